//
// Generated by NVIDIA NVVM Compiler
//
// Compiler Build ID: CL-36424714
// Cuda compilation tools, release 13.0, V13.0.88
// Based on NVVM 20.0.0
//

.version 9.0
.target sm_100
.address_size 64

	// .globl	unfold_input_into_patches_f16

.visible .entry unfold_input_into_patches_f16(
	.param .align 8 .b8 unfold_input_into_patches_f16_param_0[96],
	.param .u64 .ptr .align 1 unfold_input_into_patches_f16_param_1,
	.param .u64 .ptr .align 1 unfold_input_into_patches_f16_param_2,
	.param .u64 .ptr .align 1 unfold_input_into_patches_f16_param_3
)
{
	.reg .pred 	%p<61>;
	.reg .b16 	%rs<48>;
	.reg .b32 	%r<23>;
	.reg .b64 	%rd<260>;
	.reg .b64 	%fd<2>;

	ld.param.u64 	%rd3, [unfold_input_into_patches_f16_param_0];
	ld.param.u64 	%rd4, [unfold_input_into_patches_f16_param_0+8];
	ld.param.u64 	%rd5, [unfold_input_into_patches_f16_param_0+16];
	ld.param.u64 	%rd8, [unfold_input_into_patches_f16_param_0+64];
	ld.param.u64 	%rd10, [unfold_input_into_patches_f16_param_0+80];
	ld.param.u64 	%rd11, [unfold_input_into_patches_f16_param_0+88];
	ld.param.u64 	%rd9, [unfold_input_into_patches_f16_param_0+72];
	ld.param.u64 	%rd6, [unfold_input_into_patches_f16_param_0+40];
	ld.param.u64 	%rd7, [unfold_input_into_patches_f16_param_0+48];
	ld.param.u64 	%rd88, [unfold_input_into_patches_f16_param_1];
	ld.param.u64 	%rd89, [unfold_input_into_patches_f16_param_2];
	ld.param.u64 	%rd87, [unfold_input_into_patches_f16_param_3];
	cvta.to.global.u64 	%rd1, %rd88;
	cvta.to.global.u64 	%rd2, %rd89;
	mov.u32 	%r1, %ctaid.x;
	mov.u32 	%r2, %ntid.x;
	mov.u32 	%r3, %tid.x;
	mad.lo.s32 	%r4, %r1, %r2, %r3;
	cvt.u64.u32 	%rd12, %r4;
	mul.lo.s64 	%rd90, %rd6, %rd7;
	mul.lo.s64 	%rd91, %rd90, %rd9;
	mul.lo.s64 	%rd92, %rd91, %rd11;
	setp.le.u64 	%p1, %rd92, %rd12;
	@%p1 bra 	$L__BB0_57;
	and.b64  	%rd93, %rd11, -4294967296;
	setp.ne.s64 	%p2, %rd93, 0;
	@%p2 bra 	$L__BB0_3;
	cvt.u32.u64 	%r5, %rd11;
	cvt.u32.u64 	%r6, %rd12;
	div.u32 	%r7, %r6, %r5;
	mul.lo.s32 	%r8, %r7, %r5;
	sub.s32 	%r9, %r6, %r8;
	cvt.u64.u32 	%rd238, %r7;
	cvt.u64.u32 	%rd239, %r9;
	bra.uni 	$L__BB0_4;
$L__BB0_3:
	div.u64 	%rd238, %rd12, %rd11;
	mul.lo.s64 	%rd94, %rd238, %rd11;
	sub.s64 	%rd239, %rd12, %rd94;
$L__BB0_4:
	and.b64  	%rd95, %rd9, -4294967296;
	setp.ne.s64 	%p3, %rd95, 0;
	@%p3 bra 	$L__BB0_6;
	cvt.u32.u64 	%r10, %rd9;
	cvt.u32.u64 	%r11, %rd238;
	div.u32 	%r12, %r11, %r10;
	mul.lo.s32 	%r13, %r12, %r10;
	sub.s32 	%r14, %r11, %r13;
	cvt.u64.u32 	%rd240, %r12;
	cvt.u64.u32 	%rd241, %r14;
	bra.uni 	$L__BB0_7;
$L__BB0_6:
	div.u64 	%rd240, %rd238, %rd9;
	mul.lo.s64 	%rd96, %rd240, %rd9;
	sub.s64 	%rd241, %rd238, %rd96;
$L__BB0_7:
	and.b64  	%rd97, %rd7, -4294967296;
	setp.ne.s64 	%p4, %rd97, 0;
	@%p4 bra 	$L__BB0_9;
	cvt.u32.u64 	%r15, %rd7;
	cvt.u32.u64 	%r16, %rd240;
	div.u32 	%r17, %r16, %r15;
	mul.lo.s32 	%r18, %r17, %r15;
	sub.s32 	%r19, %r16, %r18;
	cvt.u64.u32 	%rd242, %r17;
	cvt.u64.u32 	%rd243, %r19;
	bra.uni 	$L__BB0_10;
$L__BB0_9:
	div.u64 	%rd242, %rd240, %rd7;
	mul.lo.s64 	%rd98, %rd242, %rd7;
	sub.s64 	%rd243, %rd240, %rd98;
$L__BB0_10:
	and.b64  	%rd99, %rd6, -4294967296;
	setp.ne.s64 	%p5, %rd99, 0;
	@%p5 bra 	$L__BB0_12;
	cvt.u32.u64 	%r20, %rd6;
	cvt.u32.u64 	%r21, %rd242;
	rem.u32 	%r22, %r21, %r20;
	cvt.u64.u32 	%rd244, %r22;
	bra.uni 	$L__BB0_13;
$L__BB0_12:
	rem.u64 	%rd244, %rd242, %rd6;
$L__BB0_13:
	ld.global.u64 	%rd100, [%rd2];
	mul.lo.s64 	%rd34, %rd100, %rd244;
	ld.global.u64 	%rd101, [%rd2+8];
	mul.lo.s64 	%rd35, %rd101, %rd243;
	mul.lo.s64 	%rd102, %rd3, %rd3;
	mul.lo.s64 	%rd103, %rd102, %rd243;
	mul.lo.s64 	%rd104, %rd102, %rd7;
	mad.lo.s64 	%rd105, %rd104, %rd244, %rd103;
	mad.lo.s64 	%rd106, %rd105, %rd9, %rd241;
	mad.lo.s64 	%rd107, %rd106, %rd11, %rd239;
	cvta.to.global.u64 	%rd108, %rd87;
	shl.b64 	%rd109, %rd107, 1;
	add.s64 	%rd259, %rd108, %rd109;
	mov.f64 	%fd1, 0d0000000000000000;
	// begin inline asm
	{  cvt.rn.f16.f64 %rs32, %fd1;}

	// end inline asm
	setp.eq.s64 	%p6, %rd3, 0;
	@%p6 bra 	$L__BB0_57;
	mul.lo.s64 	%rd111, %rd241, %rd4;
	sub.s64 	%rd37, %rd111, %rd5;
	mul.lo.s64 	%rd112, %rd239, %rd4;
	sub.s64 	%rd38, %rd112, %rd5;
	add.s64 	%rd39, %rd35, %rd34;
	mul.lo.s64 	%rd40, %rd9, %rd11;
	and.b64  	%rd41, %rd3, 7;
	and.b64  	%rd42, %rd3, -8;
	shl.b64 	%rd43, %rd40, 4;
	mul.lo.s64 	%rd44, %rd40, 14;
	mov.b64 	%rd245, 0;
$L__BB0_15:
	setp.lt.u64 	%p7, %rd3, 8;
	add.s64 	%rd47, %rd37, %rd245;
	mov.b64 	%rd254, 0;
	@%p7 bra 	$L__BB0_34;
	mov.b64 	%rd249, 0;
	mov.u64 	%rd248, %rd42;
$L__BB0_17:
	.pragma "nounroll";
	setp.ge.u64 	%p8, %rd47, %rd8;
	add.s64 	%rd51, %rd38, %rd249;
	setp.ge.u64 	%p9, %rd51, %rd10;
	or.pred  	%p10, %p8, %p9;
	mov.u16 	%rs33, %rs32;
	@%p10 bra 	$L__BB0_19;
	ld.global.u64 	%rd116, [%rd2+16];
	ld.global.u64 	%rd117, [%rd2+24];
	mad.lo.s64 	%rd118, %rd116, %rd47, %rd39;
	mad.lo.s64 	%rd119, %rd117, %rd51, %rd118;
	shl.b64 	%rd120, %rd119, 1;
	add.s64 	%rd121, %rd1, %rd120;
	ld.global.u16 	%rs33, [%rd121];
$L__BB0_19:
	st.global.u16 	[%rd259], %rs33;
	add.s64 	%rd52, %rd51, 1;
	setp.ge.u64 	%p12, %rd52, %rd10;
	or.pred  	%p13, %p8, %p12;
	mov.u16 	%rs34, %rs32;
	@%p13 bra 	$L__BB0_21;
	ld.global.u64 	%rd122, [%rd2+16];
	ld.global.u64 	%rd123, [%rd2+24];
	mad.lo.s64 	%rd124, %rd122, %rd47, %rd39;
	mad.lo.s64 	%rd125, %rd123, %rd52, %rd124;
	shl.b64 	%rd126, %rd125, 1;
	add.s64 	%rd127, %rd1, %rd126;
	ld.global.u16 	%rs34, [%rd127];
$L__BB0_21:
	shl.b64 	%rd128, %rd40, 1;
	add.s64 	%rd129, %rd259, %rd128;
	st.global.u16 	[%rd129], %rs34;
	add.s64 	%rd53, %rd51, 2;
	setp.ge.u64 	%p15, %rd53, %rd10;
	or.pred  	%p16, %p8, %p15;
	mov.u16 	%rs35, %rs32;
	@%p16 bra 	$L__BB0_23;
	ld.global.u64 	%rd130, [%rd2+16];
	ld.global.u64 	%rd131, [%rd2+24];
	mad.lo.s64 	%rd132, %rd130, %rd47, %rd39;
	mad.lo.s64 	%rd133, %rd131, %rd53, %rd132;
	shl.b64 	%rd134, %rd133, 1;
	add.s64 	%rd135, %rd1, %rd134;
	ld.global.u16 	%rs35, [%rd135];
$L__BB0_23:
	shl.b64 	%rd136, %rd40, 2;
	add.s64 	%rd137, %rd259, %rd136;
	st.global.u16 	[%rd137], %rs35;
	add.s64 	%rd54, %rd51, 3;
	setp.ge.u64 	%p18, %rd54, %rd10;
	or.pred  	%p19, %p8, %p18;
	mov.u16 	%rs36, %rs32;
	@%p19 bra 	$L__BB0_25;
	ld.global.u64 	%rd138, [%rd2+16];
	ld.global.u64 	%rd139, [%rd2+24];
	mad.lo.s64 	%rd140, %rd138, %rd47, %rd39;
	mad.lo.s64 	%rd141, %rd139, %rd54, %rd140;
	shl.b64 	%rd142, %rd141, 1;
	add.s64 	%rd143, %rd1, %rd142;
	ld.global.u16 	%rs36, [%rd143];
$L__BB0_25:
	mad.lo.s64 	%rd144, %rd40, 6, %rd259;
	st.global.u16 	[%rd144], %rs36;
	add.s64 	%rd55, %rd51, 4;
	setp.ge.u64 	%p21, %rd55, %rd10;
	or.pred  	%p22, %p8, %p21;
	mov.u16 	%rs37, %rs32;
	@%p22 bra 	$L__BB0_27;
	ld.global.u64 	%rd145, [%rd2+16];
	ld.global.u64 	%rd146, [%rd2+24];
	mad.lo.s64 	%rd147, %rd145, %rd47, %rd39;
	mad.lo.s64 	%rd148, %rd146, %rd55, %rd147;
	shl.b64 	%rd149, %rd148, 1;
	add.s64 	%rd150, %rd1, %rd149;
	ld.global.u16 	%rs37, [%rd150];
$L__BB0_27:
	shl.b64 	%rd151, %rd40, 3;
	add.s64 	%rd152, %rd259, %rd151;
	st.global.u16 	[%rd152], %rs37;
	add.s64 	%rd56, %rd51, 5;
	setp.ge.u64 	%p24, %rd56, %rd10;
	or.pred  	%p25, %p8, %p24;
	mov.u16 	%rs38, %rs32;
	@%p25 bra 	$L__BB0_29;
	ld.global.u64 	%rd153, [%rd2+16];
	ld.global.u64 	%rd154, [%rd2+24];
	mad.lo.s64 	%rd155, %rd153, %rd47, %rd39;
	mad.lo.s64 	%rd156, %rd154, %rd56, %rd155;
	shl.b64 	%rd157, %rd156, 1;
	add.s64 	%rd158, %rd1, %rd157;
	ld.global.u16 	%rs38, [%rd158];
$L__BB0_29:
	mad.lo.s64 	%rd159, %rd40, 10, %rd259;
	st.global.u16 	[%rd159], %rs38;
	add.s64 	%rd57, %rd51, 6;
	setp.ge.u64 	%p27, %rd57, %rd10;
	or.pred  	%p28, %p8, %p27;
	mov.u16 	%rs39, %rs32;
	@%p28 bra 	$L__BB0_31;
	ld.global.u64 	%rd160, [%rd2+16];
	ld.global.u64 	%rd161, [%rd2+24];
	mad.lo.s64 	%rd162, %rd160, %rd47, %rd39;
	mad.lo.s64 	%rd163, %rd161, %rd57, %rd162;
	shl.b64 	%rd164, %rd163, 1;
	add.s64 	%rd165, %rd1, %rd164;
	ld.global.u16 	%rs39, [%rd165];
$L__BB0_31:
	mad.lo.s64 	%rd166, %rd40, 12, %rd259;
	st.global.u16 	[%rd166], %rs39;
	add.s64 	%rd58, %rd51, 7;
	setp.ge.u64 	%p30, %rd58, %rd10;
	or.pred  	%p31, %p8, %p30;
	mov.u16 	%rs40, %rs32;
	@%p31 bra 	$L__BB0_33;
	ld.global.u64 	%rd167, [%rd2+16];
	ld.global.u64 	%rd168, [%rd2+24];
	mad.lo.s64 	%rd169, %rd167, %rd47, %rd39;
	mad.lo.s64 	%rd170, %rd168, %rd58, %rd169;
	shl.b64 	%rd171, %rd170, 1;
	add.s64 	%rd172, %rd1, %rd171;
	ld.global.u16 	%rs40, [%rd172];
$L__BB0_33:
	add.s64 	%rd173, %rd259, %rd44;
	st.global.u16 	[%rd173], %rs40;
	add.s64 	%rd249, %rd249, 8;
	add.s64 	%rd248, %rd248, -8;
	add.s64 	%rd259, %rd259, %rd43;
	setp.ne.s64 	%p32, %rd248, 0;
	mov.u64 	%rd254, %rd42;
	@%p32 bra 	$L__BB0_17;
$L__BB0_34:
	setp.eq.s64 	%p33, %rd41, 0;
	@%p33 bra 	$L__BB0_56;
	add.s64 	%rd175, %rd41, -1;
	setp.lt.u64 	%p34, %rd175, 3;
	@%p34 bra 	$L__BB0_45;
	setp.ge.u64 	%p35, %rd47, %rd8;
	add.s64 	%rd65, %rd38, %rd254;
	setp.ge.u64 	%p36, %rd65, %rd10;
	or.pred  	%p37, %p35, %p36;
	mov.u16 	%rs41, %rs32;
	@%p37 bra 	$L__BB0_38;
	ld.global.u64 	%rd176, [%rd2+16];
	ld.global.u64 	%rd177, [%rd2+24];
	mad.lo.s64 	%rd178, %rd176, %rd47, %rd39;
	mad.lo.s64 	%rd179, %rd177, %rd65, %rd178;
	shl.b64 	%rd180, %rd179, 1;
	add.s64 	%rd181, %rd1, %rd180;
	ld.global.u16 	%rs41, [%rd181];
$L__BB0_38:
	st.global.u16 	[%rd259], %rs41;
	add.s64 	%rd182, %rd254, 1;
	and.b64  	%rd183, %rd182, 4294967295;
	add.s64 	%rd66, %rd38, %rd183;
	setp.ge.u64 	%p39, %rd66, %rd10;
	or.pred  	%p40, %p35, %p39;
	mov.u16 	%rs42, %rs32;
	@%p40 bra 	$L__BB0_40;
	ld.global.u64 	%rd184, [%rd2+16];
	ld.global.u64 	%rd185, [%rd2+24];
	mad.lo.s64 	%rd186, %rd184, %rd47, %rd39;
	mad.lo.s64 	%rd187, %rd185, %rd66, %rd186;
	shl.b64 	%rd188, %rd187, 1;
	add.s64 	%rd189, %rd1, %rd188;
	ld.global.u16 	%rs42, [%rd189];
$L__BB0_40:
	shl.b64 	%rd190, %rd40, 1;
	add.s64 	%rd67, %rd259, %rd190;
	st.global.u16 	[%rd67], %rs42;
	add.s64 	%rd191, %rd254, 2;
	and.b64  	%rd192, %rd191, 4294967295;
	add.s64 	%rd68, %rd38, %rd192;
	setp.ge.u64 	%p42, %rd68, %rd10;
	or.pred  	%p43, %p35, %p42;
	mov.u16 	%rs43, %rs32;
	@%p43 bra 	$L__BB0_42;
	ld.global.u64 	%rd193, [%rd2+16];
	ld.global.u64 	%rd194, [%rd2+24];
	mad.lo.s64 	%rd195, %rd193, %rd47, %rd39;
	mad.lo.s64 	%rd196, %rd194, %rd68, %rd195;
	shl.b64 	%rd197, %rd196, 1;
	add.s64 	%rd198, %rd1, %rd197;
	ld.global.u16 	%rs43, [%rd198];
$L__BB0_42:
	shl.b64 	%rd199, %rd40, 1;
	add.s64 	%rd69, %rd67, %rd199;
	st.global.u16 	[%rd69], %rs43;
	add.s64 	%rd200, %rd254, 3;
	and.b64  	%rd201, %rd200, 4294967295;
	add.s64 	%rd70, %rd38, %rd201;
	setp.ge.u64 	%p45, %rd70, %rd10;
	or.pred  	%p46, %p35, %p45;
	mov.u16 	%rs44, %rs32;
	@%p46 bra 	$L__BB0_44;
	ld.global.u64 	%rd202, [%rd2+16];
	ld.global.u64 	%rd203, [%rd2+24];
	mad.lo.s64 	%rd204, %rd202, %rd47, %rd39;
	mad.lo.s64 	%rd205, %rd203, %rd70, %rd204;
	shl.b64 	%rd206, %rd205, 1;
	add.s64 	%rd207, %rd1, %rd206;
	ld.global.u16 	%rs44, [%rd207];
$L__BB0_44:
	shl.b64 	%rd208, %rd40, 1;
	add.s64 	%rd209, %rd69, %rd208;
	st.global.u16 	[%rd209], %rs44;
	add.s64 	%rd259, %rd209, %rd208;
	add.s64 	%rd210, %rd254, 4;
	and.b64  	%rd254, %rd210, 4294967295;
$L__BB0_45:
	and.b64  	%rd212, %rd3, 3;
	setp.eq.s64 	%p47, %rd212, 0;
	@%p47 bra 	$L__BB0_56;
	setp.eq.s64 	%p48, %rd212, 1;
	@%p48 bra 	$L__BB0_52;
	setp.ge.u64 	%p49, %rd47, %rd8;
	add.s64 	%rd76, %rd38, %rd254;
	setp.ge.u64 	%p50, %rd76, %rd10;
	or.pred  	%p51, %p49, %p50;
	mov.u16 	%rs45, %rs32;
	@%p51 bra 	$L__BB0_49;
	ld.global.u64 	%rd213, [%rd2+16];
	ld.global.u64 	%rd214, [%rd2+24];
	mad.lo.s64 	%rd215, %rd213, %rd47, %rd39;
	mad.lo.s64 	%rd216, %rd214, %rd76, %rd215;
	shl.b64 	%rd217, %rd216, 1;
	add.s64 	%rd218, %rd1, %rd217;
	ld.global.u16 	%rs45, [%rd218];
$L__BB0_49:
	st.global.u16 	[%rd259], %rs45;
	add.s64 	%rd219, %rd254, 1;
	and.b64  	%rd220, %rd219, 4294967295;
	add.s64 	%rd77, %rd38, %rd220;
	setp.ge.u64 	%p53, %rd77, %rd10;
	or.pred  	%p54, %p49, %p53;
	mov.u16 	%rs46, %rs32;
	@%p54 bra 	$L__BB0_51;
	ld.global.u64 	%rd221, [%rd2+16];
	ld.global.u64 	%rd222, [%rd2+24];
	mad.lo.s64 	%rd223, %rd221, %rd47, %rd39;
	mad.lo.s64 	%rd224, %rd222, %rd77, %rd223;
	shl.b64 	%rd225, %rd224, 1;
	add.s64 	%rd226, %rd1, %rd225;
	ld.global.u16 	%rs46, [%rd226];
$L__BB0_51:
	shl.b64 	%rd227, %rd40, 1;
	add.s64 	%rd228, %rd259, %rd227;
	st.global.u16 	[%rd228], %rs46;
	add.s64 	%rd259, %rd228, %rd227;
	add.s64 	%rd229, %rd254, 2;
	and.b64  	%rd254, %rd229, 4294967295;
$L__BB0_52:
	and.b64  	%rd230, %rd3, 1;
	setp.eq.b64 	%p55, %rd230, 1;
	not.pred 	%p56, %p55;
	@%p56 bra 	$L__BB0_56;
	setp.ge.u64 	%p57, %rd47, %rd8;
	add.s64 	%rd83, %rd38, %rd254;
	setp.ge.u64 	%p58, %rd83, %rd10;
	or.pred  	%p59, %p57, %p58;
	mov.u16 	%rs47, %rs32;
	@%p59 bra 	$L__BB0_55;
	ld.global.u64 	%rd231, [%rd2+16];
	ld.global.u64 	%rd232, [%rd2+24];
	mad.lo.s64 	%rd233, %rd231, %rd47, %rd39;
	mad.lo.s64 	%rd234, %rd232, %rd83, %rd233;
	shl.b64 	%rd235, %rd234, 1;
	add.s64 	%rd236, %rd1, %rd235;
	ld.global.u16 	%rs47, [%rd236];
$L__BB0_55:
	st.global.u16 	[%rd259], %rs47;
	shl.b64 	%rd237, %rd40, 1;
	add.s64 	%rd259, %rd259, %rd237;
$L__BB0_56:
	add.s64 	%rd245, %rd245, 1;
	setp.gt.u64 	%p60, %rd3, %rd245;
	@%p60 bra 	$L__BB0_15;
$L__BB0_57:
	ret;

}
	// .globl	unfold_output_into_patches_f16
.visible .entry unfold_output_into_patches_f16(
	.param .align 8 .b8 unfold_output_into_patches_f16_param_0[96],
	.param .u64 .ptr .align 1 unfold_output_into_patches_f16_param_1,
	.param .u64 .ptr .align 1 unfold_output_into_patches_f16_param_2
)
{
	.reg .pred 	%p<71>;
	.reg .b16 	%rs<24>;
	.reg .b32 	%r<71>;
	.reg .b64 	%rd<249>;
	.reg .b64 	%fd<2>;

	ld.param.u64 	%rd129, [unfold_output_into_patches_f16_param_0+88];
	ld.param.u64 	%rd127, [unfold_output_into_patches_f16_param_0+72];
	ld.param.u64 	%rd120, [unfold_output_into_patches_f16_param_0+16];
	ld.param.u64 	%rd119, [unfold_output_into_patches_f16_param_0+8];
	ld.param.u64 	%rd118, [unfold_output_into_patches_f16_param_0];
	ld.param.u64 	%rd128, [unfold_output_into_patches_f16_param_0+80];
	ld.param.u64 	%rd126, [unfold_output_into_patches_f16_param_0+64];
	ld.param.u64 	%rd125, [unfold_output_into_patches_f16_param_0+56];
	ld.param.u64 	%rd123, [unfold_output_into_patches_f16_param_0+40];
	ld.param.u64 	%rd131, [unfold_output_into_patches_f16_param_1];
	ld.param.u64 	%rd130, [unfold_output_into_patches_f16_param_2];
	cvta.to.global.u64 	%rd1, %rd131;
	mov.u32 	%r1, %ctaid.x;
	mov.u32 	%r2, %ntid.x;
	mov.u32 	%r3, %tid.x;
	mad.lo.s32 	%r4, %r1, %r2, %r3;
	cvt.u64.u32 	%rd9, %r4;
	mul.lo.s64 	%rd132, %rd123, %rd125;
	mul.lo.s64 	%rd133, %rd132, %rd126;
	mul.lo.s64 	%rd134, %rd133, %rd128;
	setp.le.u64 	%p3, %rd134, %rd9;
	@%p3 bra 	$L__BB1_94;
	and.b64  	%rd135, %rd128, -4294967296;
	setp.ne.s64 	%p4, %rd135, 0;
	@%p4 bra 	$L__BB1_3;
	cvt.u32.u64 	%r5, %rd128;
	cvt.u32.u64 	%r6, %rd9;
	div.u32 	%r7, %r6, %r5;
	mul.lo.s32 	%r8, %r7, %r5;
	sub.s32 	%r9, %r6, %r8;
	cvt.u64.u32 	%rd218, %r7;
	cvt.u64.u32 	%rd219, %r9;
	bra.uni 	$L__BB1_4;
$L__BB1_3:
	div.u64 	%rd218, %rd9, %rd128;
	mul.lo.s64 	%rd136, %rd218, %rd128;
	sub.s64 	%rd219, %rd9, %rd136;
$L__BB1_4:
	and.b64  	%rd137, %rd126, -4294967296;
	setp.ne.s64 	%p5, %rd137, 0;
	@%p5 bra 	$L__BB1_6;
	cvt.u32.u64 	%r10, %rd126;
	cvt.u32.u64 	%r11, %rd218;
	div.u32 	%r12, %r11, %r10;
	mul.lo.s32 	%r13, %r12, %r10;
	sub.s32 	%r14, %r11, %r13;
	cvt.u64.u32 	%rd220, %r12;
	cvt.u64.u32 	%rd221, %r14;
	bra.uni 	$L__BB1_7;
$L__BB1_6:
	div.u64 	%rd220, %rd218, %rd126;
	mul.lo.s64 	%rd138, %rd220, %rd126;
	sub.s64 	%rd221, %rd218, %rd138;
$L__BB1_7:
	and.b64  	%rd139, %rd125, -4294967296;
	setp.ne.s64 	%p6, %rd139, 0;
	@%p6 bra 	$L__BB1_9;
	cvt.u32.u64 	%r15, %rd125;
	cvt.u32.u64 	%r16, %rd220;
	div.u32 	%r17, %r16, %r15;
	mul.lo.s32 	%r18, %r17, %r15;
	sub.s32 	%r19, %r16, %r18;
	cvt.u64.u32 	%rd222, %r17;
	cvt.u64.u32 	%rd223, %r19;
	bra.uni 	$L__BB1_10;
$L__BB1_9:
	div.u64 	%rd222, %rd220, %rd125;
	mul.lo.s64 	%rd140, %rd222, %rd125;
	sub.s64 	%rd223, %rd220, %rd140;
$L__BB1_10:
	and.b64  	%rd141, %rd123, -4294967296;
	setp.ne.s64 	%p7, %rd141, 0;
	@%p7 bra 	$L__BB1_12;
	cvt.u32.u64 	%r20, %rd123;
	cvt.u32.u64 	%r21, %rd222;
	rem.u32 	%r22, %r21, %r20;
	cvt.u64.u32 	%rd224, %r22;
	bra.uni 	$L__BB1_13;
$L__BB1_12:
	rem.u64 	%rd224, %rd222, %rd123;
$L__BB1_13:
	mul.lo.s64 	%rd31, %rd224, %rd125;
	mov.f64 	%fd1, 0d0000000000000000;
	// begin inline asm
	{  cvt.rn.f16.f64 %rs16, %fd1;}

	// end inline asm
	setp.eq.s64 	%p8, %rd118, 0;
	@%p8 bra 	$L__BB1_94;
	mul.lo.s64 	%rd143, %rd118, %rd118;
	add.s64 	%rd32, %rd221, %rd120;
	add.s64 	%rd33, %rd219, %rd120;
	add.s64 	%rd144, %rd31, %rd223;
	mul.lo.s64 	%rd34, %rd144, %rd127;
	mul.lo.s64 	%rd35, %rd126, %rd128;
	and.b64  	%rd36, %rd118, 3;
	and.b64  	%rd37, %rd118, -4;
	shl.b64 	%rd38, %rd35, 3;
	mul.lo.s64 	%rd39, %rd35, 6;
	shl.b64 	%rd40, %rd35, 2;
	shl.b64 	%rd41, %rd35, 1;
	cvta.to.global.u64 	%rd145, %rd130;
	mul.lo.s64 	%rd146, %rd143, %rd223;
	mad.lo.s64 	%rd147, %rd31, %rd143, %rd146;
	mad.lo.s64 	%rd148, %rd147, %rd126, %rd221;
	mad.lo.s64 	%rd149, %rd148, %rd128, %rd219;
	shl.b64 	%rd150, %rd149, 1;
	add.s64 	%rd248, %rd145, %rd150;
	mov.b64 	%rd225, 0;
	cvt.u32.u64 	%r23, %rd119;
$L__BB1_15:
	sub.s64 	%rd45, %rd32, %rd225;
	or.b64  	%rd151, %rd45, %rd119;
	and.b64  	%rd152, %rd151, -4294967296;
	setp.ne.s64 	%p9, %rd152, 0;
	@%p9 bra 	$L__BB1_17;
	cvt.u32.u64 	%r24, %rd45;
	div.u32 	%r25, %r24, %r23;
	cvt.u64.u32 	%rd227, %r25;
	bra.uni 	$L__BB1_18;
$L__BB1_17:
	div.u64 	%rd227, %rd45, %rd119;
$L__BB1_18:
	setp.lt.u64 	%p11, %rd32, %rd225;
	mov.pred 	%p70, -1;
	@%p11 bra 	$L__BB1_23;
	@%p9 bra 	$L__BB1_21;
	cvt.u32.u64 	%r27, %rd45;
	rem.u32 	%r28, %r27, %r23;
	cvt.u64.u32 	%rd228, %r28;
	bra.uni 	$L__BB1_22;
$L__BB1_21:
	rem.u64 	%rd228, %rd45, %rd119;
$L__BB1_22:
	setp.ne.s64 	%p13, %rd228, 0;
	setp.ge.u64 	%p14, %rd227, %rd127;
	or.pred  	%p70, %p14, %p13;
$L__BB1_23:
	setp.lt.u64 	%p15, %rd118, 4;
	add.s64 	%rd157, %rd34, %rd227;
	mul.lo.s64 	%rd52, %rd157, %rd129;
	mov.b64 	%rd240, 0;
	@%p15 bra 	$L__BB1_62;
	mov.b64 	%rd230, 0;
$L__BB1_25:
	sub.s64 	%rd55, %rd33, %rd230;
	or.b64  	%rd159, %rd55, %rd119;
	and.b64  	%rd160, %rd159, -4294967296;
	setp.ne.s64 	%p16, %rd160, 0;
	@%p16 bra 	$L__BB1_27;
	cvt.u32.u64 	%r30, %rd55;
	div.u32 	%r31, %r30, %r23;
	cvt.u64.u32 	%rd231, %r31;
	bra.uni 	$L__BB1_28;
$L__BB1_27:
	div.u64 	%rd231, %rd55, %rd119;
$L__BB1_28:
	setp.lt.u64 	%p17, %rd33, %rd230;
	or.pred  	%p18, %p70, %p17;
	mov.u16 	%rs17, %rs16;
	@%p18 bra 	$L__BB1_34;
	or.b64  	%rd161, %rd55, %rd119;
	and.b64  	%rd162, %rd161, -4294967296;
	setp.ne.s64 	%p19, %rd162, 0;
	@%p19 bra 	$L__BB1_31;
	cvt.u32.u64 	%r33, %rd55;
	rem.u32 	%r34, %r33, %r23;
	cvt.u64.u32 	%rd232, %r34;
	bra.uni 	$L__BB1_32;
$L__BB1_31:
	rem.u64 	%rd232, %rd55, %rd119;
$L__BB1_32:
	setp.ne.s64 	%p20, %rd232, 0;
	setp.ge.u64 	%p21, %rd231, %rd129;
	or.pred  	%p22, %p21, %p20;
	mov.u16 	%rs17, %rs16;
	@%p22 bra 	$L__BB1_34;
	add.s64 	%rd163, %rd231, %rd52;
	shl.b64 	%rd164, %rd163, 1;
	add.s64 	%rd165, %rd1, %rd164;
	ld.global.u16 	%rs17, [%rd165];
$L__BB1_34:
	st.global.u16 	[%rd248], %rs17;
	not.b64 	%rd166, %rd230;
	add.s64 	%rd62, %rd33, %rd166;
	or.b64  	%rd167, %rd62, %rd119;
	and.b64  	%rd168, %rd167, -4294967296;
	setp.ne.s64 	%p23, %rd168, 0;
	@%p23 bra 	$L__BB1_36;
	cvt.u32.u64 	%r36, %rd62;
	div.u32 	%r37, %r36, %r23;
	cvt.u64.u32 	%rd233, %r37;
	bra.uni 	$L__BB1_37;
$L__BB1_36:
	div.u64 	%rd233, %rd62, %rd119;
$L__BB1_37:
	setp.le.u64 	%p24, %rd33, %rd230;
	or.pred  	%p25, %p70, %p24;
	mov.u16 	%rs18, %rs16;
	@%p25 bra 	$L__BB1_43;
	or.b64  	%rd169, %rd62, %rd119;
	and.b64  	%rd170, %rd169, -4294967296;
	setp.ne.s64 	%p26, %rd170, 0;
	@%p26 bra 	$L__BB1_40;
	cvt.u32.u64 	%r39, %rd62;
	rem.u32 	%r40, %r39, %r23;
	cvt.u64.u32 	%rd234, %r40;
	bra.uni 	$L__BB1_41;
$L__BB1_40:
	rem.u64 	%rd234, %rd62, %rd119;
$L__BB1_41:
	setp.ne.s64 	%p27, %rd234, 0;
	setp.ge.u64 	%p28, %rd233, %rd129;
	or.pred  	%p29, %p28, %p27;
	mov.u16 	%rs18, %rs16;
	@%p29 bra 	$L__BB1_43;
	add.s64 	%rd171, %rd233, %rd52;
	shl.b64 	%rd172, %rd171, 1;
	add.s64 	%rd173, %rd1, %rd172;
	ld.global.u16 	%rs18, [%rd173];
$L__BB1_43:
	add.s64 	%rd174, %rd248, %rd41;
	st.global.u16 	[%rd174], %rs18;
	add.s64 	%rd69, %rd230, 2;
	sub.s64 	%rd70, %rd33, %rd69;
	or.b64  	%rd175, %rd70, %rd119;
	and.b64  	%rd176, %rd175, -4294967296;
	setp.ne.s64 	%p30, %rd176, 0;
	@%p30 bra 	$L__BB1_45;
	cvt.u32.u64 	%r42, %rd70;
	div.u32 	%r43, %r42, %r23;
	cvt.u64.u32 	%rd235, %r43;
	bra.uni 	$L__BB1_46;
$L__BB1_45:
	div.u64 	%rd235, %rd70, %rd119;
$L__BB1_46:
	setp.lt.u64 	%p31, %rd33, %rd69;
	or.pred  	%p32, %p70, %p31;
	mov.u16 	%rs19, %rs16;
	@%p32 bra 	$L__BB1_52;
	or.b64  	%rd177, %rd70, %rd119;
	and.b64  	%rd178, %rd177, -4294967296;
	setp.ne.s64 	%p33, %rd178, 0;
	@%p33 bra 	$L__BB1_49;
	cvt.u32.u64 	%r45, %rd70;
	rem.u32 	%r46, %r45, %r23;
	cvt.u64.u32 	%rd236, %r46;
	bra.uni 	$L__BB1_50;
$L__BB1_49:
	rem.u64 	%rd236, %rd70, %rd119;
$L__BB1_50:
	setp.ne.s64 	%p34, %rd236, 0;
	setp.ge.u64 	%p35, %rd235, %rd129;
	or.pred  	%p36, %p35, %p34;
	mov.u16 	%rs19, %rs16;
	@%p36 bra 	$L__BB1_52;
	add.s64 	%rd179, %rd235, %rd52;
	shl.b64 	%rd180, %rd179, 1;
	add.s64 	%rd181, %rd1, %rd180;
	ld.global.u16 	%rs19, [%rd181];
$L__BB1_52:
	add.s64 	%rd182, %rd248, %rd40;
	st.global.u16 	[%rd182], %rs19;
	sub.s64 	%rd183, %rd33, %rd230;
	add.s64 	%rd77, %rd183, -3;
	or.b64  	%rd184, %rd77, %rd119;
	and.b64  	%rd185, %rd184, -4294967296;
	setp.ne.s64 	%p37, %rd185, 0;
	@%p37 bra 	$L__BB1_54;
	cvt.u32.u64 	%r48, %rd77;
	div.u32 	%r49, %r48, %r23;
	cvt.u64.u32 	%rd237, %r49;
	bra.uni 	$L__BB1_55;
$L__BB1_54:
	div.u64 	%rd237, %rd77, %rd119;
$L__BB1_55:
	add.s64 	%rd81, %rd69, 1;
	setp.lt.u64 	%p38, %rd33, %rd81;
	or.pred  	%p39, %p70, %p38;
	mov.u16 	%rs20, %rs16;
	@%p39 bra 	$L__BB1_61;
	or.b64  	%rd186, %rd77, %rd119;
	and.b64  	%rd187, %rd186, -4294967296;
	setp.ne.s64 	%p40, %rd187, 0;
	@%p40 bra 	$L__BB1_58;
	cvt.u32.u64 	%r51, %rd77;
	rem.u32 	%r52, %r51, %r23;
	cvt.u64.u32 	%rd238, %r52;
	bra.uni 	$L__BB1_59;
$L__BB1_58:
	rem.u64 	%rd238, %rd77, %rd119;
$L__BB1_59:
	setp.ne.s64 	%p41, %rd238, 0;
	setp.ge.u64 	%p42, %rd237, %rd129;
	or.pred  	%p43, %p42, %p41;
	mov.u16 	%rs20, %rs16;
	@%p43 bra 	$L__BB1_61;
	add.s64 	%rd188, %rd237, %rd52;
	shl.b64 	%rd189, %rd188, 1;
	add.s64 	%rd190, %rd1, %rd189;
	ld.global.u16 	%rs20, [%rd190];
$L__BB1_61:
	add.s64 	%rd191, %rd248, %rd39;
	st.global.u16 	[%rd191], %rs20;
	add.s64 	%rd248, %rd248, %rd38;
	add.s64 	%rd230, %rd81, 1;
	setp.ne.s64 	%p44, %rd230, %rd37;
	mov.u64 	%rd240, %rd37;
	@%p44 bra 	$L__BB1_25;
$L__BB1_62:
	setp.eq.s64 	%p45, %rd36, 0;
	@%p45 bra 	$L__BB1_93;
	sub.s64 	%rd90, %rd33, %rd240;
	or.b64  	%rd192, %rd90, %rd119;
	and.b64  	%rd193, %rd192, -4294967296;
	setp.ne.s64 	%p46, %rd193, 0;
	@%p46 bra 	$L__BB1_65;
	cvt.u32.u64 	%r54, %rd90;
	div.u32 	%r55, %r54, %r23;
	cvt.u64.u32 	%rd242, %r55;
	bra.uni 	$L__BB1_66;
$L__BB1_65:
	div.u64 	%rd242, %rd90, %rd119;
$L__BB1_66:
	setp.lt.u64 	%p47, %rd33, %rd240;
	or.pred  	%p48, %p70, %p47;
	mov.u16 	%rs21, %rs16;
	@%p48 bra 	$L__BB1_72;
	or.b64  	%rd194, %rd90, %rd119;
	and.b64  	%rd195, %rd194, -4294967296;
	setp.ne.s64 	%p49, %rd195, 0;
	@%p49 bra 	$L__BB1_69;
	cvt.u32.u64 	%r57, %rd90;
	rem.u32 	%r58, %r57, %r23;
	cvt.u64.u32 	%rd243, %r58;
	bra.uni 	$L__BB1_70;
$L__BB1_69:
	rem.u64 	%rd243, %rd90, %rd119;
$L__BB1_70:
	setp.ne.s64 	%p50, %rd243, 0;
	setp.ge.u64 	%p51, %rd242, %rd129;
	or.pred  	%p52, %p51, %p50;
	mov.u16 	%rs21, %rs16;
	@%p52 bra 	$L__BB1_72;
	add.s64 	%rd196, %rd242, %rd52;
	shl.b64 	%rd197, %rd196, 1;
	add.s64 	%rd198, %rd1, %rd197;
	ld.global.u16 	%rs21, [%rd198];
$L__BB1_72:
	setp.eq.s64 	%p53, %rd36, 1;
	st.global.u16 	[%rd248], %rs21;
	shl.b64 	%rd199, %rd35, 1;
	add.s64 	%rd248, %rd248, %rd199;
	@%p53 bra 	$L__BB1_93;
	add.s64 	%rd200, %rd240, 1;
	and.b64  	%rd98, %rd200, 4294967295;
	sub.s64 	%rd99, %rd33, %rd98;
	or.b64  	%rd201, %rd99, %rd119;
	and.b64  	%rd202, %rd201, -4294967296;
	setp.ne.s64 	%p54, %rd202, 0;
	@%p54 bra 	$L__BB1_75;
	cvt.u32.u64 	%r60, %rd99;
	div.u32 	%r61, %r60, %r23;
	cvt.u64.u32 	%rd244, %r61;
	bra.uni 	$L__BB1_76;
$L__BB1_75:
	div.u64 	%rd244, %rd99, %rd119;
$L__BB1_76:
	setp.lt.u64 	%p55, %rd33, %rd98;
	or.pred  	%p56, %p70, %p55;
	mov.u16 	%rs22, %rs16;
	@%p56 bra 	$L__BB1_82;
	or.b64  	%rd203, %rd99, %rd119;
	and.b64  	%rd204, %rd203, -4294967296;
	setp.ne.s64 	%p57, %rd204, 0;
	@%p57 bra 	$L__BB1_79;
	cvt.u32.u64 	%r63, %rd99;
	rem.u32 	%r64, %r63, %r23;
	cvt.u64.u32 	%rd245, %r64;
	bra.uni 	$L__BB1_80;
$L__BB1_79:
	rem.u64 	%rd245, %rd99, %rd119;
$L__BB1_80:
	setp.ne.s64 	%p58, %rd245, 0;
	setp.ge.u64 	%p59, %rd244, %rd129;
	or.pred  	%p60, %p59, %p58;
	mov.u16 	%rs22, %rs16;
	@%p60 bra 	$L__BB1_82;
	add.s64 	%rd205, %rd244, %rd52;
	shl.b64 	%rd206, %rd205, 1;
	add.s64 	%rd207, %rd1, %rd206;
	ld.global.u16 	%rs22, [%rd207];
$L__BB1_82:
	setp.eq.s64 	%p61, %rd36, 2;
	st.global.u16 	[%rd248], %rs22;
	shl.b64 	%rd208, %rd35, 1;
	add.s64 	%rd248, %rd248, %rd208;
	@%p61 bra 	$L__BB1_93;
	add.s64 	%rd209, %rd240, 2;
	and.b64  	%rd107, %rd209, 4294967295;
	sub.s64 	%rd108, %rd33, %rd107;
	or.b64  	%rd210, %rd108, %rd119;
	and.b64  	%rd211, %rd210, -4294967296;
	setp.ne.s64 	%p62, %rd211, 0;
	@%p62 bra 	$L__BB1_85;
	cvt.u32.u64 	%r66, %rd108;
	div.u32 	%r67, %r66, %r23;
	cvt.u64.u32 	%rd246, %r67;
	bra.uni 	$L__BB1_86;
$L__BB1_85:
	div.u64 	%rd246, %rd108, %rd119;
$L__BB1_86:
	setp.lt.u64 	%p63, %rd33, %rd107;
	or.pred  	%p64, %p70, %p63;
	mov.u16 	%rs23, %rs16;
	@%p64 bra 	$L__BB1_92;
	@%p62 bra 	$L__BB1_89;
	cvt.u32.u64 	%r69, %rd108;
	rem.u32 	%r70, %r69, %r23;
	cvt.u64.u32 	%rd247, %r70;
	bra.uni 	$L__BB1_90;
$L__BB1_89:
	rem.u64 	%rd247, %rd108, %rd119;
$L__BB1_90:
	setp.ne.s64 	%p66, %rd247, 0;
	setp.ge.u64 	%p67, %rd246, %rd129;
	or.pred  	%p68, %p67, %p66;
	mov.u16 	%rs23, %rs16;
	@%p68 bra 	$L__BB1_92;
	add.s64 	%rd214, %rd246, %rd52;
	shl.b64 	%rd215, %rd214, 1;
	add.s64 	%rd216, %rd1, %rd215;
	ld.global.u16 	%rs23, [%rd216];
$L__BB1_92:
	st.global.u16 	[%rd248], %rs23;
	add.s64 	%rd248, %rd248, %rd208;
$L__BB1_93:
	add.s64 	%rd225, %rd225, 1;
	setp.gt.u64 	%p69, %rd118, %rd225;
	@%p69 bra 	$L__BB1_15;
$L__BB1_94:
	ret;

}
	// .globl	transpose_filters_f16
.visible .entry transpose_filters_f16(
	.param .align 8 .b8 transpose_filters_f16_param_0[96],
	.param .u64 .ptr .align 1 transpose_filters_f16_param_1,
	.param .u64 .ptr .align 1 transpose_filters_f16_param_2,
	.param .u64 .ptr .align 1 transpose_filters_f16_param_3
)
{
	.reg .pred 	%p<6>;
	.reg .b16 	%rs<2>;
	.reg .b32 	%r<23>;
	.reg .b64 	%rd<61>;

	ld.param.u64 	%rd1, [transpose_filters_f16_param_0];
	ld.param.u64 	%rd2, [transpose_filters_f16_param_0+48];
	ld.param.u64 	%rd3, [transpose_filters_f16_param_0+56];
	ld.param.u64 	%rd26, [transpose_filters_f16_param_1];
	ld.param.u64 	%rd27, [transpose_filters_f16_param_2];
	ld.param.u64 	%rd28, [transpose_filters_f16_param_3];
	mov.u32 	%r1, %ctaid.x;
	mov.u32 	%r2, %ntid.x;
	mov.u32 	%r3, %tid.x;
	mad.lo.s32 	%r4, %r1, %r2, %r3;
	cvt.u64.u32 	%rd4, %r4;
	mul.lo.s64 	%rd29, %rd2, %rd3;
	mul.lo.s64 	%rd30, %rd29, %rd1;
	mul.lo.s64 	%rd31, %rd30, %rd1;
	setp.le.u64 	%p1, %rd31, %rd4;
	@%p1 bra 	$L__BB2_14;
	and.b64  	%rd32, %rd1, -4294967296;
	setp.ne.s64 	%p2, %rd32, 0;
	@%p2 bra 	$L__BB2_3;
	cvt.u32.u64 	%r5, %rd1;
	cvt.u32.u64 	%r6, %rd4;
	div.u32 	%r7, %r6, %r5;
	mul.lo.s32 	%r8, %r7, %r5;
	sub.s32 	%r9, %r6, %r8;
	cvt.u64.u32 	%rd54, %r7;
	cvt.u64.u32 	%rd55, %r9;
	bra.uni 	$L__BB2_4;
$L__BB2_3:
	div.u64 	%rd54, %rd4, %rd1;
	mul.lo.s64 	%rd33, %rd54, %rd1;
	sub.s64 	%rd55, %rd4, %rd33;
$L__BB2_4:
	setp.ne.s64 	%p3, %rd32, 0;
	@%p3 bra 	$L__BB2_6;
	cvt.u32.u64 	%r10, %rd1;
	cvt.u32.u64 	%r11, %rd54;
	div.u32 	%r12, %r11, %r10;
	mul.lo.s32 	%r13, %r12, %r10;
	sub.s32 	%r14, %r11, %r13;
	cvt.u64.u32 	%rd56, %r12;
	cvt.u64.u32 	%rd57, %r14;
	bra.uni 	$L__BB2_7;
$L__BB2_6:
	div.u64 	%rd56, %rd54, %rd1;
	mul.lo.s64 	%rd35, %rd56, %rd1;
	sub.s64 	%rd57, %rd54, %rd35;
$L__BB2_7:
	and.b64  	%rd36, %rd3, -4294967296;
	setp.ne.s64 	%p4, %rd36, 0;
	@%p4 bra 	$L__BB2_9;
	cvt.u32.u64 	%r15, %rd3;
	cvt.u32.u64 	%r16, %rd56;
	div.u32 	%r17, %r16, %r15;
	mul.lo.s32 	%r18, %r17, %r15;
	sub.s32 	%r19, %r16, %r18;
	cvt.u64.u32 	%rd58, %r17;
	cvt.u64.u32 	%rd59, %r19;
	bra.uni 	$L__BB2_10;
$L__BB2_9:
	div.u64 	%rd58, %rd56, %rd3;
	mul.lo.s64 	%rd37, %rd58, %rd3;
	sub.s64 	%rd59, %rd56, %rd37;
$L__BB2_10:
	and.b64  	%rd38, %rd2, -4294967296;
	setp.ne.s64 	%p5, %rd38, 0;
	@%p5 bra 	$L__BB2_12;
	cvt.u32.u64 	%r20, %rd2;
	cvt.u32.u64 	%r21, %rd58;
	rem.u32 	%r22, %r21, %r20;
	cvt.u64.u32 	%rd60, %r22;
	bra.uni 	$L__BB2_13;
$L__BB2_12:
	rem.u64 	%rd60, %rd58, %rd2;
$L__BB2_13:
	cvta.to.global.u64 	%rd39, %rd27;
	ld.global.u64 	%rd40, [%rd39];
	mul.lo.s64 	%rd41, %rd40, %rd59;
	ld.global.u64 	%rd42, [%rd39+8];
	mad.lo.s64 	%rd43, %rd42, %rd60, %rd41;
	ld.global.u64 	%rd44, [%rd39+16];
	mad.lo.s64 	%rd45, %rd44, %rd57, %rd43;
	ld.global.u64 	%rd46, [%rd39+24];
	mad.lo.s64 	%rd47, %rd46, %rd55, %rd45;
	cvta.to.global.u64 	%rd48, %rd28;
	shl.b64 	%rd49, %rd4, 1;
	add.s64 	%rd50, %rd48, %rd49;
	cvta.to.global.u64 	%rd51, %rd26;
	shl.b64 	%rd52, %rd47, 1;
	add.s64 	%rd53, %rd51, %rd52;
	ld.global.u16 	%rs1, [%rd53];
	st.global.u16 	[%rd50], %rs1;
$L__BB2_14:
	ret;

}
	// .globl	sum_transposed_filters_f16
.visible .entry sum_transposed_filters_f16(
	.param .align 8 .b8 sum_transposed_filters_f16_param_0[96],
	.param .u64 .ptr .align 1 sum_transposed_filters_f16_param_1,
	.param .u64 .ptr .align 1 sum_transposed_filters_f16_param_2,
	.param .u64 .ptr .align 1 sum_transposed_filters_f16_param_3
)
{
	.reg .pred 	%p<11>;
	.reg .b16 	%rs<34>;
	.reg .b32 	%r<23>;
	.reg .b64 	%rd<88>;
	.reg .b64 	%fd<2>;

	ld.param.u64 	%rd2, [sum_transposed_filters_f16_param_0+40];
	ld.param.u64 	%rd1, [sum_transposed_filters_f16_param_0];
	ld.param.u64 	%rd3, [sum_transposed_filters_f16_param_0+48];
	ld.param.u64 	%rd4, [sum_transposed_filters_f16_param_0+56];
	ld.param.u64 	%rd43, [sum_transposed_filters_f16_param_1];
	ld.param.u64 	%rd44, [sum_transposed_filters_f16_param_2];
	ld.param.u64 	%rd45, [sum_transposed_filters_f16_param_3];
	mov.u32 	%r1, %ctaid.x;
	mov.u32 	%r2, %ntid.x;
	mov.u32 	%r3, %tid.x;
	mad.lo.s32 	%r4, %r1, %r2, %r3;
	mul.lo.s64 	%rd5, %rd4, %rd3;
	mul.lo.s64 	%rd46, %rd5, %rd1;
	mul.lo.s64 	%rd6, %rd46, %rd1;
	cvt.u64.u32 	%rd7, %r4;
	setp.le.u64 	%p1, %rd6, %rd7;
	@%p1 bra 	$L__BB3_21;
	and.b64  	%rd47, %rd1, -4294967296;
	setp.ne.s64 	%p2, %rd47, 0;
	@%p2 bra 	$L__BB3_3;
	cvt.u32.u64 	%r5, %rd1;
	cvt.u32.u64 	%r6, %rd7;
	div.u32 	%r7, %r6, %r5;
	mul.lo.s32 	%r8, %r7, %r5;
	sub.s32 	%r9, %r6, %r8;
	cvt.u64.u32 	%rd76, %r7;
	cvt.u64.u32 	%rd77, %r9;
	bra.uni 	$L__BB3_4;
$L__BB3_3:
	div.u64 	%rd76, %rd7, %rd1;
	mul.lo.s64 	%rd48, %rd76, %rd1;
	sub.s64 	%rd77, %rd7, %rd48;
$L__BB3_4:
	setp.ne.s64 	%p3, %rd47, 0;
	@%p3 bra 	$L__BB3_6;
	cvt.u32.u64 	%r10, %rd1;
	cvt.u32.u64 	%r11, %rd76;
	div.u32 	%r12, %r11, %r10;
	mul.lo.s32 	%r13, %r12, %r10;
	sub.s32 	%r14, %r11, %r13;
	cvt.u64.u32 	%rd78, %r12;
	cvt.u64.u32 	%rd79, %r14;
	bra.uni 	$L__BB3_7;
$L__BB3_6:
	div.u64 	%rd78, %rd76, %rd1;
	mul.lo.s64 	%rd50, %rd78, %rd1;
	sub.s64 	%rd79, %rd76, %rd50;
$L__BB3_7:
	and.b64  	%rd51, %rd3, -4294967296;
	setp.ne.s64 	%p4, %rd51, 0;
	@%p4 bra 	$L__BB3_9;
	cvt.u32.u64 	%r15, %rd3;
	cvt.u32.u64 	%r16, %rd78;
	div.u32 	%r17, %r16, %r15;
	mul.lo.s32 	%r18, %r17, %r15;
	sub.s32 	%r19, %r16, %r18;
	cvt.u64.u32 	%rd80, %r17;
	cvt.u64.u32 	%rd81, %r19;
	bra.uni 	$L__BB3_10;
$L__BB3_9:
	div.u64 	%rd80, %rd78, %rd3;
	mul.lo.s64 	%rd52, %rd80, %rd3;
	sub.s64 	%rd81, %rd78, %rd52;
$L__BB3_10:
	and.b64  	%rd53, %rd4, -4294967296;
	setp.ne.s64 	%p5, %rd53, 0;
	@%p5 bra 	$L__BB3_12;
	cvt.u32.u64 	%r20, %rd4;
	cvt.u32.u64 	%r21, %rd80;
	rem.u32 	%r22, %r21, %r20;
	cvt.u64.u32 	%rd82, %r22;
	bra.uni 	$L__BB3_13;
$L__BB3_12:
	rem.u64 	%rd82, %rd80, %rd4;
$L__BB3_13:
	cvta.to.global.u64 	%rd54, %rd45;
	mad.lo.s64 	%rd55, %rd81, %rd4, %rd82;
	mad.lo.s64 	%rd56, %rd55, %rd1, %rd79;
	mad.lo.s64 	%rd57, %rd56, %rd1, %rd77;
	ld.global.u64 	%rd58, [%rd54];
	mul.lo.s64 	%rd59, %rd58, %rd82;
	ld.global.u64 	%rd60, [%rd54+8];
	mad.lo.s64 	%rd61, %rd60, %rd81, %rd59;
	ld.global.u64 	%rd62, [%rd54+16];
	mad.lo.s64 	%rd63, %rd62, %rd79, %rd61;
	ld.global.u64 	%rd64, [%rd54+24];
	mad.lo.s64 	%rd29, %rd64, %rd77, %rd63;
	cvta.to.global.u64 	%rd65, %rd43;
	shl.b64 	%rd66, %rd57, 1;
	add.s64 	%rd85, %rd65, %rd66;
	mov.f64 	%fd1, 0d0000000000000000;
	// begin inline asm
	{  cvt.rn.f16.f64 %rs33, %fd1;}

	// end inline asm
	setp.eq.s64 	%p6, %rd2, 0;
	@%p6 bra 	$L__BB3_20;
	and.b64  	%rd86, %rd2, 3;
	setp.lt.u64 	%p7, %rd2, 4;
	@%p7 bra 	$L__BB3_17;
	and.b64  	%rd83, %rd2, -4;
	shl.b64 	%rd67, %rd6, 1;
$L__BB3_16:
	ld.global.u16 	%rs13, [%rd85];
	// begin inline asm
	{add.f16 %rs11,%rs33,%rs13;
}
	// end inline asm
	add.s64 	%rd68, %rd85, %rd67;
	ld.global.u16 	%rs16, [%rd68];
	// begin inline asm
	{add.f16 %rs14,%rs11,%rs16;
}
	// end inline asm
	add.s64 	%rd69, %rd68, %rd67;
	ld.global.u16 	%rs19, [%rd69];
	// begin inline asm
	{add.f16 %rs17,%rs14,%rs19;
}
	// end inline asm
	add.s64 	%rd70, %rd69, %rd67;
	ld.global.u16 	%rs22, [%rd70];
	// begin inline asm
	{add.f16 %rs33,%rs17,%rs22;
}
	// end inline asm
	add.s64 	%rd85, %rd70, %rd67;
	add.s64 	%rd83, %rd83, -4;
	setp.ne.s64 	%p8, %rd83, 0;
	@%p8 bra 	$L__BB3_16;
$L__BB3_17:
	setp.eq.s64 	%p9, %rd86, 0;
	@%p9 bra 	$L__BB3_20;
	mul.lo.s64 	%rd71, %rd1, %rd1;
	mul.lo.s64 	%rd72, %rd5, %rd71;
	shl.b64 	%rd38, %rd72, 1;
$L__BB3_19:
	.pragma "nounroll";
	ld.global.u16 	%rs25, [%rd85];
	// begin inline asm
	{add.f16 %rs33,%rs33,%rs25;
}
	// end inline asm
	add.s64 	%rd85, %rd85, %rd38;
	add.s64 	%rd86, %rd86, -1;
	setp.ne.s64 	%p10, %rd86, 0;
	@%p10 bra 	$L__BB3_19;
$L__BB3_20:
	cvta.to.global.u64 	%rd73, %rd44;
	shl.b64 	%rd74, %rd29, 1;
	add.s64 	%rd75, %rd73, %rd74;
	ld.global.u16 	%rs27, [%rd75];
	// begin inline asm
	{add.f16 %rs26,%rs27,%rs33;
}
	// end inline asm
	st.global.u16 	[%rd75], %rs26;
$L__BB3_21:
	ret;

}
	// .globl	unfold_input_into_patches_f32
.visible .entry unfold_input_into_patches_f32(
	.param .align 8 .b8 unfold_input_into_patches_f32_param_0[96],
	.param .u64 .ptr .align 1 unfold_input_into_patches_f32_param_1,
	.param .u64 .ptr .align 1 unfold_input_into_patches_f32_param_2,
	.param .u64 .ptr .align 1 unfold_input_into_patches_f32_param_3
)
{
	.reg .pred 	%p<61>;
	.reg .b32 	%r<23>;
	.reg .b32 	%f<61>;
	.reg .b64 	%rd<260>;

	ld.param.u64 	%rd3, [unfold_input_into_patches_f32_param_0];
	ld.param.u64 	%rd4, [unfold_input_into_patches_f32_param_0+8];
	ld.param.u64 	%rd5, [unfold_input_into_patches_f32_param_0+16];
	ld.param.u64 	%rd8, [unfold_input_into_patches_f32_param_0+64];
	ld.param.u64 	%rd10, [unfold_input_into_patches_f32_param_0+80];
	ld.param.u64 	%rd11, [unfold_input_into_patches_f32_param_0+88];
	ld.param.u64 	%rd9, [unfold_input_into_patches_f32_param_0+72];
	ld.param.u64 	%rd6, [unfold_input_into_patches_f32_param_0+40];
	ld.param.u64 	%rd7, [unfold_input_into_patches_f32_param_0+48];
	ld.param.u64 	%rd89, [unfold_input_into_patches_f32_param_1];
	ld.param.u64 	%rd90, [unfold_input_into_patches_f32_param_2];
	ld.param.u64 	%rd88, [unfold_input_into_patches_f32_param_3];
	cvta.to.global.u64 	%rd1, %rd89;
	cvta.to.global.u64 	%rd2, %rd90;
	mov.u32 	%r1, %ctaid.x;
	mov.u32 	%r2, %ntid.x;
	mov.u32 	%r3, %tid.x;
	mad.lo.s32 	%r4, %r1, %r2, %r3;
	cvt.u64.u32 	%rd12, %r4;
	mul.lo.s64 	%rd91, %rd6, %rd7;
	mul.lo.s64 	%rd92, %rd91, %rd9;
	mul.lo.s64 	%rd93, %rd92, %rd11;
	setp.le.u64 	%p1, %rd93, %rd12;
	@%p1 bra 	$L__BB4_57;
	and.b64  	%rd94, %rd11, -4294967296;
	setp.ne.s64 	%p2, %rd94, 0;
	@%p2 bra 	$L__BB4_3;
	cvt.u32.u64 	%r5, %rd11;
	cvt.u32.u64 	%r6, %rd12;
	div.u32 	%r7, %r6, %r5;
	mul.lo.s32 	%r8, %r7, %r5;
	sub.s32 	%r9, %r6, %r8;
	cvt.u64.u32 	%rd238, %r7;
	cvt.u64.u32 	%rd239, %r9;
	bra.uni 	$L__BB4_4;
$L__BB4_3:
	div.u64 	%rd238, %rd12, %rd11;
	mul.lo.s64 	%rd95, %rd238, %rd11;
	sub.s64 	%rd239, %rd12, %rd95;
$L__BB4_4:
	and.b64  	%rd96, %rd9, -4294967296;
	setp.ne.s64 	%p3, %rd96, 0;
	@%p3 bra 	$L__BB4_6;
	cvt.u32.u64 	%r10, %rd9;
	cvt.u32.u64 	%r11, %rd238;
	div.u32 	%r12, %r11, %r10;
	mul.lo.s32 	%r13, %r12, %r10;
	sub.s32 	%r14, %r11, %r13;
	cvt.u64.u32 	%rd240, %r12;
	cvt.u64.u32 	%rd241, %r14;
	bra.uni 	$L__BB4_7;
$L__BB4_6:
	div.u64 	%rd240, %rd238, %rd9;
	mul.lo.s64 	%rd97, %rd240, %rd9;
	sub.s64 	%rd241, %rd238, %rd97;
$L__BB4_7:
	and.b64  	%rd98, %rd7, -4294967296;
	setp.ne.s64 	%p4, %rd98, 0;
	@%p4 bra 	$L__BB4_9;
	cvt.u32.u64 	%r15, %rd7;
	cvt.u32.u64 	%r16, %rd240;
	div.u32 	%r17, %r16, %r15;
	mul.lo.s32 	%r18, %r17, %r15;
	sub.s32 	%r19, %r16, %r18;
	cvt.u64.u32 	%rd242, %r17;
	cvt.u64.u32 	%rd243, %r19;
	bra.uni 	$L__BB4_10;
$L__BB4_9:
	div.u64 	%rd242, %rd240, %rd7;
	mul.lo.s64 	%rd99, %rd242, %rd7;
	sub.s64 	%rd243, %rd240, %rd99;
$L__BB4_10:
	and.b64  	%rd100, %rd6, -4294967296;
	setp.ne.s64 	%p5, %rd100, 0;
	@%p5 bra 	$L__BB4_12;
	cvt.u32.u64 	%r20, %rd6;
	cvt.u32.u64 	%r21, %rd242;
	rem.u32 	%r22, %r21, %r20;
	cvt.u64.u32 	%rd244, %r22;
	bra.uni 	$L__BB4_13;
$L__BB4_12:
	rem.u64 	%rd244, %rd242, %rd6;
$L__BB4_13:
	ld.global.u64 	%rd101, [%rd2];
	mul.lo.s64 	%rd34, %rd101, %rd244;
	ld.global.u64 	%rd102, [%rd2+8];
	mul.lo.s64 	%rd35, %rd102, %rd243;
	mul.lo.s64 	%rd103, %rd3, %rd3;
	mul.lo.s64 	%rd104, %rd103, %rd243;
	mul.lo.s64 	%rd105, %rd103, %rd7;
	mad.lo.s64 	%rd106, %rd105, %rd244, %rd104;
	mad.lo.s64 	%rd107, %rd106, %rd9, %rd241;
	mad.lo.s64 	%rd108, %rd107, %rd11, %rd239;
	cvta.to.global.u64 	%rd109, %rd88;
	shl.b64 	%rd110, %rd108, 2;
	add.s64 	%rd259, %rd109, %rd110;
	setp.eq.s64 	%p6, %rd3, 0;
	@%p6 bra 	$L__BB4_57;
	mul.lo.s64 	%rd112, %rd241, %rd4;
	sub.s64 	%rd37, %rd112, %rd5;
	mul.lo.s64 	%rd113, %rd239, %rd4;
	sub.s64 	%rd38, %rd113, %rd5;
	add.s64 	%rd39, %rd35, %rd34;
	mul.lo.s64 	%rd40, %rd9, %rd11;
	and.b64  	%rd41, %rd3, 7;
	and.b64  	%rd42, %rd3, -8;
	shl.b64 	%rd43, %rd40, 5;
	mul.lo.s64 	%rd44, %rd40, 28;
	shl.b64 	%rd45, %rd40, 3;
	mov.b64 	%rd245, 0;
$L__BB4_15:
	setp.lt.u64 	%p7, %rd3, 8;
	add.s64 	%rd48, %rd37, %rd245;
	mov.b64 	%rd254, 0;
	@%p7 bra 	$L__BB4_34;
	mov.b64 	%rd249, 0;
	mov.u64 	%rd248, %rd42;
$L__BB4_17:
	.pragma "nounroll";
	setp.ge.u64 	%p8, %rd48, %rd8;
	add.s64 	%rd52, %rd38, %rd249;
	setp.ge.u64 	%p9, %rd52, %rd10;
	or.pred  	%p10, %p8, %p9;
	mov.f32 	%f46, 0f00000000;
	@%p10 bra 	$L__BB4_19;
	ld.global.u64 	%rd117, [%rd2+16];
	ld.global.u64 	%rd118, [%rd2+24];
	mad.lo.s64 	%rd119, %rd117, %rd48, %rd39;
	mad.lo.s64 	%rd120, %rd118, %rd52, %rd119;
	shl.b64 	%rd121, %rd120, 2;
	add.s64 	%rd122, %rd1, %rd121;
	ld.global.f32 	%f46, [%rd122];
$L__BB4_19:
	st.global.f32 	[%rd259], %f46;
	add.s64 	%rd53, %rd52, 1;
	setp.ge.u64 	%p12, %rd53, %rd10;
	or.pred  	%p13, %p8, %p12;
	mov.f32 	%f47, 0f00000000;
	@%p13 bra 	$L__BB4_21;
	ld.global.u64 	%rd123, [%rd2+16];
	ld.global.u64 	%rd124, [%rd2+24];
	mad.lo.s64 	%rd125, %rd123, %rd48, %rd39;
	mad.lo.s64 	%rd126, %rd124, %rd53, %rd125;
	shl.b64 	%rd127, %rd126, 2;
	add.s64 	%rd128, %rd1, %rd127;
	ld.global.f32 	%f47, [%rd128];
$L__BB4_21:
	shl.b64 	%rd129, %rd40, 2;
	add.s64 	%rd130, %rd259, %rd129;
	st.global.f32 	[%rd130], %f47;
	add.s64 	%rd54, %rd52, 2;
	setp.ge.u64 	%p15, %rd54, %rd10;
	or.pred  	%p16, %p8, %p15;
	mov.f32 	%f48, 0f00000000;
	@%p16 bra 	$L__BB4_23;
	ld.global.u64 	%rd131, [%rd2+16];
	ld.global.u64 	%rd132, [%rd2+24];
	mad.lo.s64 	%rd133, %rd131, %rd48, %rd39;
	mad.lo.s64 	%rd134, %rd132, %rd54, %rd133;
	shl.b64 	%rd135, %rd134, 2;
	add.s64 	%rd136, %rd1, %rd135;
	ld.global.f32 	%f48, [%rd136];
$L__BB4_23:
	add.s64 	%rd137, %rd259, %rd45;
	st.global.f32 	[%rd137], %f48;
	add.s64 	%rd55, %rd52, 3;
	setp.ge.u64 	%p18, %rd55, %rd10;
	or.pred  	%p19, %p8, %p18;
	mov.f32 	%f49, 0f00000000;
	@%p19 bra 	$L__BB4_25;
	ld.global.u64 	%rd138, [%rd2+16];
	ld.global.u64 	%rd139, [%rd2+24];
	mad.lo.s64 	%rd140, %rd138, %rd48, %rd39;
	mad.lo.s64 	%rd141, %rd139, %rd55, %rd140;
	shl.b64 	%rd142, %rd141, 2;
	add.s64 	%rd143, %rd1, %rd142;
	ld.global.f32 	%f49, [%rd143];
$L__BB4_25:
	mad.lo.s64 	%rd144, %rd40, 12, %rd259;
	st.global.f32 	[%rd144], %f49;
	add.s64 	%rd56, %rd52, 4;
	setp.ge.u64 	%p21, %rd56, %rd10;
	or.pred  	%p22, %p8, %p21;
	mov.f32 	%f50, 0f00000000;
	@%p22 bra 	$L__BB4_27;
	ld.global.u64 	%rd145, [%rd2+16];
	ld.global.u64 	%rd146, [%rd2+24];
	mad.lo.s64 	%rd147, %rd145, %rd48, %rd39;
	mad.lo.s64 	%rd148, %rd146, %rd56, %rd147;
	shl.b64 	%rd149, %rd148, 2;
	add.s64 	%rd150, %rd1, %rd149;
	ld.global.f32 	%f50, [%rd150];
$L__BB4_27:
	shl.b64 	%rd151, %rd40, 4;
	add.s64 	%rd152, %rd259, %rd151;
	st.global.f32 	[%rd152], %f50;
	add.s64 	%rd57, %rd52, 5;
	setp.ge.u64 	%p24, %rd57, %rd10;
	or.pred  	%p25, %p8, %p24;
	mov.f32 	%f51, 0f00000000;
	@%p25 bra 	$L__BB4_29;
	ld.global.u64 	%rd153, [%rd2+16];
	ld.global.u64 	%rd154, [%rd2+24];
	mad.lo.s64 	%rd155, %rd153, %rd48, %rd39;
	mad.lo.s64 	%rd156, %rd154, %rd57, %rd155;
	shl.b64 	%rd157, %rd156, 2;
	add.s64 	%rd158, %rd1, %rd157;
	ld.global.f32 	%f51, [%rd158];
$L__BB4_29:
	mad.lo.s64 	%rd159, %rd40, 20, %rd259;
	st.global.f32 	[%rd159], %f51;
	add.s64 	%rd58, %rd52, 6;
	setp.ge.u64 	%p27, %rd58, %rd10;
	or.pred  	%p28, %p8, %p27;
	mov.f32 	%f52, 0f00000000;
	@%p28 bra 	$L__BB4_31;
	ld.global.u64 	%rd160, [%rd2+16];
	ld.global.u64 	%rd161, [%rd2+24];
	mad.lo.s64 	%rd162, %rd160, %rd48, %rd39;
	mad.lo.s64 	%rd163, %rd161, %rd58, %rd162;
	shl.b64 	%rd164, %rd163, 2;
	add.s64 	%rd165, %rd1, %rd164;
	ld.global.f32 	%f52, [%rd165];
$L__BB4_31:
	mad.lo.s64 	%rd166, %rd40, 24, %rd259;
	st.global.f32 	[%rd166], %f52;
	add.s64 	%rd59, %rd52, 7;
	setp.ge.u64 	%p30, %rd59, %rd10;
	or.pred  	%p31, %p8, %p30;
	mov.f32 	%f53, 0f00000000;
	@%p31 bra 	$L__BB4_33;
	ld.global.u64 	%rd167, [%rd2+16];
	ld.global.u64 	%rd168, [%rd2+24];
	mad.lo.s64 	%rd169, %rd167, %rd48, %rd39;
	mad.lo.s64 	%rd170, %rd168, %rd59, %rd169;
	shl.b64 	%rd171, %rd170, 2;
	add.s64 	%rd172, %rd1, %rd171;
	ld.global.f32 	%f53, [%rd172];
$L__BB4_33:
	add.s64 	%rd173, %rd259, %rd44;
	st.global.f32 	[%rd173], %f53;
	add.s64 	%rd249, %rd249, 8;
	add.s64 	%rd248, %rd248, -8;
	add.s64 	%rd259, %rd259, %rd43;
	setp.ne.s64 	%p32, %rd248, 0;
	mov.u64 	%rd254, %rd42;
	@%p32 bra 	$L__BB4_17;
$L__BB4_34:
	setp.eq.s64 	%p33, %rd41, 0;
	@%p33 bra 	$L__BB4_56;
	add.s64 	%rd175, %rd41, -1;
	setp.lt.u64 	%p34, %rd175, 3;
	@%p34 bra 	$L__BB4_45;
	setp.ge.u64 	%p35, %rd48, %rd8;
	add.s64 	%rd66, %rd38, %rd254;
	setp.ge.u64 	%p36, %rd66, %rd10;
	or.pred  	%p37, %p35, %p36;
	mov.f32 	%f54, 0f00000000;
	@%p37 bra 	$L__BB4_38;
	ld.global.u64 	%rd176, [%rd2+16];
	ld.global.u64 	%rd177, [%rd2+24];
	mad.lo.s64 	%rd178, %rd176, %rd48, %rd39;
	mad.lo.s64 	%rd179, %rd177, %rd66, %rd178;
	shl.b64 	%rd180, %rd179, 2;
	add.s64 	%rd181, %rd1, %rd180;
	ld.global.f32 	%f54, [%rd181];
$L__BB4_38:
	st.global.f32 	[%rd259], %f54;
	add.s64 	%rd182, %rd254, 1;
	and.b64  	%rd183, %rd182, 4294967295;
	add.s64 	%rd67, %rd38, %rd183;
	setp.ge.u64 	%p39, %rd67, %rd10;
	or.pred  	%p40, %p35, %p39;
	mov.f32 	%f55, 0f00000000;
	@%p40 bra 	$L__BB4_40;
	ld.global.u64 	%rd184, [%rd2+16];
	ld.global.u64 	%rd185, [%rd2+24];
	mad.lo.s64 	%rd186, %rd184, %rd48, %rd39;
	mad.lo.s64 	%rd187, %rd185, %rd67, %rd186;
	shl.b64 	%rd188, %rd187, 2;
	add.s64 	%rd189, %rd1, %rd188;
	ld.global.f32 	%f55, [%rd189];
$L__BB4_40:
	shl.b64 	%rd190, %rd40, 2;
	add.s64 	%rd68, %rd259, %rd190;
	st.global.f32 	[%rd68], %f55;
	add.s64 	%rd191, %rd254, 2;
	and.b64  	%rd192, %rd191, 4294967295;
	add.s64 	%rd69, %rd38, %rd192;
	setp.ge.u64 	%p42, %rd69, %rd10;
	or.pred  	%p43, %p35, %p42;
	mov.f32 	%f56, 0f00000000;
	@%p43 bra 	$L__BB4_42;
	ld.global.u64 	%rd193, [%rd2+16];
	ld.global.u64 	%rd194, [%rd2+24];
	mad.lo.s64 	%rd195, %rd193, %rd48, %rd39;
	mad.lo.s64 	%rd196, %rd194, %rd69, %rd195;
	shl.b64 	%rd197, %rd196, 2;
	add.s64 	%rd198, %rd1, %rd197;
	ld.global.f32 	%f56, [%rd198];
$L__BB4_42:
	shl.b64 	%rd199, %rd40, 2;
	add.s64 	%rd70, %rd68, %rd199;
	st.global.f32 	[%rd70], %f56;
	add.s64 	%rd200, %rd254, 3;
	and.b64  	%rd201, %rd200, 4294967295;
	add.s64 	%rd71, %rd38, %rd201;
	setp.ge.u64 	%p45, %rd71, %rd10;
	or.pred  	%p46, %p35, %p45;
	mov.f32 	%f57, 0f00000000;
	@%p46 bra 	$L__BB4_44;
	ld.global.u64 	%rd202, [%rd2+16];
	ld.global.u64 	%rd203, [%rd2+24];
	mad.lo.s64 	%rd204, %rd202, %rd48, %rd39;
	mad.lo.s64 	%rd205, %rd203, %rd71, %rd204;
	shl.b64 	%rd206, %rd205, 2;
	add.s64 	%rd207, %rd1, %rd206;
	ld.global.f32 	%f57, [%rd207];
$L__BB4_44:
	shl.b64 	%rd208, %rd40, 2;
	add.s64 	%rd209, %rd70, %rd208;
	st.global.f32 	[%rd209], %f57;
	add.s64 	%rd259, %rd209, %rd208;
	add.s64 	%rd210, %rd254, 4;
	and.b64  	%rd254, %rd210, 4294967295;
$L__BB4_45:
	and.b64  	%rd212, %rd3, 3;
	setp.eq.s64 	%p47, %rd212, 0;
	@%p47 bra 	$L__BB4_56;
	setp.eq.s64 	%p48, %rd212, 1;
	@%p48 bra 	$L__BB4_52;
	setp.ge.u64 	%p49, %rd48, %rd8;
	add.s64 	%rd77, %rd38, %rd254;
	setp.ge.u64 	%p50, %rd77, %rd10;
	or.pred  	%p51, %p49, %p50;
	mov.f32 	%f58, 0f00000000;
	@%p51 bra 	$L__BB4_49;
	ld.global.u64 	%rd213, [%rd2+16];
	ld.global.u64 	%rd214, [%rd2+24];
	mad.lo.s64 	%rd215, %rd213, %rd48, %rd39;
	mad.lo.s64 	%rd216, %rd214, %rd77, %rd215;
	shl.b64 	%rd217, %rd216, 2;
	add.s64 	%rd218, %rd1, %rd217;
	ld.global.f32 	%f58, [%rd218];
$L__BB4_49:
	st.global.f32 	[%rd259], %f58;
	add.s64 	%rd219, %rd254, 1;
	and.b64  	%rd220, %rd219, 4294967295;
	add.s64 	%rd78, %rd38, %rd220;
	setp.ge.u64 	%p53, %rd78, %rd10;
	or.pred  	%p54, %p49, %p53;
	mov.f32 	%f59, 0f00000000;
	@%p54 bra 	$L__BB4_51;
	ld.global.u64 	%rd221, [%rd2+16];
	ld.global.u64 	%rd222, [%rd2+24];
	mad.lo.s64 	%rd223, %rd221, %rd48, %rd39;
	mad.lo.s64 	%rd224, %rd222, %rd78, %rd223;
	shl.b64 	%rd225, %rd224, 2;
	add.s64 	%rd226, %rd1, %rd225;
	ld.global.f32 	%f59, [%rd226];
$L__BB4_51:
	shl.b64 	%rd227, %rd40, 2;
	add.s64 	%rd228, %rd259, %rd227;
	st.global.f32 	[%rd228], %f59;
	add.s64 	%rd259, %rd228, %rd227;
	add.s64 	%rd229, %rd254, 2;
	and.b64  	%rd254, %rd229, 4294967295;
$L__BB4_52:
	and.b64  	%rd230, %rd3, 1;
	setp.eq.b64 	%p55, %rd230, 1;
	not.pred 	%p56, %p55;
	@%p56 bra 	$L__BB4_56;
	setp.ge.u64 	%p57, %rd48, %rd8;
	add.s64 	%rd84, %rd38, %rd254;
	setp.ge.u64 	%p58, %rd84, %rd10;
	or.pred  	%p59, %p57, %p58;
	mov.f32 	%f60, 0f00000000;
	@%p59 bra 	$L__BB4_55;
	ld.global.u64 	%rd231, [%rd2+16];
	ld.global.u64 	%rd232, [%rd2+24];
	mad.lo.s64 	%rd233, %rd231, %rd48, %rd39;
	mad.lo.s64 	%rd234, %rd232, %rd84, %rd233;
	shl.b64 	%rd235, %rd234, 2;
	add.s64 	%rd236, %rd1, %rd235;
	ld.global.f32 	%f60, [%rd236];
$L__BB4_55:
	st.global.f32 	[%rd259], %f60;
	shl.b64 	%rd237, %rd40, 2;
	add.s64 	%rd259, %rd259, %rd237;
$L__BB4_56:
	add.s64 	%rd245, %rd245, 1;
	setp.gt.u64 	%p60, %rd3, %rd245;
	@%p60 bra 	$L__BB4_15;
$L__BB4_57:
	ret;

}
	// .globl	unfold_output_into_patches_f32
.visible .entry unfold_output_into_patches_f32(
	.param .align 8 .b8 unfold_output_into_patches_f32_param_0[96],
	.param .u64 .ptr .align 1 unfold_output_into_patches_f32_param_1,
	.param .u64 .ptr .align 1 unfold_output_into_patches_f32_param_2
)
{
	.reg .pred 	%p<71>;
	.reg .b32 	%r<71>;
	.reg .b32 	%f<36>;
	.reg .b64 	%rd<250>;

	ld.param.u64 	%rd130, [unfold_output_into_patches_f32_param_0+88];
	ld.param.u64 	%rd128, [unfold_output_into_patches_f32_param_0+72];
	ld.param.u64 	%rd121, [unfold_output_into_patches_f32_param_0+16];
	ld.param.u64 	%rd120, [unfold_output_into_patches_f32_param_0+8];
	ld.param.u64 	%rd119, [unfold_output_into_patches_f32_param_0];
	ld.param.u64 	%rd129, [unfold_output_into_patches_f32_param_0+80];
	ld.param.u64 	%rd127, [unfold_output_into_patches_f32_param_0+64];
	ld.param.u64 	%rd126, [unfold_output_into_patches_f32_param_0+56];
	ld.param.u64 	%rd124, [unfold_output_into_patches_f32_param_0+40];
	ld.param.u64 	%rd132, [unfold_output_into_patches_f32_param_1];
	ld.param.u64 	%rd131, [unfold_output_into_patches_f32_param_2];
	cvta.to.global.u64 	%rd1, %rd132;
	mov.u32 	%r1, %ctaid.x;
	mov.u32 	%r2, %ntid.x;
	mov.u32 	%r3, %tid.x;
	mad.lo.s32 	%r4, %r1, %r2, %r3;
	cvt.u64.u32 	%rd10, %r4;
	mul.lo.s64 	%rd133, %rd124, %rd126;
	mul.lo.s64 	%rd134, %rd133, %rd127;
	mul.lo.s64 	%rd135, %rd134, %rd129;
	setp.le.u64 	%p3, %rd135, %rd10;
	@%p3 bra 	$L__BB5_94;
	and.b64  	%rd136, %rd129, -4294967296;
	setp.ne.s64 	%p4, %rd136, 0;
	@%p4 bra 	$L__BB5_3;
	cvt.u32.u64 	%r5, %rd129;
	cvt.u32.u64 	%r6, %rd10;
	div.u32 	%r7, %r6, %r5;
	mul.lo.s32 	%r8, %r7, %r5;
	sub.s32 	%r9, %r6, %r8;
	cvt.u64.u32 	%rd219, %r7;
	cvt.u64.u32 	%rd220, %r9;
	bra.uni 	$L__BB5_4;
$L__BB5_3:
	div.u64 	%rd219, %rd10, %rd129;
	mul.lo.s64 	%rd137, %rd219, %rd129;
	sub.s64 	%rd220, %rd10, %rd137;
$L__BB5_4:
	and.b64  	%rd138, %rd127, -4294967296;
	setp.ne.s64 	%p5, %rd138, 0;
	@%p5 bra 	$L__BB5_6;
	cvt.u32.u64 	%r10, %rd127;
	cvt.u32.u64 	%r11, %rd219;
	div.u32 	%r12, %r11, %r10;
	mul.lo.s32 	%r13, %r12, %r10;
	sub.s32 	%r14, %r11, %r13;
	cvt.u64.u32 	%rd221, %r12;
	cvt.u64.u32 	%rd222, %r14;
	bra.uni 	$L__BB5_7;
$L__BB5_6:
	div.u64 	%rd221, %rd219, %rd127;
	mul.lo.s64 	%rd139, %rd221, %rd127;
	sub.s64 	%rd222, %rd219, %rd139;
$L__BB5_7:
	and.b64  	%rd140, %rd126, -4294967296;
	setp.ne.s64 	%p6, %rd140, 0;
	@%p6 bra 	$L__BB5_9;
	cvt.u32.u64 	%r15, %rd126;
	cvt.u32.u64 	%r16, %rd221;
	div.u32 	%r17, %r16, %r15;
	mul.lo.s32 	%r18, %r17, %r15;
	sub.s32 	%r19, %r16, %r18;
	cvt.u64.u32 	%rd223, %r17;
	cvt.u64.u32 	%rd224, %r19;
	bra.uni 	$L__BB5_10;
$L__BB5_9:
	div.u64 	%rd223, %rd221, %rd126;
	mul.lo.s64 	%rd141, %rd223, %rd126;
	sub.s64 	%rd224, %rd221, %rd141;
$L__BB5_10:
	and.b64  	%rd142, %rd124, -4294967296;
	setp.ne.s64 	%p7, %rd142, 0;
	@%p7 bra 	$L__BB5_12;
	cvt.u32.u64 	%r20, %rd124;
	cvt.u32.u64 	%r21, %rd223;
	rem.u32 	%r22, %r21, %r20;
	cvt.u64.u32 	%rd225, %r22;
	bra.uni 	$L__BB5_13;
$L__BB5_12:
	rem.u64 	%rd225, %rd223, %rd124;
$L__BB5_13:
	mul.lo.s64 	%rd32, %rd225, %rd126;
	setp.eq.s64 	%p8, %rd119, 0;
	@%p8 bra 	$L__BB5_94;
	mul.lo.s64 	%rd144, %rd119, %rd119;
	add.s64 	%rd33, %rd222, %rd121;
	add.s64 	%rd34, %rd220, %rd121;
	add.s64 	%rd145, %rd32, %rd224;
	mul.lo.s64 	%rd35, %rd145, %rd128;
	mul.lo.s64 	%rd36, %rd127, %rd129;
	and.b64  	%rd37, %rd119, 3;
	and.b64  	%rd38, %rd119, -4;
	shl.b64 	%rd39, %rd36, 4;
	mul.lo.s64 	%rd40, %rd36, 12;
	shl.b64 	%rd41, %rd36, 3;
	shl.b64 	%rd42, %rd36, 2;
	cvta.to.global.u64 	%rd146, %rd131;
	mul.lo.s64 	%rd147, %rd144, %rd224;
	mad.lo.s64 	%rd148, %rd32, %rd144, %rd147;
	mad.lo.s64 	%rd149, %rd148, %rd127, %rd222;
	mad.lo.s64 	%rd150, %rd149, %rd129, %rd220;
	shl.b64 	%rd151, %rd150, 2;
	add.s64 	%rd249, %rd146, %rd151;
	mov.b64 	%rd226, 0;
	cvt.u32.u64 	%r23, %rd120;
$L__BB5_15:
	sub.s64 	%rd46, %rd33, %rd226;
	or.b64  	%rd152, %rd46, %rd120;
	and.b64  	%rd153, %rd152, -4294967296;
	setp.ne.s64 	%p9, %rd153, 0;
	@%p9 bra 	$L__BB5_17;
	cvt.u32.u64 	%r24, %rd46;
	div.u32 	%r25, %r24, %r23;
	cvt.u64.u32 	%rd228, %r25;
	bra.uni 	$L__BB5_18;
$L__BB5_17:
	div.u64 	%rd228, %rd46, %rd120;
$L__BB5_18:
	setp.lt.u64 	%p11, %rd33, %rd226;
	mov.pred 	%p70, -1;
	@%p11 bra 	$L__BB5_23;
	or.b64  	%rd154, %rd46, %rd120;
	and.b64  	%rd155, %rd154, -4294967296;
	setp.ne.s64 	%p12, %rd155, 0;
	@%p12 bra 	$L__BB5_21;
	cvt.u32.u64 	%r27, %rd46;
	rem.u32 	%r28, %r27, %r23;
	cvt.u64.u32 	%rd229, %r28;
	bra.uni 	$L__BB5_22;
$L__BB5_21:
	rem.u64 	%rd229, %rd46, %rd120;
$L__BB5_22:
	setp.ne.s64 	%p13, %rd229, 0;
	setp.ge.u64 	%p14, %rd228, %rd128;
	or.pred  	%p70, %p14, %p13;
$L__BB5_23:
	setp.lt.u64 	%p15, %rd119, 4;
	add.s64 	%rd158, %rd35, %rd228;
	mul.lo.s64 	%rd53, %rd158, %rd130;
	mov.b64 	%rd241, 0;
	@%p15 bra 	$L__BB5_62;
	mov.b64 	%rd231, 0;
$L__BB5_25:
	sub.s64 	%rd56, %rd34, %rd231;
	or.b64  	%rd160, %rd56, %rd120;
	and.b64  	%rd161, %rd160, -4294967296;
	setp.ne.s64 	%p16, %rd161, 0;
	@%p16 bra 	$L__BB5_27;
	cvt.u32.u64 	%r30, %rd56;
	div.u32 	%r31, %r30, %r23;
	cvt.u64.u32 	%rd232, %r31;
	bra.uni 	$L__BB5_28;
$L__BB5_27:
	div.u64 	%rd232, %rd56, %rd120;
$L__BB5_28:
	setp.lt.u64 	%p17, %rd34, %rd231;
	or.pred  	%p18, %p70, %p17;
	mov.f32 	%f29, 0f00000000;
	@%p18 bra 	$L__BB5_34;
	or.b64  	%rd162, %rd56, %rd120;
	and.b64  	%rd163, %rd162, -4294967296;
	setp.ne.s64 	%p19, %rd163, 0;
	@%p19 bra 	$L__BB5_31;
	cvt.u32.u64 	%r33, %rd56;
	rem.u32 	%r34, %r33, %r23;
	cvt.u64.u32 	%rd233, %r34;
	bra.uni 	$L__BB5_32;
$L__BB5_31:
	rem.u64 	%rd233, %rd56, %rd120;
$L__BB5_32:
	setp.ne.s64 	%p20, %rd233, 0;
	setp.ge.u64 	%p21, %rd232, %rd130;
	or.pred  	%p22, %p21, %p20;
	@%p22 bra 	$L__BB5_34;
	add.s64 	%rd164, %rd232, %rd53;
	shl.b64 	%rd165, %rd164, 2;
	add.s64 	%rd166, %rd1, %rd165;
	ld.global.f32 	%f29, [%rd166];
$L__BB5_34:
	st.global.f32 	[%rd249], %f29;
	not.b64 	%rd167, %rd231;
	add.s64 	%rd63, %rd34, %rd167;
	or.b64  	%rd168, %rd63, %rd120;
	and.b64  	%rd169, %rd168, -4294967296;
	setp.ne.s64 	%p23, %rd169, 0;
	@%p23 bra 	$L__BB5_36;
	cvt.u32.u64 	%r36, %rd63;
	div.u32 	%r37, %r36, %r23;
	cvt.u64.u32 	%rd234, %r37;
	bra.uni 	$L__BB5_37;
$L__BB5_36:
	div.u64 	%rd234, %rd63, %rd120;
$L__BB5_37:
	setp.le.u64 	%p24, %rd34, %rd231;
	or.pred  	%p25, %p70, %p24;
	mov.f32 	%f30, 0f00000000;
	@%p25 bra 	$L__BB5_43;
	or.b64  	%rd170, %rd63, %rd120;
	and.b64  	%rd171, %rd170, -4294967296;
	setp.ne.s64 	%p26, %rd171, 0;
	@%p26 bra 	$L__BB5_40;
	cvt.u32.u64 	%r39, %rd63;
	rem.u32 	%r40, %r39, %r23;
	cvt.u64.u32 	%rd235, %r40;
	bra.uni 	$L__BB5_41;
$L__BB5_40:
	rem.u64 	%rd235, %rd63, %rd120;
$L__BB5_41:
	setp.ne.s64 	%p27, %rd235, 0;
	setp.ge.u64 	%p28, %rd234, %rd130;
	or.pred  	%p29, %p28, %p27;
	@%p29 bra 	$L__BB5_43;
	add.s64 	%rd172, %rd234, %rd53;
	shl.b64 	%rd173, %rd172, 2;
	add.s64 	%rd174, %rd1, %rd173;
	ld.global.f32 	%f30, [%rd174];
$L__BB5_43:
	add.s64 	%rd175, %rd249, %rd42;
	st.global.f32 	[%rd175], %f30;
	add.s64 	%rd70, %rd231, 2;
	sub.s64 	%rd71, %rd34, %rd70;
	or.b64  	%rd176, %rd71, %rd120;
	and.b64  	%rd177, %rd176, -4294967296;
	setp.ne.s64 	%p30, %rd177, 0;
	@%p30 bra 	$L__BB5_45;
	cvt.u32.u64 	%r42, %rd71;
	div.u32 	%r43, %r42, %r23;
	cvt.u64.u32 	%rd236, %r43;
	bra.uni 	$L__BB5_46;
$L__BB5_45:
	div.u64 	%rd236, %rd71, %rd120;
$L__BB5_46:
	setp.lt.u64 	%p31, %rd34, %rd70;
	or.pred  	%p32, %p70, %p31;
	mov.f32 	%f31, 0f00000000;
	@%p32 bra 	$L__BB5_52;
	or.b64  	%rd178, %rd71, %rd120;
	and.b64  	%rd179, %rd178, -4294967296;
	setp.ne.s64 	%p33, %rd179, 0;
	@%p33 bra 	$L__BB5_49;
	cvt.u32.u64 	%r45, %rd71;
	rem.u32 	%r46, %r45, %r23;
	cvt.u64.u32 	%rd237, %r46;
	bra.uni 	$L__BB5_50;
$L__BB5_49:
	rem.u64 	%rd237, %rd71, %rd120;
$L__BB5_50:
	setp.ne.s64 	%p34, %rd237, 0;
	setp.ge.u64 	%p35, %rd236, %rd130;
	or.pred  	%p36, %p35, %p34;
	@%p36 bra 	$L__BB5_52;
	add.s64 	%rd180, %rd236, %rd53;
	shl.b64 	%rd181, %rd180, 2;
	add.s64 	%rd182, %rd1, %rd181;
	ld.global.f32 	%f31, [%rd182];
$L__BB5_52:
	add.s64 	%rd183, %rd249, %rd41;
	st.global.f32 	[%rd183], %f31;
	sub.s64 	%rd184, %rd34, %rd231;
	add.s64 	%rd78, %rd184, -3;
	or.b64  	%rd185, %rd78, %rd120;
	and.b64  	%rd186, %rd185, -4294967296;
	setp.ne.s64 	%p37, %rd186, 0;
	@%p37 bra 	$L__BB5_54;
	cvt.u32.u64 	%r48, %rd78;
	div.u32 	%r49, %r48, %r23;
	cvt.u64.u32 	%rd238, %r49;
	bra.uni 	$L__BB5_55;
$L__BB5_54:
	div.u64 	%rd238, %rd78, %rd120;
$L__BB5_55:
	add.s64 	%rd82, %rd70, 1;
	setp.lt.u64 	%p38, %rd34, %rd82;
	or.pred  	%p39, %p70, %p38;
	mov.f32 	%f32, 0f00000000;
	@%p39 bra 	$L__BB5_61;
	or.b64  	%rd187, %rd78, %rd120;
	and.b64  	%rd188, %rd187, -4294967296;
	setp.ne.s64 	%p40, %rd188, 0;
	@%p40 bra 	$L__BB5_58;
	cvt.u32.u64 	%r51, %rd78;
	rem.u32 	%r52, %r51, %r23;
	cvt.u64.u32 	%rd239, %r52;
	bra.uni 	$L__BB5_59;
$L__BB5_58:
	rem.u64 	%rd239, %rd78, %rd120;
$L__BB5_59:
	setp.ne.s64 	%p41, %rd239, 0;
	setp.ge.u64 	%p42, %rd238, %rd130;
	or.pred  	%p43, %p42, %p41;
	@%p43 bra 	$L__BB5_61;
	add.s64 	%rd189, %rd238, %rd53;
	shl.b64 	%rd190, %rd189, 2;
	add.s64 	%rd191, %rd1, %rd190;
	ld.global.f32 	%f32, [%rd191];
$L__BB5_61:
	add.s64 	%rd192, %rd249, %rd40;
	st.global.f32 	[%rd192], %f32;
	add.s64 	%rd249, %rd249, %rd39;
	add.s64 	%rd231, %rd82, 1;
	setp.ne.s64 	%p44, %rd231, %rd38;
	mov.u64 	%rd241, %rd38;
	@%p44 bra 	$L__BB5_25;
$L__BB5_62:
	setp.eq.s64 	%p45, %rd37, 0;
	@%p45 bra 	$L__BB5_93;
	sub.s64 	%rd91, %rd34, %rd241;
	or.b64  	%rd193, %rd91, %rd120;
	and.b64  	%rd194, %rd193, -4294967296;
	setp.ne.s64 	%p46, %rd194, 0;
	@%p46 bra 	$L__BB5_65;
	cvt.u32.u64 	%r54, %rd91;
	div.u32 	%r55, %r54, %r23;
	cvt.u64.u32 	%rd243, %r55;
	bra.uni 	$L__BB5_66;
$L__BB5_65:
	div.u64 	%rd243, %rd91, %rd120;
$L__BB5_66:
	setp.lt.u64 	%p47, %rd34, %rd241;
	or.pred  	%p48, %p70, %p47;
	mov.f32 	%f33, 0f00000000;
	@%p48 bra 	$L__BB5_72;
	or.b64  	%rd195, %rd91, %rd120;
	and.b64  	%rd196, %rd195, -4294967296;
	setp.ne.s64 	%p49, %rd196, 0;
	@%p49 bra 	$L__BB5_69;
	cvt.u32.u64 	%r57, %rd91;
	rem.u32 	%r58, %r57, %r23;
	cvt.u64.u32 	%rd244, %r58;
	bra.uni 	$L__BB5_70;
$L__BB5_69:
	rem.u64 	%rd244, %rd91, %rd120;
$L__BB5_70:
	setp.ne.s64 	%p50, %rd244, 0;
	setp.ge.u64 	%p51, %rd243, %rd130;
	or.pred  	%p52, %p51, %p50;
	@%p52 bra 	$L__BB5_72;
	add.s64 	%rd197, %rd243, %rd53;
	shl.b64 	%rd198, %rd197, 2;
	add.s64 	%rd199, %rd1, %rd198;
	ld.global.f32 	%f33, [%rd199];
$L__BB5_72:
	setp.eq.s64 	%p53, %rd37, 1;
	st.global.f32 	[%rd249], %f33;
	shl.b64 	%rd200, %rd36, 2;
	add.s64 	%rd249, %rd249, %rd200;
	@%p53 bra 	$L__BB5_93;
	add.s64 	%rd201, %rd241, 1;
	and.b64  	%rd99, %rd201, 4294967295;
	sub.s64 	%rd100, %rd34, %rd99;
	or.b64  	%rd202, %rd100, %rd120;
	and.b64  	%rd203, %rd202, -4294967296;
	setp.ne.s64 	%p54, %rd203, 0;
	@%p54 bra 	$L__BB5_75;
	cvt.u32.u64 	%r60, %rd100;
	div.u32 	%r61, %r60, %r23;
	cvt.u64.u32 	%rd245, %r61;
	bra.uni 	$L__BB5_76;
$L__BB5_75:
	div.u64 	%rd245, %rd100, %rd120;
$L__BB5_76:
	setp.lt.u64 	%p55, %rd34, %rd99;
	or.pred  	%p56, %p70, %p55;
	mov.f32 	%f34, 0f00000000;
	@%p56 bra 	$L__BB5_82;
	or.b64  	%rd204, %rd100, %rd120;
	and.b64  	%rd205, %rd204, -4294967296;
	setp.ne.s64 	%p57, %rd205, 0;
	@%p57 bra 	$L__BB5_79;
	cvt.u32.u64 	%r63, %rd100;
	rem.u32 	%r64, %r63, %r23;
	cvt.u64.u32 	%rd246, %r64;
	bra.uni 	$L__BB5_80;
$L__BB5_79:
	rem.u64 	%rd246, %rd100, %rd120;
$L__BB5_80:
	setp.ne.s64 	%p58, %rd246, 0;
	setp.ge.u64 	%p59, %rd245, %rd130;
	or.pred  	%p60, %p59, %p58;
	@%p60 bra 	$L__BB5_82;
	add.s64 	%rd206, %rd245, %rd53;
	shl.b64 	%rd207, %rd206, 2;
	add.s64 	%rd208, %rd1, %rd207;
	ld.global.f32 	%f34, [%rd208];
$L__BB5_82:
	setp.eq.s64 	%p61, %rd37, 2;
	st.global.f32 	[%rd249], %f34;
	shl.b64 	%rd209, %rd36, 2;
	add.s64 	%rd249, %rd249, %rd209;
	@%p61 bra 	$L__BB5_93;
	add.s64 	%rd210, %rd241, 2;
	and.b64  	%rd108, %rd210, 4294967295;
	sub.s64 	%rd109, %rd34, %rd108;
	or.b64  	%rd211, %rd109, %rd120;
	and.b64  	%rd212, %rd211, -4294967296;
	setp.ne.s64 	%p62, %rd212, 0;
	@%p62 bra 	$L__BB5_85;
	cvt.u32.u64 	%r66, %rd109;
	div.u32 	%r67, %r66, %r23;
	cvt.u64.u32 	%rd247, %r67;
	bra.uni 	$L__BB5_86;
$L__BB5_85:
	div.u64 	%rd247, %rd109, %rd120;
$L__BB5_86:
	setp.lt.u64 	%p63, %rd34, %rd108;
	or.pred  	%p64, %p70, %p63;
	mov.f32 	%f35, 0f00000000;
	@%p64 bra 	$L__BB5_92;
	or.b64  	%rd213, %rd109, %rd120;
	and.b64  	%rd214, %rd213, -4294967296;
	setp.ne.s64 	%p65, %rd214, 0;
	@%p65 bra 	$L__BB5_89;
	cvt.u32.u64 	%r69, %rd109;
	rem.u32 	%r70, %r69, %r23;
	cvt.u64.u32 	%rd248, %r70;
	bra.uni 	$L__BB5_90;
$L__BB5_89:
	rem.u64 	%rd248, %rd109, %rd120;
$L__BB5_90:
	setp.ne.s64 	%p66, %rd248, 0;
	setp.ge.u64 	%p67, %rd247, %rd130;
	or.pred  	%p68, %p67, %p66;
	@%p68 bra 	$L__BB5_92;
	add.s64 	%rd215, %rd247, %rd53;
	shl.b64 	%rd216, %rd215, 2;
	add.s64 	%rd217, %rd1, %rd216;
	ld.global.f32 	%f35, [%rd217];
$L__BB5_92:
	st.global.f32 	[%rd249], %f35;
	shl.b64 	%rd218, %rd36, 2;
	add.s64 	%rd249, %rd249, %rd218;
$L__BB5_93:
	add.s64 	%rd226, %rd226, 1;
	setp.gt.u64 	%p69, %rd119, %rd226;
	@%p69 bra 	$L__BB5_15;
$L__BB5_94:
	ret;

}
	// .globl	transpose_filters_f32
.visible .entry transpose_filters_f32(
	.param .align 8 .b8 transpose_filters_f32_param_0[96],
	.param .u64 .ptr .align 1 transpose_filters_f32_param_1,
	.param .u64 .ptr .align 1 transpose_filters_f32_param_2,
	.param .u64 .ptr .align 1 transpose_filters_f32_param_3
)
{
	.reg .pred 	%p<6>;
	.reg .b32 	%r<23>;
	.reg .b32 	%f<2>;
	.reg .b64 	%rd<61>;

	ld.param.u64 	%rd1, [transpose_filters_f32_param_0];
	ld.param.u64 	%rd2, [transpose_filters_f32_param_0+48];
	ld.param.u64 	%rd3, [transpose_filters_f32_param_0+56];
	ld.param.u64 	%rd26, [transpose_filters_f32_param_1];
	ld.param.u64 	%rd27, [transpose_filters_f32_param_2];
	ld.param.u64 	%rd28, [transpose_filters_f32_param_3];
	mov.u32 	%r1, %ctaid.x;
	mov.u32 	%r2, %ntid.x;
	mov.u32 	%r3, %tid.x;
	mad.lo.s32 	%r4, %r1, %r2, %r3;
	cvt.u64.u32 	%rd4, %r4;
	mul.lo.s64 	%rd29, %rd2, %rd3;
	mul.lo.s64 	%rd30, %rd29, %rd1;
	mul.lo.s64 	%rd31, %rd30, %rd1;
	setp.le.u64 	%p1, %rd31, %rd4;
	@%p1 bra 	$L__BB6_14;
	and.b64  	%rd32, %rd1, -4294967296;
	setp.ne.s64 	%p2, %rd32, 0;
	@%p2 bra 	$L__BB6_3;
	cvt.u32.u64 	%r5, %rd1;
	cvt.u32.u64 	%r6, %rd4;
	div.u32 	%r7, %r6, %r5;
	mul.lo.s32 	%r8, %r7, %r5;
	sub.s32 	%r9, %r6, %r8;
	cvt.u64.u32 	%rd54, %r7;
	cvt.u64.u32 	%rd55, %r9;
	bra.uni 	$L__BB6_4;
$L__BB6_3:
	div.u64 	%rd54, %rd4, %rd1;
	mul.lo.s64 	%rd33, %rd54, %rd1;
	sub.s64 	%rd55, %rd4, %rd33;
$L__BB6_4:
	setp.ne.s64 	%p3, %rd32, 0;
	@%p3 bra 	$L__BB6_6;
	cvt.u32.u64 	%r10, %rd1;
	cvt.u32.u64 	%r11, %rd54;
	div.u32 	%r12, %r11, %r10;
	mul.lo.s32 	%r13, %r12, %r10;
	sub.s32 	%r14, %r11, %r13;
	cvt.u64.u32 	%rd56, %r12;
	cvt.u64.u32 	%rd57, %r14;
	bra.uni 	$L__BB6_7;
$L__BB6_6:
	div.u64 	%rd56, %rd54, %rd1;
	mul.lo.s64 	%rd35, %rd56, %rd1;
	sub.s64 	%rd57, %rd54, %rd35;
$L__BB6_7:
	and.b64  	%rd36, %rd3, -4294967296;
	setp.ne.s64 	%p4, %rd36, 0;
	@%p4 bra 	$L__BB6_9;
	cvt.u32.u64 	%r15, %rd3;
	cvt.u32.u64 	%r16, %rd56;
	div.u32 	%r17, %r16, %r15;
	mul.lo.s32 	%r18, %r17, %r15;
	sub.s32 	%r19, %r16, %r18;
	cvt.u64.u32 	%rd58, %r17;
	cvt.u64.u32 	%rd59, %r19;
	bra.uni 	$L__BB6_10;
$L__BB6_9:
	div.u64 	%rd58, %rd56, %rd3;
	mul.lo.s64 	%rd37, %rd58, %rd3;
	sub.s64 	%rd59, %rd56, %rd37;
$L__BB6_10:
	and.b64  	%rd38, %rd2, -4294967296;
	setp.ne.s64 	%p5, %rd38, 0;
	@%p5 bra 	$L__BB6_12;
	cvt.u32.u64 	%r20, %rd2;
	cvt.u32.u64 	%r21, %rd58;
	rem.u32 	%r22, %r21, %r20;
	cvt.u64.u32 	%rd60, %r22;
	bra.uni 	$L__BB6_13;
$L__BB6_12:
	rem.u64 	%rd60, %rd58, %rd2;
$L__BB6_13:
	cvta.to.global.u64 	%rd39, %rd27;
	ld.global.u64 	%rd40, [%rd39];
	mul.lo.s64 	%rd41, %rd40, %rd59;
	ld.global.u64 	%rd42, [%rd39+8];
	mad.lo.s64 	%rd43, %rd42, %rd60, %rd41;
	ld.global.u64 	%rd44, [%rd39+16];
	mad.lo.s64 	%rd45, %rd44, %rd57, %rd43;
	ld.global.u64 	%rd46, [%rd39+24];
	mad.lo.s64 	%rd47, %rd46, %rd55, %rd45;
	cvta.to.global.u64 	%rd48, %rd26;
	shl.b64 	%rd49, %rd47, 2;
	add.s64 	%rd50, %rd48, %rd49;
	ld.global.f32 	%f1, [%rd50];
	cvta.to.global.u64 	%rd51, %rd28;
	shl.b64 	%rd52, %rd4, 2;
	add.s64 	%rd53, %rd51, %rd52;
	st.global.f32 	[%rd53], %f1;
$L__BB6_14:
	ret;

}
	// .globl	sum_transposed_filters_f32
.visible .entry sum_transposed_filters_f32(
	.param .align 8 .b8 sum_transposed_filters_f32_param_0[96],
	.param .u64 .ptr .align 1 sum_transposed_filters_f32_param_1,
	.param .u64 .ptr .align 1 sum_transposed_filters_f32_param_2,
	.param .u64 .ptr .align 1 sum_transposed_filters_f32_param_3
)
{
	.reg .pred 	%p<11>;
	.reg .b32 	%r<23>;
	.reg .b32 	%f<27>;
	.reg .b64 	%rd<88>;

	ld.param.u64 	%rd2, [sum_transposed_filters_f32_param_0+40];
	ld.param.u64 	%rd1, [sum_transposed_filters_f32_param_0];
	ld.param.u64 	%rd3, [sum_transposed_filters_f32_param_0+48];
	ld.param.u64 	%rd4, [sum_transposed_filters_f32_param_0+56];
	ld.param.u64 	%rd43, [sum_transposed_filters_f32_param_1];
	ld.param.u64 	%rd44, [sum_transposed_filters_f32_param_2];
	ld.param.u64 	%rd45, [sum_transposed_filters_f32_param_3];
	mov.u32 	%r1, %ctaid.x;
	mov.u32 	%r2, %ntid.x;
	mov.u32 	%r3, %tid.x;
	mad.lo.s32 	%r4, %r1, %r2, %r3;
	mul.lo.s64 	%rd5, %rd4, %rd3;
	mul.lo.s64 	%rd46, %rd5, %rd1;
	mul.lo.s64 	%rd6, %rd46, %rd1;
	cvt.u64.u32 	%rd7, %r4;
	setp.le.u64 	%p1, %rd6, %rd7;
	@%p1 bra 	$L__BB7_21;
	and.b64  	%rd47, %rd1, -4294967296;
	setp.ne.s64 	%p2, %rd47, 0;
	@%p2 bra 	$L__BB7_3;
	cvt.u32.u64 	%r5, %rd1;
	cvt.u32.u64 	%r6, %rd7;
	div.u32 	%r7, %r6, %r5;
	mul.lo.s32 	%r8, %r7, %r5;
	sub.s32 	%r9, %r6, %r8;
	cvt.u64.u32 	%rd76, %r7;
	cvt.u64.u32 	%rd77, %r9;
	bra.uni 	$L__BB7_4;
$L__BB7_3:
	div.u64 	%rd76, %rd7, %rd1;
	mul.lo.s64 	%rd48, %rd76, %rd1;
	sub.s64 	%rd77, %rd7, %rd48;
$L__BB7_4:
	setp.ne.s64 	%p3, %rd47, 0;
	@%p3 bra 	$L__BB7_6;
	cvt.u32.u64 	%r10, %rd1;
	cvt.u32.u64 	%r11, %rd76;
	div.u32 	%r12, %r11, %r10;
	mul.lo.s32 	%r13, %r12, %r10;
	sub.s32 	%r14, %r11, %r13;
	cvt.u64.u32 	%rd78, %r12;
	cvt.u64.u32 	%rd79, %r14;
	bra.uni 	$L__BB7_7;
$L__BB7_6:
	div.u64 	%rd78, %rd76, %rd1;
	mul.lo.s64 	%rd50, %rd78, %rd1;
	sub.s64 	%rd79, %rd76, %rd50;
$L__BB7_7:
	and.b64  	%rd51, %rd3, -4294967296;
	setp.ne.s64 	%p4, %rd51, 0;
	@%p4 bra 	$L__BB7_9;
	cvt.u32.u64 	%r15, %rd3;
	cvt.u32.u64 	%r16, %rd78;
	div.u32 	%r17, %r16, %r15;
	mul.lo.s32 	%r18, %r17, %r15;
	sub.s32 	%r19, %r16, %r18;
	cvt.u64.u32 	%rd80, %r17;
	cvt.u64.u32 	%rd81, %r19;
	bra.uni 	$L__BB7_10;
$L__BB7_9:
	div.u64 	%rd80, %rd78, %rd3;
	mul.lo.s64 	%rd52, %rd80, %rd3;
	sub.s64 	%rd81, %rd78, %rd52;
$L__BB7_10:
	and.b64  	%rd53, %rd4, -4294967296;
	setp.ne.s64 	%p5, %rd53, 0;
	@%p5 bra 	$L__BB7_12;
	cvt.u32.u64 	%r20, %rd4;
	cvt.u32.u64 	%r21, %rd80;
	rem.u32 	%r22, %r21, %r20;
	cvt.u64.u32 	%rd82, %r22;
	bra.uni 	$L__BB7_13;
$L__BB7_12:
	rem.u64 	%rd82, %rd80, %rd4;
$L__BB7_13:
	cvta.to.global.u64 	%rd54, %rd45;
	mad.lo.s64 	%rd55, %rd81, %rd4, %rd82;
	mad.lo.s64 	%rd56, %rd55, %rd1, %rd79;
	mad.lo.s64 	%rd57, %rd56, %rd1, %rd77;
	ld.global.u64 	%rd58, [%rd54];
	mul.lo.s64 	%rd59, %rd58, %rd82;
	ld.global.u64 	%rd60, [%rd54+8];
	mad.lo.s64 	%rd61, %rd60, %rd81, %rd59;
	ld.global.u64 	%rd62, [%rd54+16];
	mad.lo.s64 	%rd63, %rd62, %rd79, %rd61;
	ld.global.u64 	%rd64, [%rd54+24];
	mad.lo.s64 	%rd29, %rd64, %rd77, %rd63;
	cvta.to.global.u64 	%rd65, %rd43;
	shl.b64 	%rd66, %rd57, 2;
	add.s64 	%rd85, %rd65, %rd66;
	setp.eq.s64 	%p6, %rd2, 0;
	mov.f32 	%f26, 0f00000000;
	@%p6 bra 	$L__BB7_20;
	and.b64  	%rd86, %rd2, 3;
	setp.lt.u64 	%p7, %rd2, 4;
	mov.f32 	%f26, 0f00000000;
	@%p7 bra 	$L__BB7_17;
	and.b64  	%rd83, %rd2, -4;
	mov.f32 	%f26, 0f00000000;
	shl.b64 	%rd67, %rd6, 2;
$L__BB7_16:
	ld.global.f32 	%f12, [%rd85];
	add.f32 	%f13, %f26, %f12;
	add.s64 	%rd68, %rd85, %rd67;
	ld.global.f32 	%f14, [%rd68];
	add.f32 	%f15, %f13, %f14;
	add.s64 	%rd69, %rd68, %rd67;
	ld.global.f32 	%f16, [%rd69];
	add.f32 	%f17, %f15, %f16;
	add.s64 	%rd70, %rd69, %rd67;
	ld.global.f32 	%f18, [%rd70];
	add.f32 	%f26, %f17, %f18;
	add.s64 	%rd85, %rd70, %rd67;
	add.s64 	%rd83, %rd83, -4;
	setp.ne.s64 	%p8, %rd83, 0;
	@%p8 bra 	$L__BB7_16;
$L__BB7_17:
	setp.eq.s64 	%p9, %rd86, 0;
	@%p9 bra 	$L__BB7_20;
	mul.lo.s64 	%rd71, %rd1, %rd1;
	mul.lo.s64 	%rd72, %rd5, %rd71;
	shl.b64 	%rd38, %rd72, 2;
$L__BB7_19:
	.pragma "nounroll";
	ld.global.f32 	%f19, [%rd85];
	add.f32 	%f26, %f26, %f19;
	add.s64 	%rd85, %rd85, %rd38;
	add.s64 	%rd86, %rd86, -1;
	setp.ne.s64 	%p10, %rd86, 0;
	@%p10 bra 	$L__BB7_19;
$L__BB7_20:
	cvta.to.global.u64 	%rd73, %rd44;
	shl.b64 	%rd74, %rd29, 2;
	add.s64 	%rd75, %rd73, %rd74;
	ld.global.f32 	%f20, [%rd75];
	add.f32 	%f21, %f26, %f20;
	st.global.f32 	[%rd75], %f21;
$L__BB7_21:
	ret;

}
	// .globl	unfold_input_into_patches_f64
.visible .entry unfold_input_into_patches_f64(
	.param .align 8 .b8 unfold_input_into_patches_f64_param_0[96],
	.param .u64 .ptr .align 1 unfold_input_into_patches_f64_param_1,
	.param .u64 .ptr .align 1 unfold_input_into_patches_f64_param_2,
	.param .u64 .ptr .align 1 unfold_input_into_patches_f64_param_3
)
{
	.reg .pred 	%p<61>;
	.reg .b32 	%r<23>;
	.reg .b64 	%rd<260>;
	.reg .b64 	%fd<61>;

	ld.param.u64 	%rd3, [unfold_input_into_patches_f64_param_0];
	ld.param.u64 	%rd4, [unfold_input_into_patches_f64_param_0+8];
	ld.param.u64 	%rd5, [unfold_input_into_patches_f64_param_0+16];
	ld.param.u64 	%rd8, [unfold_input_into_patches_f64_param_0+64];
	ld.param.u64 	%rd10, [unfold_input_into_patches_f64_param_0+80];
	ld.param.u64 	%rd11, [unfold_input_into_patches_f64_param_0+88];
	ld.param.u64 	%rd9, [unfold_input_into_patches_f64_param_0+72];
	ld.param.u64 	%rd6, [unfold_input_into_patches_f64_param_0+40];
	ld.param.u64 	%rd7, [unfold_input_into_patches_f64_param_0+48];
	ld.param.u64 	%rd89, [unfold_input_into_patches_f64_param_1];
	ld.param.u64 	%rd90, [unfold_input_into_patches_f64_param_2];
	ld.param.u64 	%rd88, [unfold_input_into_patches_f64_param_3];
	cvta.to.global.u64 	%rd1, %rd89;
	cvta.to.global.u64 	%rd2, %rd90;
	mov.u32 	%r1, %ctaid.x;
	mov.u32 	%r2, %ntid.x;
	mov.u32 	%r3, %tid.x;
	mad.lo.s32 	%r4, %r1, %r2, %r3;
	cvt.u64.u32 	%rd12, %r4;
	mul.lo.s64 	%rd91, %rd6, %rd7;
	mul.lo.s64 	%rd92, %rd91, %rd9;
	mul.lo.s64 	%rd93, %rd92, %rd11;
	setp.le.u64 	%p1, %rd93, %rd12;
	@%p1 bra 	$L__BB8_57;
	and.b64  	%rd94, %rd11, -4294967296;
	setp.ne.s64 	%p2, %rd94, 0;
	@%p2 bra 	$L__BB8_3;
	cvt.u32.u64 	%r5, %rd11;
	cvt.u32.u64 	%r6, %rd12;
	div.u32 	%r7, %r6, %r5;
	mul.lo.s32 	%r8, %r7, %r5;
	sub.s32 	%r9, %r6, %r8;
	cvt.u64.u32 	%rd238, %r7;
	cvt.u64.u32 	%rd239, %r9;
	bra.uni 	$L__BB8_4;
$L__BB8_3:
	div.u64 	%rd238, %rd12, %rd11;
	mul.lo.s64 	%rd95, %rd238, %rd11;
	sub.s64 	%rd239, %rd12, %rd95;
$L__BB8_4:
	and.b64  	%rd96, %rd9, -4294967296;
	setp.ne.s64 	%p3, %rd96, 0;
	@%p3 bra 	$L__BB8_6;
	cvt.u32.u64 	%r10, %rd9;
	cvt.u32.u64 	%r11, %rd238;
	div.u32 	%r12, %r11, %r10;
	mul.lo.s32 	%r13, %r12, %r10;
	sub.s32 	%r14, %r11, %r13;
	cvt.u64.u32 	%rd240, %r12;
	cvt.u64.u32 	%rd241, %r14;
	bra.uni 	$L__BB8_7;
$L__BB8_6:
	div.u64 	%rd240, %rd238, %rd9;
	mul.lo.s64 	%rd97, %rd240, %rd9;
	sub.s64 	%rd241, %rd238, %rd97;
$L__BB8_7:
	and.b64  	%rd98, %rd7, -4294967296;
	setp.ne.s64 	%p4, %rd98, 0;
	@%p4 bra 	$L__BB8_9;
	cvt.u32.u64 	%r15, %rd7;
	cvt.u32.u64 	%r16, %rd240;
	div.u32 	%r17, %r16, %r15;
	mul.lo.s32 	%r18, %r17, %r15;
	sub.s32 	%r19, %r16, %r18;
	cvt.u64.u32 	%rd242, %r17;
	cvt.u64.u32 	%rd243, %r19;
	bra.uni 	$L__BB8_10;
$L__BB8_9:
	div.u64 	%rd242, %rd240, %rd7;
	mul.lo.s64 	%rd99, %rd242, %rd7;
	sub.s64 	%rd243, %rd240, %rd99;
$L__BB8_10:
	and.b64  	%rd100, %rd6, -4294967296;
	setp.ne.s64 	%p5, %rd100, 0;
	@%p5 bra 	$L__BB8_12;
	cvt.u32.u64 	%r20, %rd6;
	cvt.u32.u64 	%r21, %rd242;
	rem.u32 	%r22, %r21, %r20;
	cvt.u64.u32 	%rd244, %r22;
	bra.uni 	$L__BB8_13;
$L__BB8_12:
	rem.u64 	%rd244, %rd242, %rd6;
$L__BB8_13:
	ld.global.u64 	%rd101, [%rd2];
	mul.lo.s64 	%rd34, %rd101, %rd244;
	ld.global.u64 	%rd102, [%rd2+8];
	mul.lo.s64 	%rd35, %rd102, %rd243;
	mul.lo.s64 	%rd103, %rd3, %rd3;
	mul.lo.s64 	%rd104, %rd103, %rd243;
	mul.lo.s64 	%rd105, %rd103, %rd7;
	mad.lo.s64 	%rd106, %rd105, %rd244, %rd104;
	mad.lo.s64 	%rd107, %rd106, %rd9, %rd241;
	mad.lo.s64 	%rd108, %rd107, %rd11, %rd239;
	cvta.to.global.u64 	%rd109, %rd88;
	shl.b64 	%rd110, %rd108, 3;
	add.s64 	%rd259, %rd109, %rd110;
	setp.eq.s64 	%p6, %rd3, 0;
	@%p6 bra 	$L__BB8_57;
	mul.lo.s64 	%rd112, %rd241, %rd4;
	sub.s64 	%rd37, %rd112, %rd5;
	mul.lo.s64 	%rd113, %rd239, %rd4;
	sub.s64 	%rd38, %rd113, %rd5;
	add.s64 	%rd39, %rd35, %rd34;
	mul.lo.s64 	%rd40, %rd9, %rd11;
	and.b64  	%rd41, %rd3, 7;
	and.b64  	%rd42, %rd3, -8;
	shl.b64 	%rd43, %rd40, 6;
	mul.lo.s64 	%rd44, %rd40, 56;
	shl.b64 	%rd45, %rd40, 4;
	mov.b64 	%rd245, 0;
$L__BB8_15:
	setp.lt.u64 	%p7, %rd3, 8;
	add.s64 	%rd48, %rd37, %rd245;
	mov.b64 	%rd254, 0;
	@%p7 bra 	$L__BB8_34;
	mov.b64 	%rd249, 0;
	mov.u64 	%rd248, %rd42;
$L__BB8_17:
	.pragma "nounroll";
	setp.ge.u64 	%p8, %rd48, %rd8;
	add.s64 	%rd52, %rd38, %rd249;
	setp.ge.u64 	%p9, %rd52, %rd10;
	or.pred  	%p10, %p8, %p9;
	mov.f64 	%fd46, 0d0000000000000000;
	@%p10 bra 	$L__BB8_19;
	ld.global.u64 	%rd117, [%rd2+16];
	ld.global.u64 	%rd118, [%rd2+24];
	mad.lo.s64 	%rd119, %rd117, %rd48, %rd39;
	mad.lo.s64 	%rd120, %rd118, %rd52, %rd119;
	shl.b64 	%rd121, %rd120, 3;
	add.s64 	%rd122, %rd1, %rd121;
	ld.global.f64 	%fd46, [%rd122];
$L__BB8_19:
	st.global.f64 	[%rd259], %fd46;
	add.s64 	%rd53, %rd52, 1;
	setp.ge.u64 	%p12, %rd53, %rd10;
	or.pred  	%p13, %p8, %p12;
	mov.f64 	%fd47, 0d0000000000000000;
	@%p13 bra 	$L__BB8_21;
	ld.global.u64 	%rd123, [%rd2+16];
	ld.global.u64 	%rd124, [%rd2+24];
	mad.lo.s64 	%rd125, %rd123, %rd48, %rd39;
	mad.lo.s64 	%rd126, %rd124, %rd53, %rd125;
	shl.b64 	%rd127, %rd126, 3;
	add.s64 	%rd128, %rd1, %rd127;
	ld.global.f64 	%fd47, [%rd128];
$L__BB8_21:
	shl.b64 	%rd129, %rd40, 3;
	add.s64 	%rd130, %rd259, %rd129;
	st.global.f64 	[%rd130], %fd47;
	add.s64 	%rd54, %rd52, 2;
	setp.ge.u64 	%p15, %rd54, %rd10;
	or.pred  	%p16, %p8, %p15;
	mov.f64 	%fd48, 0d0000000000000000;
	@%p16 bra 	$L__BB8_23;
	ld.global.u64 	%rd131, [%rd2+16];
	ld.global.u64 	%rd132, [%rd2+24];
	mad.lo.s64 	%rd133, %rd131, %rd48, %rd39;
	mad.lo.s64 	%rd134, %rd132, %rd54, %rd133;
	shl.b64 	%rd135, %rd134, 3;
	add.s64 	%rd136, %rd1, %rd135;
	ld.global.f64 	%fd48, [%rd136];
$L__BB8_23:
	add.s64 	%rd137, %rd259, %rd45;
	st.global.f64 	[%rd137], %fd48;
	add.s64 	%rd55, %rd52, 3;
	setp.ge.u64 	%p18, %rd55, %rd10;
	or.pred  	%p19, %p8, %p18;
	mov.f64 	%fd49, 0d0000000000000000;
	@%p19 bra 	$L__BB8_25;
	ld.global.u64 	%rd138, [%rd2+16];
	ld.global.u64 	%rd139, [%rd2+24];
	mad.lo.s64 	%rd140, %rd138, %rd48, %rd39;
	mad.lo.s64 	%rd141, %rd139, %rd55, %rd140;
	shl.b64 	%rd142, %rd141, 3;
	add.s64 	%rd143, %rd1, %rd142;
	ld.global.f64 	%fd49, [%rd143];
$L__BB8_25:
	mad.lo.s64 	%rd144, %rd40, 24, %rd259;
	st.global.f64 	[%rd144], %fd49;
	add.s64 	%rd56, %rd52, 4;
	setp.ge.u64 	%p21, %rd56, %rd10;
	or.pred  	%p22, %p8, %p21;
	mov.f64 	%fd50, 0d0000000000000000;
	@%p22 bra 	$L__BB8_27;
	ld.global.u64 	%rd145, [%rd2+16];
	ld.global.u64 	%rd146, [%rd2+24];
	mad.lo.s64 	%rd147, %rd145, %rd48, %rd39;
	mad.lo.s64 	%rd148, %rd146, %rd56, %rd147;
	shl.b64 	%rd149, %rd148, 3;
	add.s64 	%rd150, %rd1, %rd149;
	ld.global.f64 	%fd50, [%rd150];
$L__BB8_27:
	shl.b64 	%rd151, %rd40, 5;
	add.s64 	%rd152, %rd259, %rd151;
	st.global.f64 	[%rd152], %fd50;
	add.s64 	%rd57, %rd52, 5;
	setp.ge.u64 	%p24, %rd57, %rd10;
	or.pred  	%p25, %p8, %p24;
	mov.f64 	%fd51, 0d0000000000000000;
	@%p25 bra 	$L__BB8_29;
	ld.global.u64 	%rd153, [%rd2+16];
	ld.global.u64 	%rd154, [%rd2+24];
	mad.lo.s64 	%rd155, %rd153, %rd48, %rd39;
	mad.lo.s64 	%rd156, %rd154, %rd57, %rd155;
	shl.b64 	%rd157, %rd156, 3;
	add.s64 	%rd158, %rd1, %rd157;
	ld.global.f64 	%fd51, [%rd158];
$L__BB8_29:
	mad.lo.s64 	%rd159, %rd40, 40, %rd259;
	st.global.f64 	[%rd159], %fd51;
	add.s64 	%rd58, %rd52, 6;
	setp.ge.u64 	%p27, %rd58, %rd10;
	or.pred  	%p28, %p8, %p27;
	mov.f64 	%fd52, 0d0000000000000000;
	@%p28 bra 	$L__BB8_31;
	ld.global.u64 	%rd160, [%rd2+16];
	ld.global.u64 	%rd161, [%rd2+24];
	mad.lo.s64 	%rd162, %rd160, %rd48, %rd39;
	mad.lo.s64 	%rd163, %rd161, %rd58, %rd162;
	shl.b64 	%rd164, %rd163, 3;
	add.s64 	%rd165, %rd1, %rd164;
	ld.global.f64 	%fd52, [%rd165];
$L__BB8_31:
	mad.lo.s64 	%rd166, %rd40, 48, %rd259;
	st.global.f64 	[%rd166], %fd52;
	add.s64 	%rd59, %rd52, 7;
	setp.ge.u64 	%p30, %rd59, %rd10;
	or.pred  	%p31, %p8, %p30;
	mov.f64 	%fd53, 0d0000000000000000;
	@%p31 bra 	$L__BB8_33;
	ld.global.u64 	%rd167, [%rd2+16];
	ld.global.u64 	%rd168, [%rd2+24];
	mad.lo.s64 	%rd169, %rd167, %rd48, %rd39;
	mad.lo.s64 	%rd170, %rd168, %rd59, %rd169;
	shl.b64 	%rd171, %rd170, 3;
	add.s64 	%rd172, %rd1, %rd171;
	ld.global.f64 	%fd53, [%rd172];
$L__BB8_33:
	add.s64 	%rd173, %rd259, %rd44;
	st.global.f64 	[%rd173], %fd53;
	add.s64 	%rd249, %rd249, 8;
	add.s64 	%rd248, %rd248, -8;
	add.s64 	%rd259, %rd259, %rd43;
	setp.ne.s64 	%p32, %rd248, 0;
	mov.u64 	%rd254, %rd42;
	@%p32 bra 	$L__BB8_17;
$L__BB8_34:
	setp.eq.s64 	%p33, %rd41, 0;
	@%p33 bra 	$L__BB8_56;
	add.s64 	%rd175, %rd41, -1;
	setp.lt.u64 	%p34, %rd175, 3;
	@%p34 bra 	$L__BB8_45;
	setp.ge.u64 	%p35, %rd48, %rd8;
	add.s64 	%rd66, %rd38, %rd254;
	setp.ge.u64 	%p36, %rd66, %rd10;
	or.pred  	%p37, %p35, %p36;
	mov.f64 	%fd54, 0d0000000000000000;
	@%p37 bra 	$L__BB8_38;
	ld.global.u64 	%rd176, [%rd2+16];
	ld.global.u64 	%rd177, [%rd2+24];
	mad.lo.s64 	%rd178, %rd176, %rd48, %rd39;
	mad.lo.s64 	%rd179, %rd177, %rd66, %rd178;
	shl.b64 	%rd180, %rd179, 3;
	add.s64 	%rd181, %rd1, %rd180;
	ld.global.f64 	%fd54, [%rd181];
$L__BB8_38:
	st.global.f64 	[%rd259], %fd54;
	add.s64 	%rd182, %rd254, 1;
	and.b64  	%rd183, %rd182, 4294967295;
	add.s64 	%rd67, %rd38, %rd183;
	setp.ge.u64 	%p39, %rd67, %rd10;
	or.pred  	%p40, %p35, %p39;
	mov.f64 	%fd55, 0d0000000000000000;
	@%p40 bra 	$L__BB8_40;
	ld.global.u64 	%rd184, [%rd2+16];
	ld.global.u64 	%rd185, [%rd2+24];
	mad.lo.s64 	%rd186, %rd184, %rd48, %rd39;
	mad.lo.s64 	%rd187, %rd185, %rd67, %rd186;
	shl.b64 	%rd188, %rd187, 3;
	add.s64 	%rd189, %rd1, %rd188;
	ld.global.f64 	%fd55, [%rd189];
$L__BB8_40:
	shl.b64 	%rd190, %rd40, 3;
	add.s64 	%rd68, %rd259, %rd190;
	st.global.f64 	[%rd68], %fd55;
	add.s64 	%rd191, %rd254, 2;
	and.b64  	%rd192, %rd191, 4294967295;
	add.s64 	%rd69, %rd38, %rd192;
	setp.ge.u64 	%p42, %rd69, %rd10;
	or.pred  	%p43, %p35, %p42;
	mov.f64 	%fd56, 0d0000000000000000;
	@%p43 bra 	$L__BB8_42;
	ld.global.u64 	%rd193, [%rd2+16];
	ld.global.u64 	%rd194, [%rd2+24];
	mad.lo.s64 	%rd195, %rd193, %rd48, %rd39;
	mad.lo.s64 	%rd196, %rd194, %rd69, %rd195;
	shl.b64 	%rd197, %rd196, 3;
	add.s64 	%rd198, %rd1, %rd197;
	ld.global.f64 	%fd56, [%rd198];
$L__BB8_42:
	shl.b64 	%rd199, %rd40, 3;
	add.s64 	%rd70, %rd68, %rd199;
	st.global.f64 	[%rd70], %fd56;
	add.s64 	%rd200, %rd254, 3;
	and.b64  	%rd201, %rd200, 4294967295;
	add.s64 	%rd71, %rd38, %rd201;
	setp.ge.u64 	%p45, %rd71, %rd10;
	or.pred  	%p46, %p35, %p45;
	mov.f64 	%fd57, 0d0000000000000000;
	@%p46 bra 	$L__BB8_44;
	ld.global.u64 	%rd202, [%rd2+16];
	ld.global.u64 	%rd203, [%rd2+24];
	mad.lo.s64 	%rd204, %rd202, %rd48, %rd39;
	mad.lo.s64 	%rd205, %rd203, %rd71, %rd204;
	shl.b64 	%rd206, %rd205, 3;
	add.s64 	%rd207, %rd1, %rd206;
	ld.global.f64 	%fd57, [%rd207];
$L__BB8_44:
	shl.b64 	%rd208, %rd40, 3;
	add.s64 	%rd209, %rd70, %rd208;
	st.global.f64 	[%rd209], %fd57;
	add.s64 	%rd259, %rd209, %rd208;
	add.s64 	%rd210, %rd254, 4;
	and.b64  	%rd254, %rd210, 4294967295;
$L__BB8_45:
	and.b64  	%rd212, %rd3, 3;
	setp.eq.s64 	%p47, %rd212, 0;
	@%p47 bra 	$L__BB8_56;
	setp.eq.s64 	%p48, %rd212, 1;
	@%p48 bra 	$L__BB8_52;
	setp.ge.u64 	%p49, %rd48, %rd8;
	add.s64 	%rd77, %rd38, %rd254;
	setp.ge.u64 	%p50, %rd77, %rd10;
	or.pred  	%p51, %p49, %p50;
	mov.f64 	%fd58, 0d0000000000000000;
	@%p51 bra 	$L__BB8_49;
	ld.global.u64 	%rd213, [%rd2+16];
	ld.global.u64 	%rd214, [%rd2+24];
	mad.lo.s64 	%rd215, %rd213, %rd48, %rd39;
	mad.lo.s64 	%rd216, %rd214, %rd77, %rd215;
	shl.b64 	%rd217, %rd216, 3;
	add.s64 	%rd218, %rd1, %rd217;
	ld.global.f64 	%fd58, [%rd218];
$L__BB8_49:
	st.global.f64 	[%rd259], %fd58;
	add.s64 	%rd219, %rd254, 1;
	and.b64  	%rd220, %rd219, 4294967295;
	add.s64 	%rd78, %rd38, %rd220;
	setp.ge.u64 	%p53, %rd78, %rd10;
	or.pred  	%p54, %p49, %p53;
	mov.f64 	%fd59, 0d0000000000000000;
	@%p54 bra 	$L__BB8_51;
	ld.global.u64 	%rd221, [%rd2+16];
	ld.global.u64 	%rd222, [%rd2+24];
	mad.lo.s64 	%rd223, %rd221, %rd48, %rd39;
	mad.lo.s64 	%rd224, %rd222, %rd78, %rd223;
	shl.b64 	%rd225, %rd224, 3;
	add.s64 	%rd226, %rd1, %rd225;
	ld.global.f64 	%fd59, [%rd226];
$L__BB8_51:
	shl.b64 	%rd227, %rd40, 3;
	add.s64 	%rd228, %rd259, %rd227;
	st.global.f64 	[%rd228], %fd59;
	add.s64 	%rd259, %rd228, %rd227;
	add.s64 	%rd229, %rd254, 2;
	and.b64  	%rd254, %rd229, 4294967295;
$L__BB8_52:
	and.b64  	%rd230, %rd3, 1;
	setp.eq.b64 	%p55, %rd230, 1;
	not.pred 	%p56, %p55;
	@%p56 bra 	$L__BB8_56;
	setp.ge.u64 	%p57, %rd48, %rd8;
	add.s64 	%rd84, %rd38, %rd254;
	setp.ge.u64 	%p58, %rd84, %rd10;
	or.pred  	%p59, %p57, %p58;
	mov.f64 	%fd60, 0d0000000000000000;
	@%p59 bra 	$L__BB8_55;
	ld.global.u64 	%rd231, [%rd2+16];
	ld.global.u64 	%rd232, [%rd2+24];
	mad.lo.s64 	%rd233, %rd231, %rd48, %rd39;
	mad.lo.s64 	%rd234, %rd232, %rd84, %rd233;
	shl.b64 	%rd235, %rd234, 3;
	add.s64 	%rd236, %rd1, %rd235;
	ld.global.f64 	%fd60, [%rd236];
$L__BB8_55:
	st.global.f64 	[%rd259], %fd60;
	shl.b64 	%rd237, %rd40, 3;
	add.s64 	%rd259, %rd259, %rd237;
$L__BB8_56:
	add.s64 	%rd245, %rd245, 1;
	setp.gt.u64 	%p60, %rd3, %rd245;
	@%p60 bra 	$L__BB8_15;
$L__BB8_57:
	ret;

}
	// .globl	unfold_output_into_patches_f64
.visible .entry unfold_output_into_patches_f64(
	.param .align 8 .b8 unfold_output_into_patches_f64_param_0[96],
	.param .u64 .ptr .align 1 unfold_output_into_patches_f64_param_1,
	.param .u64 .ptr .align 1 unfold_output_into_patches_f64_param_2
)
{
	.reg .pred 	%p<71>;
	.reg .b32 	%r<71>;
	.reg .b64 	%rd<250>;
	.reg .b64 	%fd<36>;

	ld.param.u64 	%rd130, [unfold_output_into_patches_f64_param_0+88];
	ld.param.u64 	%rd128, [unfold_output_into_patches_f64_param_0+72];
	ld.param.u64 	%rd121, [unfold_output_into_patches_f64_param_0+16];
	ld.param.u64 	%rd120, [unfold_output_into_patches_f64_param_0+8];
	ld.param.u64 	%rd119, [unfold_output_into_patches_f64_param_0];
	ld.param.u64 	%rd129, [unfold_output_into_patches_f64_param_0+80];
	ld.param.u64 	%rd127, [unfold_output_into_patches_f64_param_0+64];
	ld.param.u64 	%rd126, [unfold_output_into_patches_f64_param_0+56];
	ld.param.u64 	%rd124, [unfold_output_into_patches_f64_param_0+40];
	ld.param.u64 	%rd132, [unfold_output_into_patches_f64_param_1];
	ld.param.u64 	%rd131, [unfold_output_into_patches_f64_param_2];
	cvta.to.global.u64 	%rd1, %rd132;
	mov.u32 	%r1, %ctaid.x;
	mov.u32 	%r2, %ntid.x;
	mov.u32 	%r3, %tid.x;
	mad.lo.s32 	%r4, %r1, %r2, %r3;
	cvt.u64.u32 	%rd10, %r4;
	mul.lo.s64 	%rd133, %rd124, %rd126;
	mul.lo.s64 	%rd134, %rd133, %rd127;
	mul.lo.s64 	%rd135, %rd134, %rd129;
	setp.le.u64 	%p3, %rd135, %rd10;
	@%p3 bra 	$L__BB9_94;
	and.b64  	%rd136, %rd129, -4294967296;
	setp.ne.s64 	%p4, %rd136, 0;
	@%p4 bra 	$L__BB9_3;
	cvt.u32.u64 	%r5, %rd129;
	cvt.u32.u64 	%r6, %rd10;
	div.u32 	%r7, %r6, %r5;
	mul.lo.s32 	%r8, %r7, %r5;
	sub.s32 	%r9, %r6, %r8;
	cvt.u64.u32 	%rd219, %r7;
	cvt.u64.u32 	%rd220, %r9;
	bra.uni 	$L__BB9_4;
$L__BB9_3:
	div.u64 	%rd219, %rd10, %rd129;
	mul.lo.s64 	%rd137, %rd219, %rd129;
	sub.s64 	%rd220, %rd10, %rd137;
$L__BB9_4:
	and.b64  	%rd138, %rd127, -4294967296;
	setp.ne.s64 	%p5, %rd138, 0;
	@%p5 bra 	$L__BB9_6;
	cvt.u32.u64 	%r10, %rd127;
	cvt.u32.u64 	%r11, %rd219;
	div.u32 	%r12, %r11, %r10;
	mul.lo.s32 	%r13, %r12, %r10;
	sub.s32 	%r14, %r11, %r13;
	cvt.u64.u32 	%rd221, %r12;
	cvt.u64.u32 	%rd222, %r14;
	bra.uni 	$L__BB9_7;
$L__BB9_6:
	div.u64 	%rd221, %rd219, %rd127;
	mul.lo.s64 	%rd139, %rd221, %rd127;
	sub.s64 	%rd222, %rd219, %rd139;
$L__BB9_7:
	and.b64  	%rd140, %rd126, -4294967296;
	setp.ne.s64 	%p6, %rd140, 0;
	@%p6 bra 	$L__BB9_9;
	cvt.u32.u64 	%r15, %rd126;
	cvt.u32.u64 	%r16, %rd221;
	div.u32 	%r17, %r16, %r15;
	mul.lo.s32 	%r18, %r17, %r15;
	sub.s32 	%r19, %r16, %r18;
	cvt.u64.u32 	%rd223, %r17;
	cvt.u64.u32 	%rd224, %r19;
	bra.uni 	$L__BB9_10;
$L__BB9_9:
	div.u64 	%rd223, %rd221, %rd126;
	mul.lo.s64 	%rd141, %rd223, %rd126;
	sub.s64 	%rd224, %rd221, %rd141;
$L__BB9_10:
	and.b64  	%rd142, %rd124, -4294967296;
	setp.ne.s64 	%p7, %rd142, 0;
	@%p7 bra 	$L__BB9_12;
	cvt.u32.u64 	%r20, %rd124;
	cvt.u32.u64 	%r21, %rd223;
	rem.u32 	%r22, %r21, %r20;
	cvt.u64.u32 	%rd225, %r22;
	bra.uni 	$L__BB9_13;
$L__BB9_12:
	rem.u64 	%rd225, %rd223, %rd124;
$L__BB9_13:
	mul.lo.s64 	%rd32, %rd225, %rd126;
	setp.eq.s64 	%p8, %rd119, 0;
	@%p8 bra 	$L__BB9_94;
	mul.lo.s64 	%rd144, %rd119, %rd119;
	add.s64 	%rd33, %rd222, %rd121;
	add.s64 	%rd34, %rd220, %rd121;
	add.s64 	%rd145, %rd32, %rd224;
	mul.lo.s64 	%rd35, %rd145, %rd128;
	mul.lo.s64 	%rd36, %rd127, %rd129;
	and.b64  	%rd37, %rd119, 3;
	and.b64  	%rd38, %rd119, -4;
	shl.b64 	%rd39, %rd36, 5;
	mul.lo.s64 	%rd40, %rd36, 24;
	shl.b64 	%rd41, %rd36, 4;
	shl.b64 	%rd42, %rd36, 3;
	cvta.to.global.u64 	%rd146, %rd131;
	mul.lo.s64 	%rd147, %rd144, %rd224;
	mad.lo.s64 	%rd148, %rd32, %rd144, %rd147;
	mad.lo.s64 	%rd149, %rd148, %rd127, %rd222;
	mad.lo.s64 	%rd150, %rd149, %rd129, %rd220;
	shl.b64 	%rd151, %rd150, 3;
	add.s64 	%rd249, %rd146, %rd151;
	mov.b64 	%rd226, 0;
	cvt.u32.u64 	%r23, %rd120;
$L__BB9_15:
	sub.s64 	%rd46, %rd33, %rd226;
	or.b64  	%rd152, %rd46, %rd120;
	and.b64  	%rd153, %rd152, -4294967296;
	setp.ne.s64 	%p9, %rd153, 0;
	@%p9 bra 	$L__BB9_17;
	cvt.u32.u64 	%r24, %rd46;
	div.u32 	%r25, %r24, %r23;
	cvt.u64.u32 	%rd228, %r25;
	bra.uni 	$L__BB9_18;
$L__BB9_17:
	div.u64 	%rd228, %rd46, %rd120;
$L__BB9_18:
	setp.lt.u64 	%p11, %rd33, %rd226;
	mov.pred 	%p70, -1;
	@%p11 bra 	$L__BB9_23;
	or.b64  	%rd154, %rd46, %rd120;
	and.b64  	%rd155, %rd154, -4294967296;
	setp.ne.s64 	%p12, %rd155, 0;
	@%p12 bra 	$L__BB9_21;
	cvt.u32.u64 	%r27, %rd46;
	rem.u32 	%r28, %r27, %r23;
	cvt.u64.u32 	%rd229, %r28;
	bra.uni 	$L__BB9_22;
$L__BB9_21:
	rem.u64 	%rd229, %rd46, %rd120;
$L__BB9_22:
	setp.ne.s64 	%p13, %rd229, 0;
	setp.ge.u64 	%p14, %rd228, %rd128;
	or.pred  	%p70, %p14, %p13;
$L__BB9_23:
	setp.lt.u64 	%p15, %rd119, 4;
	add.s64 	%rd158, %rd35, %rd228;
	mul.lo.s64 	%rd53, %rd158, %rd130;
	mov.b64 	%rd241, 0;
	@%p15 bra 	$L__BB9_62;
	mov.b64 	%rd231, 0;
$L__BB9_25:
	sub.s64 	%rd56, %rd34, %rd231;
	or.b64  	%rd160, %rd56, %rd120;
	and.b64  	%rd161, %rd160, -4294967296;
	setp.ne.s64 	%p16, %rd161, 0;
	@%p16 bra 	$L__BB9_27;
	cvt.u32.u64 	%r30, %rd56;
	div.u32 	%r31, %r30, %r23;
	cvt.u64.u32 	%rd232, %r31;
	bra.uni 	$L__BB9_28;
$L__BB9_27:
	div.u64 	%rd232, %rd56, %rd120;
$L__BB9_28:
	setp.lt.u64 	%p17, %rd34, %rd231;
	or.pred  	%p18, %p70, %p17;
	mov.f64 	%fd29, 0d0000000000000000;
	@%p18 bra 	$L__BB9_34;
	or.b64  	%rd162, %rd56, %rd120;
	and.b64  	%rd163, %rd162, -4294967296;
	setp.ne.s64 	%p19, %rd163, 0;
	@%p19 bra 	$L__BB9_31;
	cvt.u32.u64 	%r33, %rd56;
	rem.u32 	%r34, %r33, %r23;
	cvt.u64.u32 	%rd233, %r34;
	bra.uni 	$L__BB9_32;
$L__BB9_31:
	rem.u64 	%rd233, %rd56, %rd120;
$L__BB9_32:
	setp.ne.s64 	%p20, %rd233, 0;
	setp.ge.u64 	%p21, %rd232, %rd130;
	or.pred  	%p22, %p21, %p20;
	@%p22 bra 	$L__BB9_34;
	add.s64 	%rd164, %rd232, %rd53;
	shl.b64 	%rd165, %rd164, 3;
	add.s64 	%rd166, %rd1, %rd165;
	ld.global.f64 	%fd29, [%rd166];
$L__BB9_34:
	st.global.f64 	[%rd249], %fd29;
	not.b64 	%rd167, %rd231;
	add.s64 	%rd63, %rd34, %rd167;
	or.b64  	%rd168, %rd63, %rd120;
	and.b64  	%rd169, %rd168, -4294967296;
	setp.ne.s64 	%p23, %rd169, 0;
	@%p23 bra 	$L__BB9_36;
	cvt.u32.u64 	%r36, %rd63;
	div.u32 	%r37, %r36, %r23;
	cvt.u64.u32 	%rd234, %r37;
	bra.uni 	$L__BB9_37;
$L__BB9_36:
	div.u64 	%rd234, %rd63, %rd120;
$L__BB9_37:
	setp.le.u64 	%p24, %rd34, %rd231;
	or.pred  	%p25, %p70, %p24;
	mov.f64 	%fd30, 0d0000000000000000;
	@%p25 bra 	$L__BB9_43;
	or.b64  	%rd170, %rd63, %rd120;
	and.b64  	%rd171, %rd170, -4294967296;
	setp.ne.s64 	%p26, %rd171, 0;
	@%p26 bra 	$L__BB9_40;
	cvt.u32.u64 	%r39, %rd63;
	rem.u32 	%r40, %r39, %r23;
	cvt.u64.u32 	%rd235, %r40;
	bra.uni 	$L__BB9_41;
$L__BB9_40:
	rem.u64 	%rd235, %rd63, %rd120;
$L__BB9_41:
	setp.ne.s64 	%p27, %rd235, 0;
	setp.ge.u64 	%p28, %rd234, %rd130;
	or.pred  	%p29, %p28, %p27;
	@%p29 bra 	$L__BB9_43;
	add.s64 	%rd172, %rd234, %rd53;
	shl.b64 	%rd173, %rd172, 3;
	add.s64 	%rd174, %rd1, %rd173;
	ld.global.f64 	%fd30, [%rd174];
$L__BB9_43:
	add.s64 	%rd175, %rd249, %rd42;
	st.global.f64 	[%rd175], %fd30;
	add.s64 	%rd70, %rd231, 2;
	sub.s64 	%rd71, %rd34, %rd70;
	or.b64  	%rd176, %rd71, %rd120;
	and.b64  	%rd177, %rd176, -4294967296;
	setp.ne.s64 	%p30, %rd177, 0;
	@%p30 bra 	$L__BB9_45;
	cvt.u32.u64 	%r42, %rd71;
	div.u32 	%r43, %r42, %r23;
	cvt.u64.u32 	%rd236, %r43;
	bra.uni 	$L__BB9_46;
$L__BB9_45:
	div.u64 	%rd236, %rd71, %rd120;
$L__BB9_46:
	setp.lt.u64 	%p31, %rd34, %rd70;
	or.pred  	%p32, %p70, %p31;
	mov.f64 	%fd31, 0d0000000000000000;
	@%p32 bra 	$L__BB9_52;
	or.b64  	%rd178, %rd71, %rd120;
	and.b64  	%rd179, %rd178, -4294967296;
	setp.ne.s64 	%p33, %rd179, 0;
	@%p33 bra 	$L__BB9_49;
	cvt.u32.u64 	%r45, %rd71;
	rem.u32 	%r46, %r45, %r23;
	cvt.u64.u32 	%rd237, %r46;
	bra.uni 	$L__BB9_50;
$L__BB9_49:
	rem.u64 	%rd237, %rd71, %rd120;
$L__BB9_50:
	setp.ne.s64 	%p34, %rd237, 0;
	setp.ge.u64 	%p35, %rd236, %rd130;
	or.pred  	%p36, %p35, %p34;
	@%p36 bra 	$L__BB9_52;
	add.s64 	%rd180, %rd236, %rd53;
	shl.b64 	%rd181, %rd180, 3;
	add.s64 	%rd182, %rd1, %rd181;
	ld.global.f64 	%fd31, [%rd182];
$L__BB9_52:
	add.s64 	%rd183, %rd249, %rd41;
	st.global.f64 	[%rd183], %fd31;
	sub.s64 	%rd184, %rd34, %rd231;
	add.s64 	%rd78, %rd184, -3;
	or.b64  	%rd185, %rd78, %rd120;
	and.b64  	%rd186, %rd185, -4294967296;
	setp.ne.s64 	%p37, %rd186, 0;
	@%p37 bra 	$L__BB9_54;
	cvt.u32.u64 	%r48, %rd78;
	div.u32 	%r49, %r48, %r23;
	cvt.u64.u32 	%rd238, %r49;
	bra.uni 	$L__BB9_55;
$L__BB9_54:
	div.u64 	%rd238, %rd78, %rd120;
$L__BB9_55:
	add.s64 	%rd82, %rd70, 1;
	setp.lt.u64 	%p38, %rd34, %rd82;
	or.pred  	%p39, %p70, %p38;
	mov.f64 	%fd32, 0d0000000000000000;
	@%p39 bra 	$L__BB9_61;
	or.b64  	%rd187, %rd78, %rd120;
	and.b64  	%rd188, %rd187, -4294967296;
	setp.ne.s64 	%p40, %rd188, 0;
	@%p40 bra 	$L__BB9_58;
	cvt.u32.u64 	%r51, %rd78;
	rem.u32 	%r52, %r51, %r23;
	cvt.u64.u32 	%rd239, %r52;
	bra.uni 	$L__BB9_59;
$L__BB9_58:
	rem.u64 	%rd239, %rd78, %rd120;
$L__BB9_59:
	setp.ne.s64 	%p41, %rd239, 0;
	setp.ge.u64 	%p42, %rd238, %rd130;
	or.pred  	%p43, %p42, %p41;
	@%p43 bra 	$L__BB9_61;
	add.s64 	%rd189, %rd238, %rd53;
	shl.b64 	%rd190, %rd189, 3;
	add.s64 	%rd191, %rd1, %rd190;
	ld.global.f64 	%fd32, [%rd191];
$L__BB9_61:
	add.s64 	%rd192, %rd249, %rd40;
	st.global.f64 	[%rd192], %fd32;
	add.s64 	%rd249, %rd249, %rd39;
	add.s64 	%rd231, %rd82, 1;
	setp.ne.s64 	%p44, %rd231, %rd38;
	mov.u64 	%rd241, %rd38;
	@%p44 bra 	$L__BB9_25;
$L__BB9_62:
	setp.eq.s64 	%p45, %rd37, 0;
	@%p45 bra 	$L__BB9_93;
	sub.s64 	%rd91, %rd34, %rd241;
	or.b64  	%rd193, %rd91, %rd120;
	and.b64  	%rd194, %rd193, -4294967296;
	setp.ne.s64 	%p46, %rd194, 0;
	@%p46 bra 	$L__BB9_65;
	cvt.u32.u64 	%r54, %rd91;
	div.u32 	%r55, %r54, %r23;
	cvt.u64.u32 	%rd243, %r55;
	bra.uni 	$L__BB9_66;
$L__BB9_65:
	div.u64 	%rd243, %rd91, %rd120;
$L__BB9_66:
	setp.lt.u64 	%p47, %rd34, %rd241;
	or.pred  	%p48, %p70, %p47;
	mov.f64 	%fd33, 0d0000000000000000;
	@%p48 bra 	$L__BB9_72;
	or.b64  	%rd195, %rd91, %rd120;
	and.b64  	%rd196, %rd195, -4294967296;
	setp.ne.s64 	%p49, %rd196, 0;
	@%p49 bra 	$L__BB9_69;
	cvt.u32.u64 	%r57, %rd91;
	rem.u32 	%r58, %r57, %r23;
	cvt.u64.u32 	%rd244, %r58;
	bra.uni 	$L__BB9_70;
$L__BB9_69:
	rem.u64 	%rd244, %rd91, %rd120;
$L__BB9_70:
	setp.ne.s64 	%p50, %rd244, 0;
	setp.ge.u64 	%p51, %rd243, %rd130;
	or.pred  	%p52, %p51, %p50;
	@%p52 bra 	$L__BB9_72;
	add.s64 	%rd197, %rd243, %rd53;
	shl.b64 	%rd198, %rd197, 3;
	add.s64 	%rd199, %rd1, %rd198;
	ld.global.f64 	%fd33, [%rd199];
$L__BB9_72:
	setp.eq.s64 	%p53, %rd37, 1;
	st.global.f64 	[%rd249], %fd33;
	shl.b64 	%rd200, %rd36, 3;
	add.s64 	%rd249, %rd249, %rd200;
	@%p53 bra 	$L__BB9_93;
	add.s64 	%rd201, %rd241, 1;
	and.b64  	%rd99, %rd201, 4294967295;
	sub.s64 	%rd100, %rd34, %rd99;
	or.b64  	%rd202, %rd100, %rd120;
	and.b64  	%rd203, %rd202, -4294967296;
	setp.ne.s64 	%p54, %rd203, 0;
	@%p54 bra 	$L__BB9_75;
	cvt.u32.u64 	%r60, %rd100;
	div.u32 	%r61, %r60, %r23;
	cvt.u64.u32 	%rd245, %r61;
	bra.uni 	$L__BB9_76;
$L__BB9_75:
	div.u64 	%rd245, %rd100, %rd120;
$L__BB9_76:
	setp.lt.u64 	%p55, %rd34, %rd99;
	or.pred  	%p56, %p70, %p55;
	mov.f64 	%fd34, 0d0000000000000000;
	@%p56 bra 	$L__BB9_82;
	or.b64  	%rd204, %rd100, %rd120;
	and.b64  	%rd205, %rd204, -4294967296;
	setp.ne.s64 	%p57, %rd205, 0;
	@%p57 bra 	$L__BB9_79;
	cvt.u32.u64 	%r63, %rd100;
	rem.u32 	%r64, %r63, %r23;
	cvt.u64.u32 	%rd246, %r64;
	bra.uni 	$L__BB9_80;
$L__BB9_79:
	rem.u64 	%rd246, %rd100, %rd120;
$L__BB9_80:
	setp.ne.s64 	%p58, %rd246, 0;
	setp.ge.u64 	%p59, %rd245, %rd130;
	or.pred  	%p60, %p59, %p58;
	@%p60 bra 	$L__BB9_82;
	add.s64 	%rd206, %rd245, %rd53;
	shl.b64 	%rd207, %rd206, 3;
	add.s64 	%rd208, %rd1, %rd207;
	ld.global.f64 	%fd34, [%rd208];
$L__BB9_82:
	setp.eq.s64 	%p61, %rd37, 2;
	st.global.f64 	[%rd249], %fd34;
	shl.b64 	%rd209, %rd36, 3;
	add.s64 	%rd249, %rd249, %rd209;
	@%p61 bra 	$L__BB9_93;
	add.s64 	%rd210, %rd241, 2;
	and.b64  	%rd108, %rd210, 4294967295;
	sub.s64 	%rd109, %rd34, %rd108;
	or.b64  	%rd211, %rd109, %rd120;
	and.b64  	%rd212, %rd211, -4294967296;
	setp.ne.s64 	%p62, %rd212, 0;
	@%p62 bra 	$L__BB9_85;
	cvt.u32.u64 	%r66, %rd109;
	div.u32 	%r67, %r66, %r23;
	cvt.u64.u32 	%rd247, %r67;
	bra.uni 	$L__BB9_86;
$L__BB9_85:
	div.u64 	%rd247, %rd109, %rd120;
$L__BB9_86:
	setp.lt.u64 	%p63, %rd34, %rd108;
	or.pred  	%p64, %p70, %p63;
	mov.f64 	%fd35, 0d0000000000000000;
	@%p64 bra 	$L__BB9_92;
	or.b64  	%rd213, %rd109, %rd120;
	and.b64  	%rd214, %rd213, -4294967296;
	setp.ne.s64 	%p65, %rd214, 0;
	@%p65 bra 	$L__BB9_89;
	cvt.u32.u64 	%r69, %rd109;
	rem.u32 	%r70, %r69, %r23;
	cvt.u64.u32 	%rd248, %r70;
	bra.uni 	$L__BB9_90;
$L__BB9_89:
	rem.u64 	%rd248, %rd109, %rd120;
$L__BB9_90:
	setp.ne.s64 	%p66, %rd248, 0;
	setp.ge.u64 	%p67, %rd247, %rd130;
	or.pred  	%p68, %p67, %p66;
	@%p68 bra 	$L__BB9_92;
	add.s64 	%rd215, %rd247, %rd53;
	shl.b64 	%rd216, %rd215, 3;
	add.s64 	%rd217, %rd1, %rd216;
	ld.global.f64 	%fd35, [%rd217];
$L__BB9_92:
	st.global.f64 	[%rd249], %fd35;
	shl.b64 	%rd218, %rd36, 3;
	add.s64 	%rd249, %rd249, %rd218;
$L__BB9_93:
	add.s64 	%rd226, %rd226, 1;
	setp.gt.u64 	%p69, %rd119, %rd226;
	@%p69 bra 	$L__BB9_15;
$L__BB9_94:
	ret;

}
	// .globl	transpose_filters_f64
.visible .entry transpose_filters_f64(
	.param .align 8 .b8 transpose_filters_f64_param_0[96],
	.param .u64 .ptr .align 1 transpose_filters_f64_param_1,
	.param .u64 .ptr .align 1 transpose_filters_f64_param_2,
	.param .u64 .ptr .align 1 transpose_filters_f64_param_3
)
{
	.reg .pred 	%p<6>;
	.reg .b32 	%r<23>;
	.reg .b64 	%rd<61>;
	.reg .b64 	%fd<2>;

	ld.param.u64 	%rd1, [transpose_filters_f64_param_0];
	ld.param.u64 	%rd2, [transpose_filters_f64_param_0+48];
	ld.param.u64 	%rd3, [transpose_filters_f64_param_0+56];
	ld.param.u64 	%rd26, [transpose_filters_f64_param_1];
	ld.param.u64 	%rd27, [transpose_filters_f64_param_2];
	ld.param.u64 	%rd28, [transpose_filters_f64_param_3];
	mov.u32 	%r1, %ctaid.x;
	mov.u32 	%r2, %ntid.x;
	mov.u32 	%r3, %tid.x;
	mad.lo.s32 	%r4, %r1, %r2, %r3;
	cvt.u64.u32 	%rd4, %r4;
	mul.lo.s64 	%rd29, %rd2, %rd3;
	mul.lo.s64 	%rd30, %rd29, %rd1;
	mul.lo.s64 	%rd31, %rd30, %rd1;
	setp.le.u64 	%p1, %rd31, %rd4;
	@%p1 bra 	$L__BB10_14;
	and.b64  	%rd32, %rd1, -4294967296;
	setp.ne.s64 	%p2, %rd32, 0;
	@%p2 bra 	$L__BB10_3;
	cvt.u32.u64 	%r5, %rd1;
	cvt.u32.u64 	%r6, %rd4;
	div.u32 	%r7, %r6, %r5;
	mul.lo.s32 	%r8, %r7, %r5;
	sub.s32 	%r9, %r6, %r8;
	cvt.u64.u32 	%rd54, %r7;
	cvt.u64.u32 	%rd55, %r9;
	bra.uni 	$L__BB10_4;
$L__BB10_3:
	div.u64 	%rd54, %rd4, %rd1;
	mul.lo.s64 	%rd33, %rd54, %rd1;
	sub.s64 	%rd55, %rd4, %rd33;
$L__BB10_4:
	setp.ne.s64 	%p3, %rd32, 0;
	@%p3 bra 	$L__BB10_6;
	cvt.u32.u64 	%r10, %rd1;
	cvt.u32.u64 	%r11, %rd54;
	div.u32 	%r12, %r11, %r10;
	mul.lo.s32 	%r13, %r12, %r10;
	sub.s32 	%r14, %r11, %r13;
	cvt.u64.u32 	%rd56, %r12;
	cvt.u64.u32 	%rd57, %r14;
	bra.uni 	$L__BB10_7;
$L__BB10_6:
	div.u64 	%rd56, %rd54, %rd1;
	mul.lo.s64 	%rd35, %rd56, %rd1;
	sub.s64 	%rd57, %rd54, %rd35;
$L__BB10_7:
	and.b64  	%rd36, %rd3, -4294967296;
	setp.ne.s64 	%p4, %rd36, 0;
	@%p4 bra 	$L__BB10_9;
	cvt.u32.u64 	%r15, %rd3;
	cvt.u32.u64 	%r16, %rd56;
	div.u32 	%r17, %r16, %r15;
	mul.lo.s32 	%r18, %r17, %r15;
	sub.s32 	%r19, %r16, %r18;
	cvt.u64.u32 	%rd58, %r17;
	cvt.u64.u32 	%rd59, %r19;
	bra.uni 	$L__BB10_10;
$L__BB10_9:
	div.u64 	%rd58, %rd56, %rd3;
	mul.lo.s64 	%rd37, %rd58, %rd3;
	sub.s64 	%rd59, %rd56, %rd37;
$L__BB10_10:
	and.b64  	%rd38, %rd2, -4294967296;
	setp.ne.s64 	%p5, %rd38, 0;
	@%p5 bra 	$L__BB10_12;
	cvt.u32.u64 	%r20, %rd2;
	cvt.u32.u64 	%r21, %rd58;
	rem.u32 	%r22, %r21, %r20;
	cvt.u64.u32 	%rd60, %r22;
	bra.uni 	$L__BB10_13;
$L__BB10_12:
	rem.u64 	%rd60, %rd58, %rd2;
$L__BB10_13:
	cvta.to.global.u64 	%rd39, %rd27;
	ld.global.u64 	%rd40, [%rd39];
	mul.lo.s64 	%rd41, %rd40, %rd59;
	ld.global.u64 	%rd42, [%rd39+8];
	mad.lo.s64 	%rd43, %rd42, %rd60, %rd41;
	ld.global.u64 	%rd44, [%rd39+16];
	mad.lo.s64 	%rd45, %rd44, %rd57, %rd43;
	ld.global.u64 	%rd46, [%rd39+24];
	mad.lo.s64 	%rd47, %rd46, %rd55, %rd45;
	cvta.to.global.u64 	%rd48, %rd26;
	shl.b64 	%rd49, %rd47, 3;
	add.s64 	%rd50, %rd48, %rd49;
	ld.global.f64 	%fd1, [%rd50];
	cvta.to.global.u64 	%rd51, %rd28;
	shl.b64 	%rd52, %rd4, 3;
	add.s64 	%rd53, %rd51, %rd52;
	st.global.f64 	[%rd53], %fd1;
$L__BB10_14:
	ret;

}
	// .globl	sum_transposed_filters_f64
.visible .entry sum_transposed_filters_f64(
	.param .align 8 .b8 sum_transposed_filters_f64_param_0[96],
	.param .u64 .ptr .align 1 sum_transposed_filters_f64_param_1,
	.param .u64 .ptr .align 1 sum_transposed_filters_f64_param_2,
	.param .u64 .ptr .align 1 sum_transposed_filters_f64_param_3
)
{
	.reg .pred 	%p<11>;
	.reg .b32 	%r<23>;
	.reg .b64 	%rd<88>;
	.reg .b64 	%fd<27>;

	ld.param.u64 	%rd2, [sum_transposed_filters_f64_param_0+40];
	ld.param.u64 	%rd1, [sum_transposed_filters_f64_param_0];
	ld.param.u64 	%rd3, [sum_transposed_filters_f64_param_0+48];
	ld.param.u64 	%rd4, [sum_transposed_filters_f64_param_0+56];
	ld.param.u64 	%rd43, [sum_transposed_filters_f64_param_1];
	ld.param.u64 	%rd44, [sum_transposed_filters_f64_param_2];
	ld.param.u64 	%rd45, [sum_transposed_filters_f64_param_3];
	mov.u32 	%r1, %ctaid.x;
	mov.u32 	%r2, %ntid.x;
	mov.u32 	%r3, %tid.x;
	mad.lo.s32 	%r4, %r1, %r2, %r3;
	mul.lo.s64 	%rd5, %rd4, %rd3;
	mul.lo.s64 	%rd46, %rd5, %rd1;
	mul.lo.s64 	%rd6, %rd46, %rd1;
	cvt.u64.u32 	%rd7, %r4;
	setp.le.u64 	%p1, %rd6, %rd7;
	@%p1 bra 	$L__BB11_21;
	and.b64  	%rd47, %rd1, -4294967296;
	setp.ne.s64 	%p2, %rd47, 0;
	@%p2 bra 	$L__BB11_3;
	cvt.u32.u64 	%r5, %rd1;
	cvt.u32.u64 	%r6, %rd7;
	div.u32 	%r7, %r6, %r5;
	mul.lo.s32 	%r8, %r7, %r5;
	sub.s32 	%r9, %r6, %r8;
	cvt.u64.u32 	%rd76, %r7;
	cvt.u64.u32 	%rd77, %r9;
	bra.uni 	$L__BB11_4;
$L__BB11_3:
	div.u64 	%rd76, %rd7, %rd1;
	mul.lo.s64 	%rd48, %rd76, %rd1;
	sub.s64 	%rd77, %rd7, %rd48;
$L__BB11_4:
	setp.ne.s64 	%p3, %rd47, 0;
	@%p3 bra 	$L__BB11_6;
	cvt.u32.u64 	%r10, %rd1;
	cvt.u32.u64 	%r11, %rd76;
	div.u32 	%r12, %r11, %r10;
	mul.lo.s32 	%r13, %r12, %r10;
	sub.s32 	%r14, %r11, %r13;
	cvt.u64.u32 	%rd78, %r12;
	cvt.u64.u32 	%rd79, %r14;
	bra.uni 	$L__BB11_7;
$L__BB11_6:
	div.u64 	%rd78, %rd76, %rd1;
	mul.lo.s64 	%rd50, %rd78, %rd1;
	sub.s64 	%rd79, %rd76, %rd50;
$L__BB11_7:
	and.b64  	%rd51, %rd3, -4294967296;
	setp.ne.s64 	%p4, %rd51, 0;
	@%p4 bra 	$L__BB11_9;
	cvt.u32.u64 	%r15, %rd3;
	cvt.u32.u64 	%r16, %rd78;
	div.u32 	%r17, %r16, %r15;
	mul.lo.s32 	%r18, %r17, %r15;
	sub.s32 	%r19, %r16, %r18;
	cvt.u64.u32 	%rd80, %r17;
	cvt.u64.u32 	%rd81, %r19;
	bra.uni 	$L__BB11_10;
$L__BB11_9:
	div.u64 	%rd80, %rd78, %rd3;
	mul.lo.s64 	%rd52, %rd80, %rd3;
	sub.s64 	%rd81, %rd78, %rd52;
$L__BB11_10:
	and.b64  	%rd53, %rd4, -4294967296;
	setp.ne.s64 	%p5, %rd53, 0;
	@%p5 bra 	$L__BB11_12;
	cvt.u32.u64 	%r20, %rd4;
	cvt.u32.u64 	%r21, %rd80;
	rem.u32 	%r22, %r21, %r20;
	cvt.u64.u32 	%rd82, %r22;
	bra.uni 	$L__BB11_13;
$L__BB11_12:
	rem.u64 	%rd82, %rd80, %rd4;
$L__BB11_13:
	cvta.to.global.u64 	%rd54, %rd45;
	mad.lo.s64 	%rd55, %rd81, %rd4, %rd82;
	mad.lo.s64 	%rd56, %rd55, %rd1, %rd79;
	mad.lo.s64 	%rd57, %rd56, %rd1, %rd77;
	ld.global.u64 	%rd58, [%rd54];
	mul.lo.s64 	%rd59, %rd58, %rd82;
	ld.global.u64 	%rd60, [%rd54+8];
	mad.lo.s64 	%rd61, %rd60, %rd81, %rd59;
	ld.global.u64 	%rd62, [%rd54+16];
	mad.lo.s64 	%rd63, %rd62, %rd79, %rd61;
	ld.global.u64 	%rd64, [%rd54+24];
	mad.lo.s64 	%rd29, %rd64, %rd77, %rd63;
	cvta.to.global.u64 	%rd65, %rd43;
	shl.b64 	%rd66, %rd57, 3;
	add.s64 	%rd85, %rd65, %rd66;
	setp.eq.s64 	%p6, %rd2, 0;
	mov.f64 	%fd26, 0d0000000000000000;
	@%p6 bra 	$L__BB11_20;
	and.b64  	%rd86, %rd2, 3;
	setp.lt.u64 	%p7, %rd2, 4;
	mov.f64 	%fd26, 0d0000000000000000;
	@%p7 bra 	$L__BB11_17;
	and.b64  	%rd83, %rd2, -4;
	mov.f64 	%fd26, 0d0000000000000000;
	shl.b64 	%rd67, %rd6, 3;
$L__BB11_16:
	ld.global.f64 	%fd12, [%rd85];
	add.f64 	%fd13, %fd26, %fd12;
	add.s64 	%rd68, %rd85, %rd67;
	ld.global.f64 	%fd14, [%rd68];
	add.f64 	%fd15, %fd13, %fd14;
	add.s64 	%rd69, %rd68, %rd67;
	ld.global.f64 	%fd16, [%rd69];
	add.f64 	%fd17, %fd15, %fd16;
	add.s64 	%rd70, %rd69, %rd67;
	ld.global.f64 	%fd18, [%rd70];
	add.f64 	%fd26, %fd17, %fd18;
	add.s64 	%rd85, %rd70, %rd67;
	add.s64 	%rd83, %rd83, -4;
	setp.ne.s64 	%p8, %rd83, 0;
	@%p8 bra 	$L__BB11_16;
$L__BB11_17:
	setp.eq.s64 	%p9, %rd86, 0;
	@%p9 bra 	$L__BB11_20;
	mul.lo.s64 	%rd71, %rd1, %rd1;
	mul.lo.s64 	%rd72, %rd5, %rd71;
	shl.b64 	%rd38, %rd72, 3;
$L__BB11_19:
	.pragma "nounroll";
	ld.global.f64 	%fd19, [%rd85];
	add.f64 	%fd26, %fd26, %fd19;
	add.s64 	%rd85, %rd85, %rd38;
	add.s64 	%rd86, %rd86, -1;
	setp.ne.s64 	%p10, %rd86, 0;
	@%p10 bra 	$L__BB11_19;
$L__BB11_20:
	cvta.to.global.u64 	%rd73, %rd44;
	shl.b64 	%rd74, %rd29, 3;
	add.s64 	%rd75, %rd73, %rd74;
	ld.global.f64 	%fd20, [%rd75];
	add.f64 	%fd21, %fd26, %fd20;
	st.global.f64 	[%rd75], %fd21;
$L__BB11_21:
	ret;

}


// ===== COMPILED SASS (sm_100) =====

	.target	sm_100

	.elftype	@"ET_EXEC"


//--------------------- .note.nv.tkinfo           --------------------------
	.section	.note.nv.tkinfo,"",@"SHT_NOTE"
	.sectionflags	@"SHF_NOTE_NV_TKINFO"
	.tkinfo
        /*0018*/ 	.word	0x00000002
        /*0030*/ 	.string	""
        /*0030*/ 	.string	"ptxas"
        /*0030*/ 	.string	"Cuda compilation tools, release 13.0, V13.0.88"
        /*0030*/ 	.string	"Build cuda_13.0.r13.0/compiler.36424714_0"
        /*0030*/ 	.string	"-arch sm_100 -m 64 "



//--------------------- .note.nv.cuinfo           --------------------------
	.section	.note.nv.cuinfo,"",@"SHT_NOTE"
	.sectionflags	@"SHF_NOTE_NV_CUINFO"
        /*0018*/ 	.short	0x0002
        /*001a*/ 	.short	0x0064
        /*001c*/ 	.short	0x0082
	.zero		2


//--------------------- .nv.info                  --------------------------
	.section	.nv.info,"",@"SHT_CUDA_INFO"
	.align	4


	//----- nvinfo : EIATTR_REGCOUNT
	.align		4
        /*0000*/ 	.byte	0x04, 0x2f
        /*0002*/ 	.short	(.L_1 - .L_0)
	.align		4
.L_0:
        /*0004*/ 	.word	index@(unfold_input_into_patches_f16)
        /*0008*/ 	.word	0x00000020


	//----- nvinfo : EIATTR_FRAME_SIZE
	.align		4
.L_1:
        /*000c*/ 	.byte	0x04, 0x11
        /*000e*/ 	.short	(.L_3 - .L_2)
	.align		4
.L_2:
        /*0010*/ 	.word	index@($__internal_23_$__cuda_sm20_rem_u64)
        /*0014*/ 	.word	0x00000000


	//----- nvinfo : EIATTR_FRAME_SIZE
	.align		4
.L_3:
        /*0018*/ 	.byte	0x04, 0x11
        /*001a*/ 	.short	(.L_5 - .L_4)
	.align		4
.L_4:
        /*001c*/ 	.word	index@($__internal_22_$__cuda_sm20_div_u64)
        /*0020*/ 	.word	0x00000000


	//----- nvinfo : EIATTR_FRAME_SIZE
	.align		4
.L_5:
        /*0024*/ 	.byte	0x04, 0x11
        /*0026*/ 	.short	(.L_7 - .L_6)
	.align		4
.L_6:
        /*0028*/ 	.word	index@(unfold_input_into_patches_f16)
        /*002c*/ 	.word	0x00000000


	//----- nvinfo : EIATTR_REGCOUNT
	.align		4
.L_7:
        /*0030*/ 	.byte	0x04, 0x2f
        /*0032*/ 	.short	(.L_9 - .L_8)
	.align		4
.L_8:
        /*0034*/ 	.word	index@(unfold_output_into_patches_f16)
        /*0038*/ 	.word	0x00000020


	//----- nvinfo : EIATTR_FRAME_SIZE
	.align		4
.L_9:
        /*003c*/ 	.byte	0x04, 0x11
        /*003e*/ 	.short	(.L_11 - .L_10)
	.align		4
.L_10:
        /*0040*/ 	.word	index@($__internal_21_$__cuda_sm20_rem_u64)
        /*0044*/ 	.word	0x00000000


	//----- nvinfo : EIATTR_FRAME_SIZE
	.align		4
.L_11:
        /*0048*/ 	.byte	0x04, 0x11
        /*004a*/ 	.short	(.L_13 - .L_12)
	.align		4
.L_12:
        /*004c*/ 	.word	index@($__internal_20_$__cuda_sm20_div_u64)
        /*0050*/ 	.word	0x00000000


	//----- nvinfo : EIATTR_FRAME_SIZE
	.align		4
.L_13:
        /*0054*/ 	.byte	0x04, 0x11
        /*0056*/ 	.short	(.L_15 - .L_14)
	.align		4
.L_14:
        /*0058*/ 	.word	index@(unfold_output_into_patches_f16)
        /*005c*/ 	.word	0x00000000


	//----- nvinfo : EIATTR_REGCOUNT
	.align		4
.L_15:
        /*0060*/ 	.byte	0x04, 0x2f
        /*0062*/ 	.short	(.L_17 - .L_16)
	.align		4
.L_16:
        /*0064*/ 	.word	index@(transpose_filters_f16)
        /*0068*/ 	.word	0x0000001a


	//----- nvinfo : EIATTR_FRAME_SIZE
	.align		4
.L_17:
        /*006c*/ 	.byte	0x04, 0x11
        /*006e*/ 	.short	(.L_19 - .L_18)
	.align		4
.L_18:
        /*0070*/ 	.word	index@($__internal_19_$__cuda_sm20_rem_u64)
        /*0074*/ 	.word	0x00000000


	//----- nvinfo : EIATTR_FRAME_SIZE
	.align		4
.L_19:
        /*0078*/ 	.byte	0x04, 0x11
        /*007a*/ 	.short	(.L_21 - .L_20)
	.align		4
.L_20:
        /*007c*/ 	.word	index@($__internal_18_$__cuda_sm20_div_u64)
        /*0080*/ 	.word	0x00000000


	//----- nvinfo : EIATTR_FRAME_SIZE
	.align		4
.L_21:
        /*0084*/ 	.byte	0x04, 0x11
        /*0086*/ 	.short	(.L_23 - .L_22)
	.align		4
.L_22:
        /*0088*/ 	.word	index@(transpose_filters_f16)
        /*008c*/ 	.word	0x00000000


	//----- nvinfo : EIATTR_REGCOUNT
	.align		4
.L_23:
        /*0090*/ 	.byte	0x04, 0x2f
        /*0092*/ 	.short	(.L_25 - .L_24)
	.align		4
.L_24:
        /*0094*/ 	.word	index@(sum_transposed_filters_f16)
        /*0098*/ 	.word	0x00000020


	//----- nvinfo : EIATTR_FRAME_SIZE
	.align		4
.L_25:
        /*009c*/ 	.byte	0x04, 0x11
        /*009e*/ 	.short	(.L_27 - .L_26)
	.align		4
.L_26:
        /*00a0*/ 	.word	index@($__internal_17_$__cuda_sm20_rem_u64)
        /*00a4*/ 	.word	0x00000000


	//----- nvinfo : EIATTR_FRAME_SIZE
	.align		4
.L_27:
        /*00a8*/ 	.byte	0x04, 0x11
        /*00aa*/ 	.short	(.L_29 - .L_28)
	.align		4
.L_28:
        /*00ac*/ 	.word	index@($__internal_16_$__cuda_sm20_div_u64)
        /*00b0*/ 	.word	0x00000000


	//----- nvinfo : EIATTR_FRAME_SIZE
	.align		4
.L_29:
        /*00b4*/ 	.byte	0x04, 0x11
        /*00b6*/ 	.short	(.L_31 - .L_30)
	.align		4
.L_30:
        /*00b8*/ 	.word	index@(sum_transposed_filters_f16)
        /*00bc*/ 	.word	0x00000000


	//----- nvinfo : EIATTR_REGCOUNT
	.align		4
.L_31:
        /*00c0*/ 	.byte	0x04, 0x2f
        /*00c2*/ 	.short	(.L_33 - .L_32)
	.align		4
.L_32:
        /*00c4*/ 	.word	index@(unfold_input_into_patches_f32)
        /*00c8*/ 	.word	0x00000020


	//----- nvinfo : EIATTR_FRAME_SIZE
	.align		4
.L_33:
        /*00cc*/ 	.byte	0x04, 0x11
        /*00ce*/ 	.short	(.L_35 - .L_34)
	.align		4
.L_34:
        /*00d0*/ 	.word	index@($__internal_15_$__cuda_sm20_rem_u64)
        /*00d4*/ 	.word	0x00000000


	//----- nvinfo : EIATTR_FRAME_SIZE
	.align		4
.L_35:
        /*00d8*/ 	.byte	0x04, 0x11
        /*00da*/ 	.short	(.L_37 - .L_36)
	.align		4
.L_36:
        /*00dc*/ 	.word	index@($__internal_14_$__cuda_sm20_div_u64)
        /*00e0*/ 	.word	0x00000000


	//----- nvinfo : EIATTR_FRAME_SIZE
	.align		4
.L_37:
        /*00e4*/ 	.byte	0x04, 0x11
        /*00e6*/ 	.short	(.L_39 - .L_38)
	.align		4
.L_38:
        /*00e8*/ 	.word	index@(unfold_input_into_patches_f32)
        /*00ec*/ 	.word	0x00000000


	//----- nvinfo : EIATTR_REGCOUNT
	.align		4
.L_39:
        /*00f0*/ 	.byte	0x04, 0x2f
        /*00f2*/ 	.short	(.L_41 - .L_40)
	.align		4
.L_40:
        /*00f4*/ 	.word	index@(unfold_output_into_patches_f32)
        /*00f8*/ 	.word	0x00000022


	//----- nvinfo : EIATTR_FRAME_SIZE
	.align		4
.L_41:
        /*00fc*/ 	.byte	0x04, 0x11
        /*00fe*/ 	.short	(.L_43 - .L_42)
	.align		4
.L_42:
        /*0100*/ 	.word	index@($__internal_13_$__cuda_sm20_rem_u64)
        /*0104*/ 	.word	0x00000000


	//----- nvinfo : EIATTR_FRAME_SIZE
	.align		4
.L_43:
        /*0108*/ 	.byte	0x04, 0x11
        /*010a*/ 	.short	(.L_45 - .L_44)
	.align		4
.L_44:
        /*010c*/ 	.word	index@($__internal_12_$__cuda_sm20_div_u64)
        /*0110*/ 	.word	0x00000000


	//----- nvinfo : EIATTR_FRAME_SIZE
	.align		4
.L_45:
        /*0114*/ 	.byte	0x04, 0x11
        /*0116*/ 	.short	(.L_47 - .L_46)
	.align		4
.L_46:
        /*0118*/ 	.word	index@(unfold_output_into_patches_f32)
        /*011c*/ 	.word	0x00000000


	//----- nvinfo : EIATTR_REGCOUNT
	.align		4
.L_47:
        /*0120*/ 	.byte	0x04, 0x2f
        /*0122*/ 	.short	(.L_49 - .L_48)
	.align		4
.L_48:
        /*0124*/ 	.word	index@(transpose_filters_f32)
        /*0128*/ 	.word	0x0000001a


	//----- nvinfo : EIATTR_FRAME_SIZE
	.align		4
.L_49:
        /*012c*/ 	.byte	0x04, 0x11
        /*012e*/ 	.short	(.L_51 - .L_50)
	.align		4
.L_50:
        /*0130*/ 	.word	index@($__internal_11_$__cuda_sm20_rem_u64)
        /*0134*/ 	.word	0x00000000


	//----- nvinfo : EIATTR_FRAME_SIZE
	.align		4
.L_51:
        /*0138*/ 	.byte	0x04, 0x11
        /*013a*/ 	.short	(.L_53 - .L_52)
	.align		4
.L_52:
        /*013c*/ 	.word	index@($__internal_10_$__cuda_sm20_div_u64)
        /*0140*/ 	.word	0x00000000


	//----- nvinfo : EIATTR_FRAME_SIZE
	.align		4
.L_53:
        /*0144*/ 	.byte	0x04, 0x11
        /*0146*/ 	.short	(.L_55 - .L_54)
	.align		4
.L_54:
        /*0148*/ 	.word	index@(transpose_filters_f32)
        /*014c*/ 	.word	0x00000000


	//----- nvinfo : EIATTR_REGCOUNT
	.align		4
.L_55:
        /*0150*/ 	.byte	0x04, 0x2f
        /*0152*/ 	.short	(.L_57 - .L_56)
	.align		4
.L_56:
        /*0154*/ 	.word	index@(sum_transposed_filters_f32)
        /*0158*/ 	.word	0x00000020


	//----- nvinfo : EIATTR_FRAME_SIZE
	.align		4
.L_57:
        /*015c*/ 	.byte	0x04, 0x11
        /*015e*/ 	.short	(.L_59 - .L_58)
	.align		4
.L_58:
        /*0160*/ 	.word	index@($__internal_9_$__cuda_sm20_rem_u64)
        /*0164*/ 	.word	0x00000000


	//----- nvinfo : EIATTR_FRAME_SIZE
	.align		4
.L_59:
        /*0168*/ 	.byte	0x04, 0x11
        /*016a*/ 	.short	(.L_61 - .L_60)
	.align		4
.L_60:
        /*016c*/ 	.word	index@($__internal_8_$__cuda_sm20_div_u64)
        /*0170*/ 	.word	0x00000000


	//----- nvinfo : EIATTR_FRAME_SIZE
	.align		4
.L_61:
        /*0174*/ 	.byte	0x04, 0x11
        /*0176*/ 	.short	(.L_63 - .L_62)
	.align		4
.L_62:
        /*0178*/ 	.word	index@(sum_transposed_filters_f32)
        /*017c*/ 	.word	0x00000000


	//----- nvinfo : EIATTR_REGCOUNT
	.align		4
.L_63:
        /*0180*/ 	.byte	0x04, 0x2f
        /*0182*/ 	.short	(.L_65 - .L_64)
	.align		4
.L_64:
        /*0184*/ 	.word	index@(unfold_input_into_patches_f64)
        /*0188*/ 	.word	0x00000020


	//----- nvinfo : EIATTR_FRAME_SIZE
	.align		4
.L_65:
        /*018c*/ 	.byte	0x04, 0x11
        /*018e*/ 	.short	(.L_67 - .L_66)
	.align		4
.L_66:
        /*0190*/ 	.word	index@($__internal_7_$__cuda_sm20_rem_u64)
        /*0194*/ 	.word	0x00000000


	//----- nvinfo : EIATTR_FRAME_SIZE
	.align		4
.L_67:
        /*0198*/ 	.byte	0x04, 0x11
        /*019a*/ 	.short	(.L_69 - .L_68)
	.align		4
.L_68:
        /*019c*/ 	.word	index@($__internal_6_$__cuda_sm20_div_u64)
        /*01a0*/ 	.word	0x00000000


	//----- nvinfo : EIATTR_FRAME_SIZE
	.align		4
.L_69:
        /*01a4*/ 	.byte	0x04, 0x11
        /*01a6*/ 	.short	(.L_71 - .L_70)
	.align		4
.L_70:
        /*01a8*/ 	.word	index@(unfold_input_into_patches_f64)
        /*01ac*/ 	.word	0x00000000


	//----- nvinfo : EIATTR_REGCOUNT
	.align		4
.L_71:
        /*01b0*/ 	.byte	0x04, 0x2f
        /*01b2*/ 	.short	(.L_73 - .L_72)
	.align		4
.L_72:
        /*01b4*/ 	.word	index@(unfold_output_into_patches_f64)
        /*01b8*/ 	.word	0x00000020


	//----- nvinfo : EIATTR_FRAME_SIZE
	.align		4
.L_73:
        /*01bc*/ 	.byte	0x04, 0x11
        /*01be*/ 	.short	(.L_75 - .L_74)
	.align		4
.L_74:
        /*01c0*/ 	.word	index@($__internal_5_$__cuda_sm20_rem_u64)
        /*01c4*/ 	.word	0x00000000


	//----- nvinfo : EIATTR_FRAME_SIZE
	.align		4
.L_75:
        /*01c8*/ 	.byte	0x04, 0x11
        /*01ca*/ 	.short	(.L_77 - .L_76)
	.align		4
.L_76:
        /*01cc*/ 	.word	index@($__internal_4_$__cuda_sm20_div_u64)
        /*01d0*/ 	.word	0x00000000


	//----- nvinfo : EIATTR_FRAME_SIZE
	.align		4
.L_77:
        /*01d4*/ 	.byte	0x04, 0x11
        /*01d6*/ 	.short	(.L_79 - .L_78)
	.align		4
.L_78:
        /*01d8*/ 	.word	index@(unfold_output_into_patches_f64)
        /*01dc*/ 	.word	0x00000000


	//----- nvinfo : EIATTR_REGCOUNT
	.align		4
.L_79:
        /*01e0*/ 	.byte	0x04, 0x2f
        /*01e2*/ 	.short	(.L_81 - .L_80)
	.align		4
.L_80:
        /*01e4*/ 	.word	index@(transpose_filters_f64)
        /*01e8*/ 	.word	0x0000001a


	//----- nvinfo : EIATTR_FRAME_SIZE
	.align		4
.L_81:
        /*01ec*/ 	.byte	0x04, 0x11
        /*01ee*/ 	.short	(.L_83 - .L_82)
	.align		4
.L_82:
        /*01f0*/ 	.word	index@($__internal_3_$__cuda_sm20_rem_u64)
        /*01f4*/ 	.word	0x00000000


	//----- nvinfo : EIATTR_FRAME_SIZE
	.align		4
.L_83:
        /*01f8*/ 	.byte	0x04, 0x11
        /*01fa*/ 	.short	(.L_85 - .L_84)
	.align		4
.L_84:
        /*01fc*/ 	.word	index@($__internal_2_$__cuda_sm20_div_u64)
        /*0200*/ 	.word	0x00000000


	//----- nvinfo : EIATTR_FRAME_SIZE
	.align		4
.L_85:
        /*0204*/ 	.byte	0x04, 0x11
        /*0206*/ 	.short	(.L_87 - .L_86)
	.align		4
.L_86:
        /*0208*/ 	.word	index@(transpose_filters_f64)
        /*020c*/ 	.word	0x00000000


	//----- nvinfo : EIATTR_REGCOUNT
	.align		4
.L_87:
        /*0210*/ 	.byte	0x04, 0x2f
        /*0212*/ 	.short	(.L_89 - .L_88)
	.align		4
.L_88:
        /*0214*/ 	.word	index@(sum_transposed_filters_f64)
        /*0218*/ 	.word	0x00000020


	//----- nvinfo : EIATTR_FRAME_SIZE
	.align		4
.L_89:
        /*021c*/ 	.byte	0x04, 0x11
        /*021e*/ 	.short	(.L_91 - .L_90)
	.align		4
.L_90:
        /*0220*/ 	.word	index@($__internal_1_$__cuda_sm20_rem_u64)
        /*0224*/ 	.word	0x00000000


	//----- nvinfo : EIATTR_FRAME_SIZE
	.align		4
.L_91:
        /*0228*/ 	.byte	0x04, 0x11
        /*022a*/ 	.short	(.L_93 - .L_92)
	.align		4
.L_92:
        /*022c*/ 	.word	index@($__internal_0_$__cuda_sm20_div_u64)
        /*0230*/ 	.word	0x00000000


	//----- nvinfo : EIATTR_FRAME_SIZE
	.align		4
.L_93:
        /*0234*/ 	.byte	0x04, 0x11
        /*0236*/ 	.short	(.L_95 - .L_94)
	.align		4
.L_94:
        /*0238*/ 	.word	index@(sum_transposed_filters_f64)
        /*023c*/ 	.word	0x00000000


	//----- nvinfo : EIATTR_MIN_STACK_SIZE
	.align		4
.L_95:
        /*0240*/ 	.byte	0x04, 0x12
        /*0242*/ 	.short	(.L_97 - .L_96)
	.align		4
.L_96:
        /*0244*/ 	.word	index@(sum_transposed_filters_f64)
        /*0248*/ 	.word	0x00000000


	//----- nvinfo : EIATTR_MIN_STACK_SIZE
	.align		4
.L_97:
        /*024c*/ 	.byte	0x04, 0x12
        /*024e*/ 	.short	(.L_99 - .L_98)
	.align		4
.L_98:
        /*0250*/ 	.word	index@(transpose_filters_f64)
        /*0254*/ 	.word	0x00000000


	//----- nvinfo : EIATTR_MIN_STACK_SIZE
	.align		4
.L_99:
        /*0258*/ 	.byte	0x04, 0x12
        /*025a*/ 	.short	(.L_101 - .L_100)
	.align		4
.L_100:
        /*025c*/ 	.word	index@(unfold_output_into_patches_f64)
        /*0260*/ 	.word	0x00000000


	//----- nvinfo : EIATTR_MIN_STACK_SIZE
	.align		4
.L_101:
        /*0264*/ 	.byte	0x04, 0x12
        /*0266*/ 	.short	(.L_103 - .L_102)
	.align		4
.L_102:
        /*0268*/ 	.word	index@(unfold_input_into_patches_f64)
        /*026c*/ 	.word	0x00000000


	//----- nvinfo : EIATTR_MIN_STACK_SIZE
	.align		4
.L_103:
        /*0270*/ 	.byte	0x04, 0x12
        /*0272*/ 	.short	(.L_105 - .L_104)
	.align		4
.L_104:
        /*0274*/ 	.word	index@(sum_transposed_filters_f32)
        /*0278*/ 	.word	0x00000000


	//----- nvinfo : EIATTR_MIN_STACK_SIZE
	.align		4
.L_105:
        /*027c*/ 	.byte	0x04, 0x12
        /*027e*/ 	.short	(.L_107 - .L_106)
	.align		4
.L_106:
        /*0280*/ 	.word	index@(transpose_filters_f32)
        /*0284*/ 	.word	0x00000000


	//----- nvinfo : EIATTR_MIN_STACK_SIZE
	.align		4
.L_107:
        /*0288*/ 	.byte	0x04, 0x12
        /*028a*/ 	.short	(.L_109 - .L_108)
	.align		4
.L_108:
        /*028c*/ 	.word	index@(unfold_output_into_patches_f32)
        /*0290*/ 	.word	0x00000000


	//----- nvinfo : EIATTR_MIN_STACK_SIZE
	.align		4
.L_109:
        /*0294*/ 	.byte	0x04, 0x12
        /*0296*/ 	.short	(.L_111 - .L_110)
	.align		4
.L_110:
        /*0298*/ 	.word	index@(unfold_input_into_patches_f32)
        /*029c*/ 	.word	0x00000000


	//----- nvinfo : EIATTR_MIN_STACK_SIZE
	.align		4
.L_111:
        /*02a0*/ 	.byte	0x04, 0x12
        /*02a2*/ 	.short	(.L_113 - .L_112)
	.align		4
.L_112:
        /*02a4*/ 	.word	index@(sum_transposed_filters_f16)
        /*02a8*/ 	.word	0x00000000


	//----- nvinfo : EIATTR_MIN_STACK_SIZE
	.align		4
.L_113:
        /*02ac*/ 	.byte	0x04, 0x12
        /*02ae*/ 	.short	(.L_115 - .L_114)
	.align		4
.L_114:
        /*02b0*/ 	.word	index@(transpose_filters_f16)
        /*02b4*/ 	.word	0x00000000


	//----- nvinfo : EIATTR_MIN_STACK_SIZE
	.align		4
.L_115:
        /*02b8*/ 	.byte	0x04, 0x12
        /*02ba*/ 	.short	(.L_117 - .L_116)
	.align		4
.L_116:
        /*02bc*/ 	.word	index@(unfold_output_into_patches_f16)
        /*02c0*/ 	.word	0x00000000


	//----- nvinfo : EIATTR_MIN_STACK_SIZE
	.align		4
.L_117:
        /*02c4*/ 	.byte	0x04, 0x12
        /*02c6*/ 	.short	(.L_119 - .L_118)
	.align		4
.L_118:
        /*02c8*/ 	.word	index@(unfold_input_into_patches_f16)
        /*02cc*/ 	.word	0x00000000
.L_119:


//--------------------- .nv.compat                --------------------------
	.section	.nv.compat,"",@"SHT_CUDA_COMPAT_INFO"
	.align	4
        /*0000*/ 	.byte	0x02, 0x09, 0x00, 0x00, 0x02, 0x02, 0x01, 0x00, 0x02, 0x05, 0x05, 0x00, 0x03, 0x07, 0x01, 0x01
        /*0010*/ 	.byte	0x02, 0x03, 0x00, 0x00, 0x02, 0x06, 0x01, 0x00, 0x04, 0x0b, 0x08, 0x00, 0x01, 0x00, 0x00, 0x00
        /*0020*/ 	.byte	0x00, 0x00, 0x00, 0x00


//--------------------- .nv.info.sum_transposed_filters_f64 --------------------------
	.section	.nv.info.sum_transposed_filters_f64,"",@"SHT_CUDA_INFO"
	.sectionflags	@""
	.align	4


	//----- nvinfo : EIATTR_CUDA_API_VERSION
	.align		4
        /*0000*/ 	.byte	0x04, 0x37
        /*0002*/ 	.short	(.L_121 - .L_120)
.L_120:
        /*0004*/ 	.word	0x00000082


	//----- nvinfo : EIATTR_KPARAM_INFO
	.align		4
.L_121:
        /*0008*/ 	.byte	0x04, 0x17
        /*000a*/ 	.short	(.L_123 - .L_122)
.L_122:
        /*000c*/ 	.word	0x00000000
        /*0010*/ 	.short	0x0003
        /*0012*/ 	.short	0x0070
        /*0014*/ 	.byte	0x00, 0xf5, 0x21, 0x00


	//----- nvinfo : EIATTR_KPARAM_INFO
	.align		4
.L_123:
        /*0018*/ 	.byte	0x04, 0x17
        /*001a*/ 	.short	(.L_125 - .L_124)
.L_124:
        /*001c*/ 	.word	0x00000000
        /*0020*/ 	.short	0x0002
        /*0022*/ 	.short	0x0068
        /*0024*/ 	.byte	0x00, 0xf5, 0x21, 0x00


	//----- nvinfo : EIATTR_KPARAM_INFO
	.align		4
.L_125:
        /*0028*/ 	.byte	0x04, 0x17
        /*002a*/ 	.short	(.L_127 - .L_126)
.L_126:
        /*002c*/ 	.word	0x00000000
        /*0030*/ 	.short	0x0001
        /*0032*/ 	.short	0x0060
        /*0034*/ 	.byte	0x00, 0xf5, 0x21, 0x00


	//----- nvinfo : EIATTR_KPARAM_INFO
	.align		4
.L_127:
        /*0038*/ 	.byte	0x04, 0x17
        /*003a*/ 	.short	(.L_129 - .L_128)
.L_128:
        /*003c*/ 	.word	0x00000000
        /*0040*/ 	.short	0x0000
        /*0042*/ 	.short	0x0000
        /*0044*/ 	.byte	0x00, 0xf0, 0x81, 0x01


	//----- nvinfo : EIATTR_SPARSE_MMA_MASK
	.align		4
.L_129:
        /*0048*/ 	.byte	0x03, 0x50
        /*004a*/ 	.short	0x0000


	//----- nvinfo : EIATTR_MAXREG_COUNT
	.align		4
        /*004c*/ 	.byte	0x03, 0x1b
        /*004e*/ 	.short	0x00ff


	//----- nvinfo : EIATTR_MERCURY_ISA_VERSION
	.align		4
        /*0050*/ 	.byte	0x03, 0x5f
        /*0052*/ 	.short	0x0101


	//----- nvinfo : EIATTR_VRC_CTA_INIT_COUNT
	.align		4
        /*0054*/ 	.byte	0x02, 0x4a
	.zero		1
	.zero		1


	//----- nvinfo : EIATTR_EXIT_INSTR_OFFSETS
	.align		4
        /*0058*/ 	.byte	0x04, 0x1c
        /*005a*/ 	.short	(.L_131 - .L_130)


	//   ....[0]....
.L_130:
        /*005c*/ 	.word	0x00000160


	//   ....[1]....
        /*0060*/ 	.word	0x000018b0


	//----- nvinfo : EIATTR_CRS_STACK_SIZE
	.align		4
.L_131:
        /*0064*/ 	.byte	0x04, 0x1e
        /*0066*/ 	.short	(.L_133 - .L_132)
.L_132:
        /*0068*/ 	.word	0x00000000


	//----- nvinfo : EIATTR_CBANK_PARAM_SIZE
	.align		4
.L_133:
        /*006c*/ 	.byte	0x03, 0x19
        /*006e*/ 	.short	0x0078


	//----- nvinfo : EIATTR_PARAM_CBANK
	.align		4
        /*0070*/ 	.byte	0x04, 0x0a
        /*0072*/ 	.short	(.L_135 - .L_134)
	.align		4
.L_134:
        /*0074*/ 	.word	index@(.nv.constant0.sum_transposed_filters_f64)
        /*0078*/ 	.short	0x0380
        /*007a*/ 	.short	0x0078


	//----- nvinfo : EIATTR_SW_WAR
	.align		4
.L_135:
        /*007c*/ 	.byte	0x04, 0x36
        /*007e*/ 	.short	(.L_137 - .L_136)
.L_136:
        /*0080*/ 	.word	0x00000008
.L_137:


//--------------------- .nv.info.transpose_filters_f64 --------------------------
	.section	.nv.info.transpose_filters_f64,"",@"SHT_CUDA_INFO"
	.sectionflags	@""
	.align	4


	//----- nvinfo : EIATTR_CUDA_API_VERSION
	.align		4
        /*0000*/ 	.byte	0x04, 0x37
        /*0002*/ 	.short	(.L_139 - .L_138)
.L_138:
        /*0004*/ 	.word	0x00000082


	//----- nvinfo : EIATTR_KPARAM_INFO
	.align		4
.L_139:
        /*0008*/ 	.byte	0x04, 0x17
        /*000a*/ 	.short	(.L_141 - .L_140)
.L_140:
        /*000c*/ 	.word	0x00000000
        /*0010*/ 	.short	0x0003
        /*0012*/ 	.short	0x0070
        /*0014*/ 	.byte	0x00, 0xf5, 0x21, 0x00


	//----- nvinfo : EIATTR_KPARAM_INFO
	.align		4
.L_141:
        /*0018*/ 	.byte	0x04, 0x17
        /*001a*/ 	.short	(.L_143 - .L_142)
.L_142:
        /*001c*/ 	.word	0x00000000
        /*0020*/ 	.short	0x0002
        /*0022*/ 	.short	0x0068
        /*0024*/ 	.byte	0x00, 0xf5, 0x21, 0x00


	//----- nvinfo : EIATTR_KPARAM_INFO
	.align		4
.L_143:
        /*0028*/ 	.byte	0x04, 0x17
        /*002a*/ 	.short	(.L_145 - .L_144)
.L_144:
        /*002c*/ 	.word	0x00000000
        /*0030*/ 	.short	0x0001
        /*0032*/ 	.short	0x0060
        /*0034*/ 	.byte	0x00, 0xf5, 0x21, 0x00


	//----- nvinfo : EIATTR_KPARAM_INFO
	.align		4
.L_145:
        /*0038*/ 	.byte	0x04, 0x17
        /*003a*/ 	.short	(.L_147 - .L_146)
.L_146:
        /*003c*/ 	.word	0x00000000
        /*0040*/ 	.short	0x0000
        /*0042*/ 	.short	0x0000
        /*0044*/ 	.byte	0x00, 0xf0, 0x81, 0x01


	//----- nvinfo : EIATTR_SPARSE_MMA_MASK
	.align		4
.L_147:
        /*0048*/ 	.byte	0x03, 0x50
        /*004a*/ 	.short	0x0000


	//----- nvinfo : EIATTR_MAXREG_COUNT
	.align		4
        /*004c*/ 	.byte	0x03, 0x1b
        /*004e*/ 	.short	0x00ff


	//----- nvinfo : EIATTR_MERCURY_ISA_VERSION
	.align		4
        /*0050*/ 	.byte	0x03, 0x5f
        /*0052*/ 	.short	0x0101


	//----- nvinfo : EIATTR_VRC_CTA_INIT_COUNT
	.align		4
        /*0054*/ 	.byte	0x02, 0x4a
	.zero		1
	.zero		1


	//----- nvinfo : EIATTR_EXIT_INSTR_OFFSETS
	.align		4
        /*0058*/ 	.byte	0x04, 0x1c
        /*005a*/ 	.short	(.L_149 - .L_148)


	//   ....[0]....
.L_148:
        /*005c*/ 	.word	0x00000160


	//   ....[1]....
        /*0060*/ 	.word	0x00000c70


	//----- nvinfo : EIATTR_CRS_STACK_SIZE
	.align		4
.L_149:
        /*0064*/ 	.byte	0x04, 0x1e
        /*0066*/ 	.short	(.L_151 - .L_150)
.L_150:
        /*0068*/ 	.word	0x00000000


	//----- nvinfo : EIATTR_CBANK_PARAM_SIZE
	.align		4
.L_151:
        /*006c*/ 	.byte	0x03, 0x19
        /*006e*/ 	.short	0x0078


	//----- nvinfo : EIATTR_PARAM_CBANK
	.align		4
        /*0070*/ 	.byte	0x04, 0x0a
        /*0072*/ 	.short	(.L_153 - .L_152)
	.align		4
.L_152:
        /*0074*/ 	.word	index@(.nv.constant0.transpose_filters_f64)
        /*0078*/ 	.short	0x0380
        /*007a*/ 	.short	0x0078


	//----- nvinfo : EIATTR_SW_WAR
	.align		4
.L_153:
        /*007c*/ 	.byte	0x04, 0x36
        /*007e*/ 	.short	(.L_155 - .L_154)
.L_154:
        /*0080*/ 	.word	0x00000008
.L_155:


//--------------------- .nv.info.unfold_output_into_patches_f64 --------------------------
	.section	.nv.info.unfold_output_into_patches_f64,"",@"SHT_CUDA_INFO"
	.sectionflags	@""
	.align	4


	//----- nvinfo : EIATTR_CUDA_API_VERSION
	.align		4
        /*0000*/ 	.byte	0x04, 0x37
        /*0002*/ 	.short	(.L_157 - .L_156)
.L_156:
        /*0004*/ 	.word	0x00000082


	//----- nvinfo : EIATTR_KPARAM_INFO
	.align		4
.L_157:
        /*0008*/ 	.byte	0x04, 0x17
        /*000a*/ 	.short	(.L_159 - .L_158)
.L_158:
        /*000c*/ 	.word	0x00000000
        /*0010*/ 	.short	0x0002
        /*0012*/ 	.short	0x0068
        /*0014*/ 	.byte	0x00, 0xf5, 0x21, 0x00


	//----- nvinfo : EIATTR_KPARAM_INFO
	.align		4
.L_159:
        /*0018*/ 	.byte	0x04, 0x17
        /*001a*/ 	.short	(.L_161 - .L_160)
.L_160:
        /*001c*/ 	.word	0x00000000
        /*0020*/ 	.short	0x0001
        /*0022*/ 	.short	0x0060
        /*0024*/ 	.byte	0x00, 0xf5, 0x21, 0x00


	//----- nvinfo : EIATTR_KPARAM_INFO
	.align		4
.L_161:
        /*0028*/ 	.byte	0x04, 0x17
        /*002a*/ 	.short	(.L_163 - .L_162)
.L_162:
        /*002c*/ 	.word	0x00000000
        /*0030*/ 	.short	0x0000
        /*0032*/ 	.short	0x0000
        /*0034*/ 	.byte	0x00, 0xf0, 0x81, 0x01


	//----- nvinfo : EIATTR_SPARSE_MMA_MASK
	.align		4
.L_163:
        /*0038*/ 	.byte	0x03, 0x50
        /*003a*/ 	.short	0x0000


	//----- nvinfo : EIATTR_MAXREG_COUNT
	.align		4
        /*003c*/ 	.byte	0x03, 0x1b
        /*003e*/ 	.short	0x00ff


	//----- nvinfo : EIATTR_MERCURY_ISA_VERSION
	.align		4
        /*0040*/ 	.byte	0x03, 0x5f
        /*0042*/ 	.short	0x0101


	//----- nvinfo : EIATTR_VRC_CTA_INIT_COUNT
	.align		4
        /*0044*/ 	.byte	0x02, 0x4a
	.zero		1
	.zero		1


	//----- nvinfo : EIATTR_EXIT_INSTR_OFFSETS
	.align		4
        /*0048*/ 	.byte	0x04, 0x1c
        /*004a*/ 	.short	(.L_165 - .L_164)


	//   ....[0]....
.L_164:
        /*004c*/ 	.word	0x00000180


	//   ....[1]....
        /*0050*/ 	.word	0x00000bb0


	//   ....[2]....
        /*0054*/ 	.word	0x00003f00


	//----- nvinfo : EIATTR_CRS_STACK_SIZE
	.align		4
.L_165:
        /*0058*/ 	.byte	0x04, 0x1e
        /*005a*/ 	.short	(.L_167 - .L_166)
.L_166:
        /*005c*/ 	.word	0x00000000


	//----- nvinfo : EIATTR_CBANK_PARAM_SIZE
	.align		4
.L_167:
        /*0060*/ 	.byte	0x03, 0x19
        /*0062*/ 	.short	0x0070


	//----- nvinfo : EIATTR_PARAM_CBANK
	.align		4
        /*0064*/ 	.byte	0x04, 0x0a
        /*0066*/ 	.short	(.L_169 - .L_168)
	.align		4
.L_168:
        /*0068*/ 	.word	index@(.nv.constant0.unfold_output_into_patches_f64)
        /*006c*/ 	.short	0x0380
        /*006e*/ 	.short	0x0070


	//----- nvinfo : EIATTR_SW_WAR
	.align		4
.L_169:
        /*0070*/ 	.byte	0x04, 0x36
        /*0072*/ 	.short	(.L_171 - .L_170)
.L_170:
        /*0074*/ 	.word	0x00000008
.L_171:


//--------------------- .nv.info.unfold_input_into_patches_f64 --------------------------
	.section	.nv.info.unfold_input_into_patches_f64,"",@"SHT_CUDA_INFO"
	.sectionflags	@""
	.align	4


	//----- nvinfo : EIATTR_CUDA_API_VERSION
	.align		4
        /*0000*/ 	.byte	0x04, 0x37
        /*0002*/ 	.short	(.L_173 - .L_172)
.L_172:
        /*0004*/ 	.word	0x00000082


	//----- nvinfo : EIATTR_KPARAM_INFO
	.align		4
.L_173:
        /*0008*/ 	.byte	0x04, 0x17
        /*000a*/ 	.short	(.L_175 - .L_174)
.L_174:
        /*000c*/ 	.word	0x00000000
        /*0010*/ 	.short	0x0003
        /*0012*/ 	.short	0x0070
        /*0014*/ 	.byte	0x00, 0xf5, 0x21, 0x00


	//----- nvinfo : EIATTR_KPARAM_INFO
	.align		4
.L_175:
        /*0018*/ 	.byte	0x04, 0x17
        /*001a*/ 	.short	(.L_177 - .L_176)
.L_176:
        /*001c*/ 	.word	0x00000000
        /*0020*/ 	.short	0x0002
        /*0022*/ 	.short	0x0068
        /*0024*/ 	.byte	0x00, 0xf5, 0x21, 0x00


	//----- nvinfo : EIATTR_KPARAM_INFO
	.align		4
.L_177:
        /*0028*/ 	.byte	0x04, 0x17
        /*002a*/ 	.short	(.L_179 - .L_178)
.L_178:
        /*002c*/ 	.word	0x00000000
        /*0030*/ 	.short	0x0001
        /*0032*/ 	.short	0x0060
        /*0034*/ 	.byte	0x00, 0xf5, 0x21, 0x00


	//----- nvinfo : EIATTR_KPARAM_INFO
	.align		4
.L_179:
        /*0038*/ 	.byte	0x04, 0x17
        /*003a*/ 	.short	(.L_181 - .L_180)
.L_180:
        /*003c*/ 	.word	0x00000000
        /*0040*/ 	.short	0x0000
        /*0042*/ 	.short	0x0000
        /*0044*/ 	.byte	0x00, 0xf0, 0x81, 0x01


	//----- nvinfo : EIATTR_SPARSE_MMA_MASK
	.align		4
.L_181:
        /*0048*/ 	.byte	0x03, 0x50
        /*004a*/ 	.short	0x0000


	//----- nvinfo : EIATTR_MAXREG_COUNT
	.align		4
        /*004c*/ 	.byte	0x03, 0x1b
        /*004e*/ 	.short	0x00ff


	//----- nvinfo : EIATTR_MERCURY_ISA_VERSION
	.align		4
        /*0050*/ 	.byte	0x03, 0x5f
        /*0052*/ 	.short	0x0101


	//----- nvinfo : EIATTR_VRC_CTA_INIT_COUNT
	.align		4
        /*0054*/ 	.byte	0x02, 0x4a
	.zero		1
	.zero		1


	//----- nvinfo : EIATTR_EXIT_INSTR_OFFSETS
	.align		4
        /*0058*/ 	.byte	0x04, 0x1c
        /*005a*/ 	.short	(.L_183 - .L_182)


	//   ....[0]....
.L_182:
        /*005c*/ 	.word	0x00000180


	//   ....[1]....
        /*0060*/ 	.word	0x00000c50


	//   ....[2]....
        /*0064*/ 	.word	0x00002ab0


	//----- nvinfo : EIATTR_CRS_STACK_SIZE
	.align		4
.L_183:
        /*0068*/ 	.byte	0x04, 0x1e
        /*006a*/ 	.short	(.L_185 - .L_184)
.L_184:
        /*006c*/ 	.word	0x00000000


	//----- nvinfo : EIATTR_CBANK_PARAM_SIZE
	.align		4
.L_185:
        /*0070*/ 	.byte	0x03, 0x19
        /*0072*/ 	.short	0x0078


	//----- nvinfo : EIATTR_PARAM_CBANK
	.align		4
        /*0074*/ 	.byte	0x04, 0x0a
        /*0076*/ 	.short	(.L_187 - .L_186)
	.align		4
.L_186:
        /*0078*/ 	.word	index@(.nv.constant0.unfold_input_into_patches_f64)
        /*007c*/ 	.short	0x0380
        /*007e*/ 	.short	0x0078


	//----- nvinfo : EIATTR_SW_WAR
	.align		4
.L_187:
        /*0080*/ 	.byte	0x04, 0x36
        /*0082*/ 	.short	(.L_189 - .L_188)
.L_188:
        /*0084*/ 	.word	0x00000008
.L_189:


//--------------------- .nv.info.sum_transposed_filters_f32 --------------------------
	.section	.nv.info.sum_transposed_filters_f32,"",@"SHT_CUDA_INFO"
	.sectionflags	@""
	.align	4


	//----- nvinfo : EIATTR_CUDA_API_VERSION
	.align		4
        /*0000*/ 	.byte	0x04, 0x37
        /*0002*/ 	.short	(.L_191 - .L_190)
.L_190:
        /*0004*/ 	.word	0x00000082


	//----- nvinfo : EIATTR_KPARAM_INFO
	.align		4
.L_191:
        /*0008*/ 	.byte	0x04, 0x17
        /*000a*/ 	.short	(.L_193 - .L_192)
.L_192:
        /*000c*/ 	.word	0x00000000
        /*0010*/ 	.short	0x0003
        /*0012*/ 	.short	0x0070
        /*0014*/ 	.byte	0x00, 0xf5, 0x21, 0x00


	//----- nvinfo : EIATTR_KPARAM_INFO
	.align		4
.L_193:
        /*0018*/ 	.byte	0x04, 0x17
        /*001a*/ 	.short	(.L_195 - .L_194)
.L_194:
        /*001c*/ 	.word	0x00000000
        /*0020*/ 	.short	0x0002
        /*0022*/ 	.short	0x0068
        /*0024*/ 	.byte	0x00, 0xf5, 0x21, 0x00


	//----- nvinfo : EIATTR_KPARAM_INFO
	.align		4
.L_195:
        /*0028*/ 	.byte	0x04, 0x17
        /*002a*/ 	.short	(.L_197 - .L_196)
.L_196:
        /*002c*/ 	.word	0x00000000
        /*0030*/ 	.short	0x0001
        /*0032*/ 	.short	0x0060
        /*0034*/ 	.byte	0x00, 0xf5, 0x21, 0x00


	//----- nvinfo : EIATTR_KPARAM_INFO
	.align		4
.L_197:
        /*0038*/ 	.byte	0x04, 0x17
        /*003a*/ 	.short	(.L_199 - .L_198)
.L_198:
        /*003c*/ 	.word	0x00000000
        /*0040*/ 	.short	0x0000
        /*0042*/ 	.short	0x0000
        /*0044*/ 	.byte	0x00, 0xf0, 0x81, 0x01


	//----- nvinfo : EIATTR_SPARSE_MMA_MASK
	.align		4
.L_199:
        /*0048*/ 	.byte	0x03, 0x50
        /*004a*/ 	.short	0x0000


	//----- nvinfo : EIATTR_MAXREG_COUNT
	.align		4
        /*004c*/ 	.byte	0x03, 0x1b
        /*004e*/ 	.short	0x00ff


	//----- nvinfo : EIATTR_MERCURY_ISA_VERSION
	.align		4
        /*0050*/ 	.byte	0x03, 0x5f
        /*0052*/ 	.short	0x0101


	//----- nvinfo : EIATTR_VRC_CTA_INIT_COUNT
	.align		4
        /*0054*/ 	.byte	0x02, 0x4a
	.zero		1
	.zero		1


	//----- nvinfo : EIATTR_EXIT_INSTR_OFFSETS
	.align		4
        /*0058*/ 	.byte	0x04, 0x1c
        /*005a*/ 	.short	(.L_201 - .L_200)


	//   ....[0]....
.L_200:
        /*005c*/ 	.word	0x00000160


	//   ....[1]....
        /*0060*/ 	.word	0x00001860


	//----- nvinfo : EIATTR_CRS_STACK_SIZE
	.align		4
.L_201:
        /*0064*/ 	.byte	0x04, 0x1e
        /*0066*/ 	.short	(.L_203 - .L_202)
.L_202:
        /*0068*/ 	.word	0x00000000


	//----- nvinfo : EIATTR_CBANK_PARAM_SIZE
	.align		4
.L_203:
        /*006c*/ 	.byte	0x03, 0x19
        /*006e*/ 	.short	0x0078


	//----- nvinfo : EIATTR_PARAM_CBANK
	.align		4
        /*0070*/ 	.byte	0x04, 0x0a
        /*0072*/ 	.short	(.L_205 - .L_204)
	.align		4
.L_204:
        /*0074*/ 	.word	index@(.nv.constant0.sum_transposed_filters_f32)
        /*0078*/ 	.short	0x0380
        /*007a*/ 	.short	0x0078


	//----- nvinfo : EIATTR_SW_WAR
	.align		4
.L_205:
        /*007c*/ 	.byte	0x04, 0x36
        /*007e*/ 	.short	(.L_207 - .L_206)
.L_206:
        /*0080*/ 	.word	0x00000008
.L_207:


//--------------------- .nv.info.transpose_filters_f32 --------------------------
	.section	.nv.info.transpose_filters_f32,"",@"SHT_CUDA_INFO"
	.sectionflags	@""
	.align	4


	//----- nvinfo : EIATTR_CUDA_API_VERSION
	.align		4
        /*0000*/ 	.byte	0x04, 0x37
        /*0002*/ 	.short	(.L_209 - .L_208)
.L_208:
        /*0004*/ 	.word	0x00000082


	//----- nvinfo : EIATTR_KPARAM_INFO
	.align		4
.L_209:
        /*0008*/ 	.byte	0x04, 0x17
        /*000a*/ 	.short	(.L_211 - .L_210)
.L_210:
        /*000c*/ 	.word	0x00000000
        /*0010*/ 	.short	0x0003
        /*0012*/ 	.short	0x0070
        /*0014*/ 	.byte	0x00, 0xf5, 0x21, 0x00


	//----- nvinfo : EIATTR_KPARAM_INFO
	.align		4
.L_211:
        /*0018*/ 	.byte	0x04, 0x17
        /*001a*/ 	.short	(.L_213 - .L_212)
.L_212:
        /*001c*/ 	.word	0x00000000
        /*0020*/ 	.short	0x0002
        /*0022*/ 	.short	0x0068
        /*0024*/ 	.byte	0x00, 0xf5, 0x21, 0x00


	//----- nvinfo : EIATTR_KPARAM_INFO
	.align		4
.L_213:
        /*0028*/ 	.byte	0x04, 0x17
        /*002a*/ 	.short	(.L_215 - .L_214)
.L_214:
        /*002c*/ 	.word	0x00000000
        /*0030*/ 	.short	0x0001
        /*0032*/ 	.short	0x0060
        /*0034*/ 	.byte	0x00, 0xf5, 0x21, 0x00


	//----- nvinfo : EIATTR_KPARAM_INFO
	.align		4
.L_215:
        /*0038*/ 	.byte	0x04, 0x17
        /*003a*/ 	.short	(.L_217 - .L_216)
.L_216:
        /*003c*/ 	.word	0x00000000
        /*0040*/ 	.short	0x0000
        /*0042*/ 	.short	0x0000
        /*0044*/ 	.byte	0x00, 0xf0, 0x81, 0x01


	//----- nvinfo : EIATTR_SPARSE_MMA_MASK
	.align		4
.L_217:
        /*0048*/ 	.byte	0x03, 0x50
        /*004a*/ 	.short	0x0000


	//----- nvinfo : EIATTR_MAXREG_COUNT
	.align		4
        /*004c*/ 	.byte	0x03, 0x1b
        /*004e*/ 	.short	0x00ff


	//----- nvinfo : EIATTR_MERCURY_ISA_VERSION
	.align		4
        /*0050*/ 	.byte	0x03, 0x5f
        /*0052*/ 	.short	0x0101


	//----- nvinfo : EIATTR_VRC_CTA_INIT_COUNT
	.align		4
        /*0054*/ 	.byte	0x02, 0x4a
	.zero		1
	.zero		1


	//----- nvinfo : EIATTR_EXIT_INSTR_OFFSETS
	.align		4
        /*0058*/ 	.byte	0x04, 0x1c
        /*005a*/ 	.short	(.L_219 - .L_218)


	//   ....[0]....
.L_218:
        /*005c*/ 	.word	0x00000160


	//   ....[1]....
        /*0060*/ 	.word	0x00000c70


	//----- nvinfo : EIATTR_CRS_STACK_SIZE
	.align		4
.L_219:
        /*0064*/ 	.byte	0x04, 0x1e
        /*0066*/ 	.short	(.L_221 - .L_220)
.L_220:
        /*0068*/ 	.word	0x00000000


	//----- nvinfo : EIATTR_CBANK_PARAM_SIZE
	.align		4
.L_221:
        /*006c*/ 	.byte	0x03, 0x19
        /*006e*/ 	.short	0x0078


	//----- nvinfo : EIATTR_PARAM_CBANK
	.align		4
        /*0070*/ 	.byte	0x04, 0x0a
        /*0072*/ 	.short	(.L_223 - .L_222)
	.align		4
.L_222:
        /*0074*/ 	.word	index@(.nv.constant0.transpose_filters_f32)
        /*0078*/ 	.short	0x0380
        /*007a*/ 	.short	0x0078


	//----- nvinfo : EIATTR_SW_WAR
	.align		4
.L_223:
        /*007c*/ 	.byte	0x04, 0x36
        /*007e*/ 	.short	(.L_225 - .L_224)
.L_224:
        /*0080*/ 	.word	0x00000008
.L_225:


//--------------------- .nv.info.unfold_output_into_patches_f32 --------------------------
	.section	.nv.info.unfold_output_into_patches_f32,"",@"SHT_CUDA_INFO"
	.sectionflags	@""
	.align	4


	//----- nvinfo : EIATTR_CUDA_API_VERSION
	.align		4
        /*0000*/ 	.byte	0x04, 0x37
        /*0002*/ 	.short	(.L_227 - .L_226)
.L_226:
        /*0004*/ 	.word	0x00000082


	//----- nvinfo : EIATTR_KPARAM_INFO
	.align		4
.L_227:
        /*0008*/ 	.byte	0x04, 0x17
        /*000a*/ 	.short	(.L_229 - .L_228)
.L_228:
        /*000c*/ 	.word	0x00000000
        /*0010*/ 	.short	0x0002
        /*0012*/ 	.short	0x0068
        /*0014*/ 	.byte	0x00, 0xf5, 0x21, 0x00


	//----- nvinfo : EIATTR_KPARAM_INFO
	.align		4
.L_229:
        /*0018*/ 	.byte	0x04, 0x17
        /*001a*/ 	.short	(.L_231 - .L_230)
.L_230:
        /*001c*/ 	.word	0x00000000
        /*0020*/ 	.short	0x0001
        /*0022*/ 	.short	0x0060
        /*0024*/ 	.byte	0x00, 0xf5, 0x21, 0x00


	//----- nvinfo : EIATTR_KPARAM_INFO
	.align		4
.L_231:
        /*0028*/ 	.byte	0x04, 0x17
        /*002a*/ 	.short	(.L_233 - .L_232)
.L_232:
        /*002c*/ 	.word	0x00000000
        /*0030*/ 	.short	0x0000
        /*0032*/ 	.short	0x0000
        /*0034*/ 	.byte	0x00, 0xf0, 0x81, 0x01


	//----- nvinfo : EIATTR_SPARSE_MMA_MASK
	.align		4
.L_233:
        /*0038*/ 	.byte	0x03, 0x50
        /*003a*/ 	.short	0x0000


	//----- nvinfo : EIATTR_MAXREG_COUNT
	.align		4
        /*003c*/ 	.byte	0x03, 0x1b
        /*003e*/ 	.short	0x00ff


	//----- nvinfo : EIATTR_MERCURY_ISA_VERSION
	.align		4
        /*0040*/ 	.byte	0x03, 0x5f
        /*0042*/ 	.short	0x0101


	//----- nvinfo : EIATTR_VRC_CTA_INIT_COUNT
	.align		4
        /*0044*/ 	.byte	0x02, 0x4a
	.zero		1
	.zero		1


	//----- nvinfo : EIATTR_EXIT_INSTR_OFFSETS
	.align		4
        /*0048*/ 	.byte	0x04, 0x1c
        /*004a*/ 	.short	(.L_235 - .L_234)


	//   ....[0]....
.L_234:
        /*004c*/ 	.word	0x00000180


	//   ....[1]....
        /*0050*/ 	.word	0x00000c00


	//   ....[2]....
        /*0054*/ 	.word	0x00004020


	//----- nvinfo : EIATTR_CRS_STACK_SIZE
	.align		4
.L_235:
        /*0058*/ 	.byte	0x04, 0x1e
        /*005a*/ 	.short	(.L_237 - .L_236)
.L_236:
        /*005c*/ 	.word	0x00000000


	//----- nvinfo : EIATTR_CBANK_PARAM_SIZE
	.align		4
.L_237:
        /*0060*/ 	.byte	0x03, 0x19
        /*0062*/ 	.short	0x0070


	//----- nvinfo : EIATTR_PARAM_CBANK
	.align		4
        /*0064*/ 	.byte	0x04, 0x0a
        /*0066*/ 	.short	(.L_239 - .L_238)
	.align		4
.L_238:
        /*0068*/ 	.word	index@(.nv.constant0.unfold_output_into_patches_f32)
        /*006c*/ 	.short	0x0380
        /*006e*/ 	.short	0x0070


	//----- nvinfo : EIATTR_SW_WAR
	.align		4
.L_239:
        /*0070*/ 	.byte	0x04, 0x36
        /*0072*/ 	.short	(.L_241 - .L_240)
.L_240:
        /*0074*/ 	.word	0x00000008
.L_241:


//--------------------- .nv.info.unfold_input_into_patches_f32 --------------------------
	.section	.nv.info.unfold_input_into_patches_f32,"",@"SHT_CUDA_INFO"
	.sectionflags	@""
	.align	4


	//----- nvinfo : EIATTR_CUDA_API_VERSION
	.align		4
        /*0000*/ 	.byte	0x04, 0x37
        /*0002*/ 	.short	(.L_243 - .L_242)
.L_242:
        /*0004*/ 	.word	0x00000082


	//----- nvinfo : EIATTR_KPARAM_INFO
	.align		4
.L_243:
        /*0008*/ 	.byte	0x04, 0x17
        /*000a*/ 	.short	(.L_245 - .L_244)
.L_244:
        /*000c*/ 	.word	0x00000000
        /*0010*/ 	.short	0x0003
        /*0012*/ 	.short	0x0070
        /*0014*/ 	.byte	0x00, 0xf5, 0x21, 0x00


	//----- nvinfo : EIATTR_KPARAM_INFO
	.align		4
.L_245:
        /*0018*/ 	.byte	0x04, 0x17
        /*001a*/ 	.short	(.L_247 - .L_246)
.L_246:
        /*001c*/ 	.word	0x00000000
        /*0020*/ 	.short	0x0002
        /*0022*/ 	.short	0x0068
        /*0024*/ 	.byte	0x00, 0xf5, 0x21, 0x00


	//----- nvinfo : EIATTR_KPARAM_INFO
	.align		4
.L_247:
        /*0028*/ 	.byte	0x04, 0x17
        /*002a*/ 	.short	(.L_249 - .L_248)
.L_248:
        /*002c*/ 	.word	0x00000000
        /*0030*/ 	.short	0x0001
        /*0032*/ 	.short	0x0060
        /*0034*/ 	.byte	0x00, 0xf5, 0x21, 0x00


	//----- nvinfo : EIATTR_KPARAM_INFO
	.align		4
.L_249:
        /*0038*/ 	.byte	0x04, 0x17
        /*003a*/ 	.short	(.L_251 - .L_250)
.L_250:
        /*003c*/ 	.word	0x00000000
        /*0040*/ 	.short	0x0000
        /*0042*/ 	.short	0x0000
        /*0044*/ 	.byte	0x00, 0xf0, 0x81, 0x01


	//----- nvinfo : EIATTR_SPARSE_MMA_MASK
	.align		4
.L_251:
        /*0048*/ 	.byte	0x03, 0x50
        /*004a*/ 	.short	0x0000


	//----- nvinfo : EIATTR_MAXREG_COUNT
	.align		4
        /*004c*/ 	.byte	0x03, 0x1b
        /*004e*/ 	.short	0x00ff


	//----- nvinfo : EIATTR_MERCURY_ISA_VERSION
	.align		4
        /*0050*/ 	.byte	0x03, 0x5f
        /*0052*/ 	.short	0x0101


	//----- nvinfo : EIATTR_VRC_CTA_INIT_COUNT
	.align		4
        /*0054*/ 	.byte	0x02, 0x4a
	.zero		1
	.zero		1


	//----- nvinfo : EIATTR_EXIT_INSTR_OFFSETS
	.align		4
        /*0058*/ 	.byte	0x04, 0x1c
        /*005a*/ 	.short	(.L_253 - .L_252)


	//   ....[0]....
.L_252:
        /*005c*/ 	.word	0x00000180


	//   ....[1]....
        /*0060*/ 	.word	0x00000c50


	//   ....[2]....
        /*0064*/ 	.word	0x00002ab0


	//----- nvinfo : EIATTR_CRS_STACK_SIZE
	.align		4
.L_253:
        /*0068*/ 	.byte	0x04, 0x1e
        /*006a*/ 	.short	(.L_255 - .L_254)
.L_254:
        /*006c*/ 	.word	0x00000000


	//----- nvinfo : EIATTR_CBANK_PARAM_SIZE
	.align		4
.L_255:
        /*0070*/ 	.byte	0x03, 0x19
        /*0072*/ 	.short	0x0078


	//----- nvinfo : EIATTR_PARAM_CBANK
	.align		4
        /*0074*/ 	.byte	0x04, 0x0a
        /*0076*/ 	.short	(.L_257 - .L_256)
	.align		4
.L_256:
        /*0078*/ 	.word	index@(.nv.constant0.unfold_input_into_patches_f32)
        /*007c*/ 	.short	0x0380
        /*007e*/ 	.short	0x0078


	//----- nvinfo : EIATTR_SW_WAR
	.align		4
.L_257:
        /*0080*/ 	.byte	0x04, 0x36
        /*0082*/ 	.short	(.L_259 - .L_258)
.L_258:
        /*0084*/ 	.word	0x00000008
.L_259:


//--------------------- .nv.info.sum_transposed_filters_f16 --------------------------
	.section	.nv.info.sum_transposed_filters_f16,"",@"SHT_CUDA_INFO"
	.sectionflags	@""
	.align	4


	//----- nvinfo : EIATTR_CUDA_API_VERSION
	.align		4
        /*0000*/ 	.byte	0x04, 0x37
        /*0002*/ 	.short	(.L_261 - .L_260)
.L_260:
        /*0004*/ 	.word	0x00000082


	//----- nvinfo : EIATTR_KPARAM_INFO
	.align		4
.L_261:
        /*0008*/ 	.byte	0x04, 0x17
        /*000a*/ 	.short	(.L_263 - .L_262)
.L_262:
        /*000c*/ 	.word	0x00000000
        /*0010*/ 	.short	0x0003
        /*0012*/ 	.short	0x0070
        /*0014*/ 	.byte	0x00, 0xf5, 0x21, 0x00


	//----- nvinfo : EIATTR_KPARAM_INFO
	.align		4
.L_263:
        /*0018*/ 	.byte	0x04, 0x17
        /*001a*/ 	.short	(.L_265 - .L_264)
.L_264:
        /*001c*/ 	.word	0x00000000
        /*0020*/ 	.short	0x0002
        /*0022*/ 	.short	0x0068
        /*0024*/ 	.byte	0x00, 0xf5, 0x21, 0x00


	//----- nvinfo : EIATTR_KPARAM_INFO
	.align		4
.L_265:
        /*0028*/ 	.byte	0x04, 0x17
        /*002a*/ 	.short	(.L_267 - .L_266)
.L_266:
        /*002c*/ 	.word	0x00000000
        /*0030*/ 	.short	0x0001
        /*0032*/ 	.short	0x0060
        /*0034*/ 	.byte	0x00, 0xf5, 0x21, 0x00


	//----- nvinfo : EIATTR_KPARAM_INFO
	.align		4
.L_267:
        /*0038*/ 	.byte	0x04, 0x17
        /*003a*/ 	.short	(.L_269 - .L_268)
.L_268:
        /*003c*/ 	.word	0x00000000
        /*0040*/ 	.short	0x0000
        /*0042*/ 	.short	0x0000
        /*0044*/ 	.byte	0x00, 0xf0, 0x81, 0x01


	//----- nvinfo : EIATTR_SPARSE_MMA_MASK
	.align		4
.L_269:
        /*0048*/ 	.byte	0x03, 0x50
        /*004a*/ 	.short	0x0000


	//----- nvinfo : EIATTR_MAXREG_COUNT
	.align		4
        /*004c*/ 	.byte	0x03, 0x1b
        /*004e*/ 	.short	0x00ff


	//----- nvinfo : EIATTR_MERCURY_ISA_VERSION
	.align		4
        /*0050*/ 	.byte	0x03, 0x5f
        /*0052*/ 	.short	0x0101


	//----- nvinfo : EIATTR_VRC_CTA_INIT_COUNT
	.align		4
        /*0054*/ 	.byte	0x02, 0x4a
	.zero		1
	.zero		1


	//----- nvinfo : EIATTR_EXIT_INSTR_OFFSETS
	.align		4
        /*0058*/ 	.byte	0x04, 0x1c
        /*005a*/ 	.short	(.L_271 - .L_270)


	//   ....[0]....
.L_270:
        /*005c*/ 	.word	0x00000160


	//   ....[1]....
        /*0060*/ 	.word	0x00001840


	//----- nvinfo : EIATTR_CRS_STACK_SIZE
	.align		4
.L_271:
        /*0064*/ 	.byte	0x04, 0x1e
        /*0066*/ 	.short	(.L_273 - .L_272)
.L_272:
        /*0068*/ 	.word	0x00000000


	//----- nvinfo : EIATTR_CBANK_PARAM_SIZE
	.align		4
.L_273:
        /*006c*/ 	.byte	0x03, 0x19
        /*006e*/ 	.short	0x0078


	//----- nvinfo : EIATTR_PARAM_CBANK
	.align		4
        /*0070*/ 	.byte	0x04, 0x0a
        /*0072*/ 	.short	(.L_275 - .L_274)
	.align		4
.L_274:
        /*0074*/ 	.word	index@(.nv.constant0.sum_transposed_filters_f16)
        /*0078*/ 	.short	0x0380
        /*007a*/ 	.short	0x0078


	//----- nvinfo : EIATTR_SW_WAR
	.align		4
.L_275:
        /*007c*/ 	.byte	0x04, 0x36
        /*007e*/ 	.short	(.L_277 - .L_276)
.L_276:
        /*0080*/ 	.word	0x00000008
.L_277:


//--------------------- .nv.info.transpose_filters_f16 --------------------------
	.section	.nv.info.transpose_filters_f16,"",@"SHT_CUDA_INFO"
	.sectionflags	@""
	.align	4


	//----- nvinfo : EIATTR_CUDA_API_VERSION
	.align		4
        /*0000*/ 	.byte	0x04, 0x37
        /*0002*/ 	.short	(.L_279 - .L_278)
.L_278:
        /*0004*/ 	.word	0x00000082


	//----- nvinfo : EIATTR_KPARAM_INFO
	.align		4
.L_279:
        /*0008*/ 	.byte	0x04, 0x17
        /*000a*/ 	.short	(.L_281 - .L_280)
.L_280:
        /*000c*/ 	.word	0x00000000
        /*0010*/ 	.short	0x0003
        /*0012*/ 	.short	0x0070
        /*0014*/ 	.byte	0x00, 0xf5, 0x21, 0x00


	//----- nvinfo : EIATTR_KPARAM_INFO
	.align		4
.L_281:
        /*0018*/ 	.byte	0x04, 0x17
        /*001a*/ 	.short	(.L_283 - .L_282)
.L_282:
        /*001c*/ 	.word	0x00000000
        /*0020*/ 	.short	0x0002
        /*0022*/ 	.short	0x0068
        /*0024*/ 	.byte	0x00, 0xf5, 0x21, 0x00


	//----- nvinfo : EIATTR_KPARAM_INFO
	.align		4
.L_283:
        /*0028*/ 	.byte	0x04, 0x17
        /*002a*/ 	.short	(.L_285 - .L_284)
.L_284:
        /*002c*/ 	.word	0x00000000
        /*0030*/ 	.short	0x0001
        /*0032*/ 	.short	0x0060
        /*0034*/ 	.byte	0x00, 0xf5, 0x21, 0x00


	//----- nvinfo : EIATTR_KPARAM_INFO
	.align		4
.L_285:
        /*0038*/ 	.byte	0x04, 0x17
        /*003a*/ 	.short	(.L_287 - .L_286)
.L_286:
        /*003c*/ 	.word	0x00000000
        /*0040*/ 	.short	0x0000
        /*0042*/ 	.short	0x0000
        /*0044*/ 	.byte	0x00, 0xf0, 0x81, 0x01


	//----- nvinfo : EIATTR_SPARSE_MMA_MASK
	.align		4
.L_287:
        /*0048*/ 	.byte	0x03, 0x50
        /*004a*/ 	.short	0x0000


	//----- nvinfo : EIATTR_MAXREG_COUNT
	.align		4
        /*004c*/ 	.byte	0x03, 0x1b
        /*004e*/ 	.short	0x00ff


	//----- nvinfo : EIATTR_MERCURY_ISA_VERSION
	.align		4
        /*0050*/ 	.byte	0x03, 0x5f
        /*0052*/ 	.short	0x0101


	//----- nvinfo : EIATTR_VRC_CTA_INIT_COUNT
	.align		4
        /*0054*/ 	.byte	0x02, 0x4a
	.zero		1
	.zero		1


	//----- nvinfo : EIATTR_EXIT_INSTR_OFFSETS
	.align		4
        /*0058*/ 	.byte	0x04, 0x1c
        /*005a*/ 	.short	(.L_289 - .L_288)


	//   ....[0]....
.L_288:
        /*005c*/ 	.word	0x00000160


	//   ....[1]....
        /*0060*/ 	.word	0x00000c70


	//----- nvinfo : EIATTR_CRS_STACK_SIZE
	.align		4
.L_289:
        /*0064*/ 	.byte	0x04, 0x1e
        /*0066*/ 	.short	(.L_291 - .L_290)
.L_290:
        /*0068*/ 	.word	0x00000000


	//----- nvinfo : EIATTR_CBANK_PARAM_SIZE
	.align		4
.L_291:
        /*006c*/ 	.byte	0x03, 0x19
        /*006e*/ 	.short	0x0078


	//----- nvinfo : EIATTR_PARAM_CBANK
	.align		4
        /*0070*/ 	.byte	0x04, 0x0a
        /*0072*/ 	.short	(.L_293 - .L_292)
	.align		4
.L_292:
        /*0074*/ 	.word	index@(.nv.constant0.transpose_filters_f16)
        /*0078*/ 	.short	0x0380
        /*007a*/ 	.short	0x0078


	//----- nvinfo : EIATTR_SW_WAR
	.align		4
.L_293:
        /*007c*/ 	.byte	0x04, 0x36
        /*007e*/ 	.short	(.L_295 - .L_294)
.L_294:
        /*0080*/ 	.word	0x00000008
.L_295:


//--------------------- .nv.info.unfold_output_into_patches_f16 --------------------------
	.section	.nv.info.unfold_output_into_patches_f16,"",@"SHT_CUDA_INFO"
	.sectionflags	@""
	.align	4


	//----- nvinfo : EIATTR_CUDA_API_VERSION
	.align		4
        /*0000*/ 	.byte	0x04, 0x37
        /*0002*/ 	.short	(.L_297 - .L_296)
.L_296:
        /*0004*/ 	.word	0x00000082


	//----- nvinfo : EIATTR_KPARAM_INFO
	.align		4
.L_297:
        /*0008*/ 	.byte	0x04, 0x17
        /*000a*/ 	.short	(.L_299 - .L_298)
.L_298:
        /*000c*/ 	.word	0x00000000
        /*0010*/ 	.short	0x0002
        /*0012*/ 	.short	0x0068
        /*0014*/ 	.byte	0x00, 0xf5, 0x21, 0x00


	//----- nvinfo : EIATTR_KPARAM_INFO
	.align		4
.L_299:
        /*0018*/ 	.byte	0x04, 0x17
        /*001a*/ 	.short	(.L_301 - .L_300)
.L_300:
        /*001c*/ 	.word	0x00000000
        /*0020*/ 	.short	0x0001
        /*0022*/ 	.short	0x0060
        /*0024*/ 	.byte	0x00, 0xf5, 0x21, 0x00


	//----- nvinfo : EIATTR_KPARAM_INFO
	.align		4
.L_301:
        /*0028*/ 	.byte	0x04, 0x17
        /*002a*/ 	.short	(.L_303 - .L_302)
.L_302:
        /*002c*/ 	.word	0x00000000
        /*0030*/ 	.short	0x0000
        /*0032*/ 	.short	0x0000
        /*0034*/ 	.byte	0x00, 0xf0, 0x81, 0x01


	//----- nvinfo : EIATTR_SPARSE_MMA_MASK
	.align		4
.L_303:
        /*0038*/ 	.byte	0x03, 0x50
        /*003a*/ 	.short	0x0000


	//----- nvinfo : EIATTR_MAXREG_COUNT
	.align		4
        /*003c*/ 	.byte	0x03, 0x1b
        /*003e*/ 	.short	0x00ff


	//----- nvinfo : EIATTR_MERCURY_ISA_VERSION
	.align		4
        /*0040*/ 	.byte	0x03, 0x5f
        /*0042*/ 	.short	0x0101


	//----- nvinfo : EIATTR_VRC_CTA_INIT_COUNT
	.align		4
        /*0044*/ 	.byte	0x02, 0x4a
	.zero		1
	.zero		1


	//----- nvinfo : EIATTR_EXIT_INSTR_OFFSETS
	.align		4
        /*0048*/ 	.byte	0x04, 0x1c
        /*004a*/ 	.short	(.L_305 - .L_304)


	//   ....[0]....
.L_304:
        /*004c*/ 	.word	0x00000180


	//   ....[1]....
        /*0050*/ 	.word	0x00000b90


	//   ....[2]....
        /*0054*/ 	.word	0x00003f50


	//----- nvinfo : EIATTR_CRS_STACK_SIZE
	.align		4
.L_305:
        /*0058*/ 	.byte	0x04, 0x1e
        /*005a*/ 	.short	(.L_307 - .L_306)
.L_306:
        /*005c*/ 	.word	0x00000000


	//----- nvinfo : EIATTR_CBANK_PARAM_SIZE
	.align		4
.L_307:
        /*0060*/ 	.byte	0x03, 0x19
        /*0062*/ 	.short	0x0070


	//----- nvinfo : EIATTR_PARAM_CBANK
	.align		4
        /*0064*/ 	.byte	0x04, 0x0a
        /*0066*/ 	.short	(.L_309 - .L_308)
	.align		4
.L_308:
        /*0068*/ 	.word	index@(.nv.constant0.unfold_output_into_patches_f16)
        /*006c*/ 	.short	0x0380
        /*006e*/ 	.short	0x0070


	//----- nvinfo : EIATTR_SW_WAR
	.align		4
.L_309:
        /*0070*/ 	.byte	0x04, 0x36
        /*0072*/ 	.short	(.L_311 - .L_310)
.L_310:
        /*0074*/ 	.word	0x00000008
.L_311:


//--------------------- .nv.info.unfold_input_into_patches_f16 --------------------------
	.section	.nv.info.unfold_input_into_patches_f16,"",@"SHT_CUDA_INFO"
	.sectionflags	@""
	.align	4


	//----- nvinfo : EIATTR_CUDA_API_VERSION
	.align		4
        /*0000*/ 	.byte	0x04, 0x37
        /*0002*/ 	.short	(.L_313 - .L_312)
.L_312:
        /*0004*/ 	.word	0x00000082


	//----- nvinfo : EIATTR_KPARAM_INFO
	.align		4
.L_313:
        /*0008*/ 	.byte	0x04, 0x17
        /*000a*/ 	.short	(.L_315 - .L_314)
.L_314:
        /*000c*/ 	.word	0x00000000
        /*0010*/ 	.short	0x0003
        /*0012*/ 	.short	0x0070
        /*0014*/ 	.byte	0x00, 0xf5, 0x21, 0x00


	//----- nvinfo : EIATTR_KPARAM_INFO
	.align		4
.L_315:
        /*0018*/ 	.byte	0x04, 0x17
        /*001a*/ 	.short	(.L_317 - .L_316)
.L_316:
        /*001c*/ 	.word	0x00000000
        /*0020*/ 	.short	0x0002
        /*0022*/ 	.short	0x0068
        /*0024*/ 	.byte	0x00, 0xf5, 0x21, 0x00


	//----- nvinfo : EIATTR_KPARAM_INFO
	.align		4
.L_317:
        /*0028*/ 	.byte	0x04, 0x17
        /*002a*/ 	.short	(.L_319 - .L_318)
.L_318:
        /*002c*/ 	.word	0x00000000
        /*0030*/ 	.short	0x0001
        /*0032*/ 	.short	0x0060
        /*0034*/ 	.byte	0x00, 0xf5, 0x21, 0x00


	//----- nvinfo : EIATTR_KPARAM_INFO
	.align		4
.L_319:
        /*0038*/ 	.byte	0x04, 0x17
        /*003a*/ 	.short	(.L_321 - .L_320)
.L_320:
        /*003c*/ 	.word	0x00000000
        /*0040*/ 	.short	0x0000
        /*0042*/ 	.short	0x0000
        /*0044*/ 	.byte	0x00, 0xf0, 0x81, 0x01


	//----- nvinfo : EIATTR_SPARSE_MMA_MASK
	.align		4
.L_321:
        /*0048*/ 	.byte	0x03, 0x50
        /*004a*/ 	.short	0x0000


	//----- nvinfo : EIATTR_MAXREG_COUNT
	.align		4
        /*004c*/ 	.byte	0x03, 0x1b
        /*004e*/ 	.short	0x00ff


	//----- nvinfo : EIATTR_MERCURY_ISA_VERSION
	.align		4
        /*0050*/ 	.byte	0x03, 0x5f
        /*0052*/ 	.short	0x0101


	//----- nvinfo : EIATTR_VRC_CTA_INIT_COUNT
	.align		4
        /*0054*/ 	.byte	0x02, 0x4a
	.zero		1
	.zero		1


	//----- nvinfo : EIATTR_EXIT_INSTR_OFFSETS
	.align		4
        /*0058*/ 	.byte	0x04, 0x1c
        /*005a*/ 	.short	(.L_323 - .L_322)


	//   ....[0]....
.L_322:
        /*005c*/ 	.word	0x00000180


	//   ....[1]....
        /*0060*/ 	.word	0x00000c50


	//   ....[2]....
        /*0064*/ 	.word	0x00002aa0


	//----- nvinfo : EIATTR_CRS_STACK_SIZE
	.align		4
.L_323:
        /*0068*/ 	.byte	0x04, 0x1e
        /*006a*/ 	.short	(.L_325 - .L_324)
.L_324:
        /*006c*/ 	.word	0x00000000


	//----- nvinfo : EIATTR_CBANK_PARAM_SIZE
	.align		4
.L_325:
        /*0070*/ 	.byte	0x03, 0x19
        /*0072*/ 	.short	0x0078


	//----- nvinfo : EIATTR_PARAM_CBANK
	.align		4
        /*0074*/ 	.byte	0x04, 0x0a
        /*0076*/ 	.short	(.L_327 - .L_326)
	.align		4
.L_326:
        /*0078*/ 	.word	index@(.nv.constant0.unfold_input_into_patches_f16)
        /*007c*/ 	.short	0x0380
        /*007e*/ 	.short	0x0078


	//----- nvinfo : EIATTR_SW_WAR
	.align		4
.L_327:
        /*0080*/ 	.byte	0x04, 0x36
        /*0082*/ 	.short	(.L_329 - .L_328)
.L_328:
        /*0084*/ 	.word	0x00000008
.L_329:


//--------------------- .nv.callgraph             --------------------------
	.section	.nv.callgraph,"",@"SHT_CUDA_CALLGRAPH"
	.align	4
	.sectionentsize	8
	.align		4
        /*0000*/ 	.word	0x00000000
	.align		4
        /*0004*/ 	.word	0xffffffff
	.align		4
        /*0008*/ 	.word	0x00000000
	.align		4
        /*000c*/ 	.word	0xfffffffe
	.align		4
        /*0010*/ 	.word	0x00000000
	.align		4
        /*0014*/ 	.word	0xfffffffd
	.align		4
        /*0018*/ 	.word	0x00000000
	.align		4
        /*001c*/ 	.word	0xfffffffc


//--------------------- .text.sum_transposed_filters_f64 --------------------------
	.section	.text.sum_transposed_filters_f64,"ax",@progbits
	.align	128
        .global         sum_transposed_filters_f64
        .type           sum_transposed_filters_f64,@function
        .size           sum_transposed_filters_f64,(.L_x_352 - sum_transposed_filters_f64)
        .other          sum_transposed_filters_f64,@"STO_CUDA_ENTRY STV_DEFAULT"
sum_transposed_filters_f64:
.text.sum_transposed_filters_f64:
[----:B------:R-:W-:Y:S01]  /*0000*/  LDC R1, c[0x0][0x37c] ;  /* 0x0000df00ff017b82 */ /* 0x000fe20000000800 */
[----:B------:R-:W0:Y:S01]  /*0010*/  LDCU.128 UR8, c[0x0][0x3b0] ;  /* 0x00007600ff0877ac */ /* 0x000e220008000c00 */
[----:B------:R-:W1:Y:S06]  /*0020*/  S2R R5, SR_TID.X ;  /* 0x0000000000057919 */ /* 0x000e6c0000002100 */
[----:B------:R-:W1:Y:S01]  /*0030*/  LDC R4, c[0x0][0x360] ;  /* 0x0000d800ff047b82 */ /* 0x000e620000000800 */
[----:B------:R-:W2:Y:S01]  /*0040*/  LDCU.64 UR12, c[0x0][0x380] ;  /* 0x00007000ff0c77ac */ /* 0x000ea20008000a00 */
[----:B0-----:R-:W-:-:S02]  /*0050*/  UIMAD UR4, UR11, UR8, URZ ;  /* 0x000000080b0472a4 */ /* 0x001fc4000f8e02ff */
[----:B------:R-:W-:Y:S02]  /*0060*/  UIMAD.WIDE.U32 UR6, UR10, UR8, URZ ;  /* 0x000000080a0672a5 */ /* 0x000fe4000f8e00ff */
[----:B------:R-:W-:Y:S02]  /*0070*/  UIMAD UR4, UR10, UR9, UR4 ;  /* 0x000000090a0472a4 */ /* 0x000fe4000f8e0204 */
[----:B------:R-:W1:Y:S02]  /*0080*/  S2UR UR10, SR_CTAID.X ;  /* 0x00000000000a79c3 */ /* 0x000e640000002500 */
[----:B------:R-:W-:Y:S02]  /*0090*/  UIADD3 UR9, UPT, UPT, UR7, UR4, URZ ;  /* 0x0000000407097290 */ /* 0x000fe4000fffe0ff */
[----:B--2---:R-:W-:Y:S02]  /*00a0*/  UIMAD.WIDE.U32 UR4, UR6, UR12, URZ ;  /* 0x0000000c060472a5 */ /* 0x004fe4000f8e00ff */
[----:B------:R-:W-:-:S02]  /*00b0*/  UIMAD UR8, UR9, UR12, URZ ;  /* 0x0000000c090872a4 */ /* 0x000fc4000f8e02ff */
[----:B------:R-:W-:Y:S02]  /*00c0*/  UIMAD.WIDE.U32 UR18, UR4, UR12, URZ ;  /* 0x0000000c041272a5 */ /* 0x000fe4000f8e00ff */
[----:B------:R-:W-:-:S04]  /*00d0*/  UIMAD UR8, UR6, UR13, UR8 ;  /* 0x0000000d060872a4 */ /* 0x000fc8000f8e0208 */
[----:B------:R-:W-:-:S04]  /*00e0*/  UIADD3 UR5, UPT, UPT, UR5, UR8, URZ ;  /* 0x0000000805057290 */ /* 0x000fc8000fffe0ff */
[----:B------:R-:W-:-:S04]  /*00f0*/  UIMAD UR5, UR5, UR12, URZ ;  /* 0x0000000c050572a4 */ /* 0x000fc8000f8e02ff */
[----:B------:R-:W-:Y:S01]  /*0100*/  UIMAD UR5, UR4, UR13, UR5 ;  /* 0x0000000d040572a4 */ /* 0x000fe2000f8e0205 */
[----:B-1----:R-:W-:-:S03]  /*0110*/  IMAD R4, R4, UR10, R5 ;  /* 0x0000000a04047c24 */ /* 0x002fc6000f8e0205 */
[----:B------:R-:W-:Y:S02]  /*0120*/  UIADD3 UR8, UPT, UPT, UR19, UR5, URZ ;  /* 0x0000000513087290 */ /* 0x000fe4000fffe0ff */
[----:B------:R-:W-:-:S04]  /*0130*/  ISETP.LT.U32.AND P0, PT, R4, UR18, PT ;  /* 0x0000001204007c0c */ /* 0x000fc8000bf01070 */
[----:B------:R-:W-:-:S05]  /*0140*/  IMAD.U32 R0, RZ, RZ, UR8 ;  /* 0x00000008ff007e24 */ /* 0x000fca000f8e00ff */
[----:B------:R-:W-:-:S13]  /*0150*/  ISETP.GT.U32.AND.EX P0, PT, R0, RZ, PT, P0 ;  /* 0x000000ff0000720c */ /* 0x000fda0003f04100 */
[----:B------:R-:W-:Y:S05]  /*0160*/  @!P0 EXIT ;  /* 0x000000000000894d */ /* 0x000fea0003800000 */
[----:B------:R-:W-:-:S09]  /*0170*/  UISETP.NE.AND.EX UP0, UPT, UR13, URZ, UPT, !UPT ;  /* 0x000000ff0d00728c */ /* 0x000fd2000bf053f0 */
[----:B------:R-:W-:Y:S05]  /*0180*/  BRA.U UP0, `(.L_x_0) ;  /* 0x00000001005c7547 */ /* 0x000fea000b800000 */
[----:B------:R-:W0:Y:S01]  /*0190*/  I2F.U32.RP R0, UR12 ;  /* 0x0000000c00007d06 */ /* 0x000e220008209000 */
[----:B------:R-:W-:Y:S01]  /*01a0*/  ISETP.NE.U32.AND P2, PT, RZ, UR12, PT ;  /* 0x0000000cff007c0c */ /* 0x000fe2000bf45070 */
[----:B------:R-:W-:-:S06]  /*01b0*/  IMAD.MOV.U32 R7, RZ, RZ, RZ ;  /* 0x000000ffff077224 */ /* 0x000fcc00078e00ff */
[----:B0-----:R-:W0:Y:S02]  /*01c0*/  MUFU.RCP R0, R0 ;  /* 0x0000000000007308 */ /* 0x001e240000001000 */
[----:B0-----:R-:W-:-:S06]  /*01d0*/  VIADD R2, R0, 0xffffffe ;  /* 0x0ffffffe00027836 */ /* 0x001fcc0000000000 */
[----:B------:R0:W1:Y:S02]  /*01e0*/  F2I.FTZ.U32.TRUNC.NTZ R3, R2 ;  /* 0x0000000200037305 */ /* 0x000064000021f000 */
[----:B0-----:R-:W-:Y:S01]  /*01f0*/  IMAD.MOV.U32 R2, RZ, RZ, RZ ;  /* 0x000000ffff027224 */ /* 0x001fe200078e00ff */
[----:B-1----:R-:W-:-:S05]  /*0200*/  IADD3 R5, PT, PT, RZ, -R3, RZ ;  /* 0x80000003ff057210 */ /* 0x002fca0007ffe0ff */
[----:B------:R-:W-:-:S04]  /*0210*/  IMAD R5, R5, UR12, RZ ;  /* 0x0000000c05057c24 */ /* 0x000fc8000f8e02ff */
[----:B------:R-:W-:-:S04]  /*0220*/  IMAD.HI.U32 R3, R3, R5, R2 ;  /* 0x0000000503037227 */ /* 0x000fc800078e0002 */
[----:B------:R-:W-:Y:S02]  /*0230*/  IMAD.MOV.U32 R5, RZ, RZ, RZ ;  /* 0x000000ffff057224 */ /* 0x000fe400078e00ff */
[----:B------:R-:W-:-:S04]  /*0240*/  IMAD.HI.U32 R6, R3, R4, RZ ;  /* 0x0000000403067227 */ /* 0x000fc800078e00ff */
[----:B------:R-:W-:-:S04]  /*0250*/  IMAD.MOV R3, RZ, RZ, -R6 ;  /* 0x000000ffff037224 */ /* 0x000fc800078e0a06 */
[----:B------:R-:W-:-:S05]  /*0260*/  IMAD R3, R3, UR12, R4 ;  /* 0x0000000c03037c24 */ /* 0x000fca000f8e0204 */
[----:B------:R-:W-:-:S13]  /*0270*/  ISETP.GE.U32.AND P0, PT, R3, UR12, PT ;  /* 0x0000000c03007c0c */ /* 0x000fda000bf06070 */
[----:B------:R-:W-:Y:S01]  /*0280*/  @P0 IADD3 R3, PT, PT, R3, -UR12, RZ ;  /* 0x8000000c03030c10 */ /* 0x000fe2000fffe0ff */
[----:B------:R-:W-:-:S03]  /*0290*/  @P0 VIADD R6, R6, 0x1 ;  /* 0x0000000106060836 */ /* 0x000fc60000000000 */
[----:B------:R-:W-:-:S13]  /*02a0*/  ISETP.GE.U32.AND P1, PT, R3, UR12, PT ;  /* 0x0000000c03007c0c */ /* 0x000fda000bf26070 */
[----:B------:R-:W-:Y:S01]  /*02b0*/  @P1 VIADD R6, R6, 0x1 ;  /* 0x0000000106061836 */ /* 0x000fe20000000000 */
[----:B------:R-:W-:-:S04]  /*02c0*/  @!P2 LOP3.LUT R6, RZ, UR12, RZ, 0x33, !PT ;  /* 0x0000000cff06ac12 */ /* 0x000fc8000f8e33ff */
[----:B------:R-:W-:-:S05]  /*02d0*/  IADD3 R3, PT, PT, -R6, RZ, RZ ;  /* 0x000000ff06037210 */ /* 0x000fca0007ffe1ff */
[----:B------:R-:W-:Y:S01]  /*02e0*/  IMAD R4, R3, UR12, R4 ;  /* 0x0000000c03047c24 */ /* 0x000fe2000f8e0204 */
[----:B------:R-:W-:Y:S06]  /*02f0*/  BRA `(.L_x_1) ;  /* 0x00000000003c7947 */ /* 0x000fec0003800000 */
.L_x_0:
[----:B------:R-:W-:Y:S01]  /*0300*/  MOV R10, R4 ;  /* 0x00000004000a7202 */ /* 0x000fe20000000f00 */
[----:B------:R-:W-:Y:S01]  /*0310*/  IMAD.MOV.U32 R11, RZ, RZ, RZ ;  /* 0x000000ffff0b7224 */ /* 0x000fe200078e00ff */
[----:B------:R-:W-:Y:S01]  /*0320*/  MOV R0, 0x350 ;  /* 0x0000035000007802 */ /* 0x000fe20000000f00 */
[----:B------:R-:W0:Y:S06]  /*0330*/  LDCU.64 UR4, c[0x0][0x380] ;  /* 0x00007000ff0477ac */ /* 0x000e2c0008000a00 */
[----:B0-----:R-:W-:Y:S05]  /*0340*/  CALL.REL.NOINC `($__internal_0_$__cuda_sm20_div_u64) ;  /* 0x00000014005c7944 */ /* 0x001fea0003c00000 */
[----:B------:R-:W0:Y:S01]  /*0350*/  LDCU.64 UR12, c[0x0][0x380] ;  /* 0x00007000ff0c77ac */ /* 0x000e220008000a00 */
[----:B------:R-:W-:Y:S01]  /*0360*/  IADD3 R7, P0, PT, RZ, -R2, RZ ;  /* 0x80000002ff077210 */ /* 0x000fe20007f1e0ff */
[----:B------:R-:W-:Y:S02]  /*0370*/  HFMA2 R5, -RZ, RZ, 0, 0 ;  /* 0x00000000ff057431 */ /* 0x000fe400000001ff */
[----:B------:R-:W-:Y:S02]  /*0380*/  IMAD.MOV.U32 R6, RZ, RZ, R2 ;  /* 0x000000ffff067224 */ /* 0x000fe400078e0002 */
[----:B------:R-:W-:-:S04]  /*0390*/  IMAD.X R0, RZ, RZ, ~R3, P0 ;  /* 0x000000ffff007224 */ /* 0x000fc800000e0e03 */
[----:B0-----:R-:W-:Y:S02]  /*03a0*/  IMAD R0, R0, UR12, RZ ;  /* 0x0000000c00007c24 */ /* 0x001fe4000f8e02ff */
[----:B------:R-:W-:-:S04]  /*03b0*/  IMAD.WIDE.U32 R4, R7, UR12, R4 ;  /* 0x0000000c07047c25 */ /* 0x000fc8000f8e0004 */
[----:B------:R-:W-:-:S04]  /*03c0*/  IMAD R7, R7, UR13, R0 ;  /* 0x0000000d07077c24 */ /* 0x000fc8000f8e0200 */
[----:B------:R-:W-:Y:S01]  /*03d0*/  IMAD.IADD R5, R5, 0x1, R7 ;  /* 0x0000000105057824 */ /* 0x000fe200078e0207 */
[----:B------:R-:W-:-:S07]  /*03e0*/  MOV R7, R3 ;  /* 0x0000000300077202 */ /* 0x000fce0000000f00 */
.L_x_1:
[----:B------:R-:W-:-:S09]  /*03f0*/  UISETP.NE.AND.EX UP0, UPT, UR13, URZ, UPT, !UPT ;  /* 0x000000ff0d00728c */ /* 0x000fd2000bf053f0 */
[----:B------:R-:W-:Y:S05]  /*0400*/  BRA.U UP0, `(.L_x_2) ;  /* 0x00000001005c7547 */ /* 0x000fea000b800000 */
[----:B------:R-:W0:Y:S01]  /*0410*/  I2F.U32.RP R7, UR12 ;  /* 0x0000000c00077d06 */ /* 0x000e220008209000 */
[----:B------:R-:W-:-:S07]  /*0420*/  ISETP.NE.U32.AND P2, PT, RZ, UR12, PT ;  /* 0x0000000cff007c0c */ /* 0x000fce000bf45070 */
[----:B0-----:R-:W0:Y:S02]  /*0430*/  MUFU.RCP R7, R7 ;  /* 0x0000000700077308 */ /* 0x001e240000001000 */
[----:B0-----:R-:W-:Y:S01]  /*0440*/  VIADD R2, R7, 0xffffffe ;  /* 0x0ffffffe07027836 */ /* 0x001fe20000000000 */
[----:B------:R-:W-:-:S05]  /*0450*/  MOV R7, RZ ;  /* 0x000000ff00077202 */ /* 0x000fca0000000f00 */
[----:B------:R0:W1:Y:S02]  /*0460*/  F2I.FTZ.U32.TRUNC.NTZ R3, R2 ;  /* 0x0000000200037305 */ /* 0x000064000021f000 */
[----:B0-----:R-:W-:Y:S02]  /*0470*/  HFMA2 R2, -RZ, RZ, 0, 0 ;  /* 0x00000000ff027431 */ /* 0x001fe400000001ff */
[----:B-1----:R-:W-:-:S04]  /*0480*/  IMAD.MOV R9, RZ, RZ, -R3 ;  /* 0x000000ffff097224 */ /* 0x002fc800078e0a03 */
[----:B------:R-:W-:-:S04]  /*0490*/  IMAD R9, R9, UR12, RZ ;  /* 0x0000000c09097c24 */ /* 0x000fc8000f8e02ff */
[----:B------:R-:W-:-:S06]  /*04a0*/  IMAD.HI.U32 R9, R3, R9, R2 ;  /* 0x0000000903097227 */ /* 0x000fcc00078e0002 */
[----:B------:R-:W-:-:S04]  /*04b0*/  IMAD.HI.U32 R8, R9, R6, RZ ;  /* 0x0000000609087227 */ /* 0x000fc800078e00ff */
[----:B------:R-:W-:Y:S02]  /*04c0*/  IMAD.MOV R3, RZ, RZ, -R8 ;  /* 0x000000ffff037224 */ /* 0x000fe400078e0a08 */
[----:B------:R-:W-:Y:S02]  /*04d0*/  IMAD.MOV.U32 R9, RZ, RZ, RZ ;  /* 0x000000ffff097224 */ /* 0x000fe400078e00ff */
[----:B------:R-:W-:-:S05]  /*04e0*/  IMAD R0, R3, UR12, R6 ;  /* 0x0000000c03007c24 */ /* 0x000fca000f8e0206 */
[----:B------:R-:W-:-:S13]  /*04f0*/  ISETP.GE.U32.AND P0, PT, R0, UR12, PT ;  /* 0x0000000c00007c0c */ /* 0x000fda000bf06070 */
[----:B------:R-:W-:Y:S01]  /*0500*/  @P0 VIADD R0, R0, -UR12 ;  /* 0x8000000c00000c36 */ /* 0x000fe20008000000 */
[----:B------:R-:W-:-:S04]  /*0510*/  @P0 IADD3 R8, PT, PT, R8, 0x1, RZ ;  /* 0x0000000108080810 */ /* 0x000fc80007ffe0ff */
[----:B------:R-:W-:-:S13]  /*0520*/  ISETP.GE.U32.AND P1, PT, R0, UR12, PT ;  /* 0x0000000c00007c0c */ /* 0x000fda000bf26070 */
[----:B------:R-:W-:Y:S01]  /*0530*/  @P1 VIADD R8, R8, 0x1 ;  /* 0x0000000108081836 */ /* 0x000fe20000000000 */
[----:B------:R-:W-:-:S05]  /*0540*/  @!P2 LOP3.LUT R8, RZ, UR12, RZ, 0x33, !PT ;  /* 0x0000000cff08ac12 */ /* 0x000fca000f8e33ff */
[----:B------:R-:W-:-:S04]  /*0550*/  IMAD.MOV R3, RZ, RZ, -R8 ;  /* 0x000000ffff037224 */ /* 0x000fc800078e0a08 */
[----:B------:R-:W-:Y:S01]  /*0560*/  IMAD R6, R3, UR12, R6 ;  /* 0x0000000c03067c24 */ /* 0x000fe2000f8e0206 */
[----:B------:R-:W-:Y:S06]  /*0570*/  BRA `(.L_x_3) ;  /* 0x0000000000387947 */ /* 0x000fec0003800000 */
.L_x_2:
[----:B------:R-:W-:Y:S01]  /*0580*/  IMAD.MOV.U32 R10, RZ, RZ, R6 ;  /* 0x000000ffff0a7224 */ /* 0x000fe200078e0006 */
[----:B------:R-:W-:Y:S01]  /*0590*/  MOV R11, R7 ;  /* 0x00000007000b7202 */ /* 0x000fe20000000f00 */
[----:B------:R-:W0:Y:S01]  /*05a0*/  LDCU.64 UR4, c[0x0][0x380] ;  /* 0x00007000ff0477ac */ /* 0x000e220008000a00 */
[----:B------:R-:W-:-:S07]  /*05b0*/  MOV R0, 0x5d0 ;  /* 0x000005d000007802 */ /* 0x000fce0000000f00 */
[----:B0-----:R-:W-:Y:S05]  /*05c0*/  CALL.REL.NOINC `($__internal_0_$__cuda_sm20_div_u64) ;  /* 0x0000001000bc7944 */ /* 0x001fea0003c00000 */
[----:B------:R-:W0:Y:S01]  /*05d0*/  LDCU.64 UR4, c[0x0][0x380] ;  /* 0x00007000ff0477ac */ /* 0x000e220008000a00 */
[-C--:B------:R-:W-:Y:S02]  /*05e0*/  IADD3 R9, P0, PT, RZ, -R2.reuse, RZ ;  /* 0x80000002ff097210 */ /* 0x080fe40007f1e0ff */
[----:B------:R-:W-:-:S03]  /*05f0*/  MOV R8, R2 ;  /* 0x0000000200087202 */ /* 0x000fc60000000f00 */
[----:B------:R-:W-:-:S04]  /*0600*/  IMAD.X R0, RZ, RZ, ~R3, P0 ;  /* 0x000000ffff007224 */ /* 0x000fc800000e0e03 */
[----:B0-----:R-:W-:Y:S02]  /*0610*/  IMAD R0, R0, UR4, RZ ;  /* 0x0000000400007c24 */ /* 0x001fe4000f8e02ff */
[----:B------:R-:W-:-:S04]  /*0620*/  IMAD.WIDE.U32 R6, R9, UR4, R6 ;  /* 0x0000000409067c25 */ /* 0x000fc8000f8e0006 */
[----:B------:R-:W-:-:S04]  /*0630*/  IMAD R9, R9, UR5, R0 ;  /* 0x0000000509097c24 */ /* 0x000fc8000f8e0200 */
[----:B------:R-:W-:Y:S02]  /*0640*/  IMAD.IADD R7, R9, 0x1, R7 ;  /* 0x0000000109077824 */ /* 0x000fe400078e0207 */
[----:B------:R-:W-:-:S07]  /*0650*/  IMAD.MOV.U32 R9, RZ, RZ, R3 ;  /* 0x000000ffff097224 */ /* 0x000fce00078e0003 */
.L_x_3:
[----:B------:R-:W0:Y:S02]  /*0660*/  LDCU UR4, c[0x0][0x3b4] ;  /* 0x00007680ff0477ac */ /* 0x000e240008000800 */
[----:B0-----:R-:W-:-:S09]  /*0670*/  UISETP.NE.U32.AND UP0, UPT, UR4, URZ, UPT ;  /* 0x000000ff0400728c */ /* 0x001fd2000bf05070 */
[----:B------:R-:W-:Y:S05]  /*0680*/  BRA.U UP0, `(.L_x_4) ;  /* 0x0000000100607547 */ /* 0x000fea000b800000 */
[----:B------:R-:W0:Y:S02]  /*0690*/  LDCU UR4, c[0x0][0x3b0] ;  /* 0x00007600ff0477ac */ /* 0x000e240008000800 */
[----:B0-----:R-:W0:Y:S01]  /*06a0*/  I2F.U32.RP R0, UR4 ;  /* 0x0000000400007d06 */ /* 0x001e220008209000 */
[----:B------:R-:W-:-:S07]  /*06b0*/  ISETP.NE.U32.AND P2, PT, RZ, UR4, PT ;  /* 0x00000004ff007c0c */ /* 0x000fce000bf45070 */
[----:B0-----:R-:W0:Y:S02]  /*06c0*/  MUFU.RCP R0, R0 ;  /* 0x0000000000007308 */ /* 0x001e240000001000 */
[----:B0-----:R-:W-:Y:S02]  /*06d0*/  VIADD R2, R0, 0xffffffe ;  /* 0x0ffffffe00027836 */ /* 0x001fe40000000000 */
[----:B------:R-:W-:-:S04]  /*06e0*/  IMAD.MOV.U32 R0, RZ, RZ, RZ ;  /* 0x000000ffff007224 */ /* 0x000fc800078e00ff */
[----:B------:R0:W1:Y:S02]  /*06f0*/  F2I.FTZ.U32.TRUNC.NTZ R3, R2 ;  /* 0x0000000200037305 */ /* 0x000064000021f000 */
[----:B0-----:R-:W-:Y:S01]  /*0700*/  IMAD.MOV.U32 R2, RZ, RZ, RZ ;  /* 0x000000ffff027224 */ /* 0x001fe200078e00ff */
[----:B-1----:R-:W-:-:S05]  /*0710*/  IADD3 R9, PT, PT, RZ, -R3, RZ ;  /* 0x80000003ff097210 */ /* 0x002fca0007ffe0ff */
[----:B------:R-:W-:-:S04]  /*0720*/  IMAD R9, R9, UR4, RZ ;  /* 0x0000000409097c24 */ /* 0x000fc8000f8e02ff */
[----:B------:R-:W-:-:S06]  /*0730*/  IMAD.HI.U32 R3, R3, R9, R2 ;  /* 0x0000000903037227 */ /* 0x000fcc00078e0002 */
        /* <DEDUP_REMOVED lines=10> */
[----:B------:R-:W-:Y:S02]  /*07e0*/  IMAD R8, R3, UR4, R8 ;  /* 0x0000000403087c24 */ /* 0x000fe4000f8e0208 */
[----:B------:R-:W-:Y:S01]  /*07f0*/  IMAD.MOV.U32 R3, RZ, RZ, RZ ;  /* 0x000000ffff037224 */ /* 0x000fe200078e00ff */
[----:B------:R-:W-:Y:S06]  /*0800*/  BRA `(.L_x_5) ;  /* 0x0000000000307947 */ /* 0x000fec0003800000 */
.L_x_4:
[----:B------:R-:W-:Y:S01]  /*0810*/  MOV R10, R8 ;  /* 0x00000008000a7202 */ /* 0x000fe20000000f00 */
[----:B------:R-:W-:Y:S01]  /*0820*/  IMAD.MOV.U32 R11, RZ, RZ, R9 ;  /* 0x000000ffff0b7224 */ /* 0x000fe200078e0009 */
[----:B------:R-:W-:Y:S01]  /*0830*/  MOV R0, 0x860 ;  /* 0x0000086000007802 */ /* 0x000fe20000000f00 */
[----:B------:R-:W0:Y:S06]  /*0840*/  LDCU.64 UR4, c[0x0][0x3b0] ;  /* 0x00007600ff0477ac */ /* 0x000e2c0008000a00 */
[----:B0-----:R-:W-:Y:S05]  /*0850*/  CALL.REL.NOINC `($__internal_0_$__cuda_sm20_div_u64) ;  /* 0x0000001000187944 */ /* 0x001fea0003c00000 */
[----:B------:R-:W0:Y:S01]  /*0860*/  LDCU.64 UR4, c[0x0][0x3b0] ;  /* 0x00007600ff0477ac */ /* 0x000e220008000a00 */
[----:B------:R-:W-:-:S05]  /*0870*/  IADD3 R11, P0, PT, RZ, -R2, RZ ;  /* 0x80000002ff0b7210 */ /* 0x000fca0007f1e0ff */
[----:B------:R-:W-:-:S04]  /*0880*/  IMAD.X R0, RZ, RZ, ~R3, P0 ;  /* 0x000000ffff007224 */ /* 0x000fc800000e0e03 */
[----:B0-----:R-:W-:Y:S02]  /*0890*/  IMAD R0, R0, UR4, RZ ;  /* 0x0000000400007c24 */ /* 0x001fe4000f8e02ff */
[----:B------:R-:W-:-:S04]  /*08a0*/  IMAD.WIDE.U32 R8, R11, UR4, R8 ;  /* 0x000000040b087c25 */ /* 0x000fc8000f8e0008 */
[----:B------:R-:W-:-:S05]  /*08b0*/  IMAD R11, R11, UR5, R0 ;  /* 0x000000050b0b7c24 */ /* 0x000fca000f8e0200 */
[----:B------:R-:W-:-:S07]  /*08c0*/  IADD3 R0, PT, PT, R9, R11, RZ ;  /* 0x0000000b09007210 */ /* 0x000fce0007ffe0ff */
.L_x_5:
[----:B------:R-:W0:Y:S01]  /*08d0*/  LDCU UR4, c[0x0][0x3bc] ;  /* 0x00007780ff0477ac */ /* 0x000e220008000800 */
[----:B------:R-:W1:Y:S01]  /*08e0*/  LDCU.64 UR12, c[0x0][0x358] ;  /* 0x00006b00ff0c77ac */ /* 0x000e620008000a00 */
[----:B0-----:R-:W-:-:S09]  /*08f0*/  UISETP.NE.U32.AND UP0, UPT, UR4, URZ, UPT ;  /* 0x000000ff0400728c */ /* 0x001fd2000bf05070 */
[----:B-1----:R-:W-:Y:S05]  /*0900*/  BRA.U UP0, `(.L_x_6) ;  /* 0x0000000100507547 */ /* 0x002fea000b800000 */
[----:B------:R-:W0:Y:S01]  /*0910*/  LDCU UR4, c[0x0][0x3b8] ;  /* 0x00007700ff0477ac */ /* 0x000e220008000800 */
[----:B------:R-:W-:Y:S01]  /*0920*/  IMAD.MOV.U32 R17, RZ, RZ, RZ ;  /* 0x000000ffff117224 */ /* 0x000fe200078e00ff */
[----:B0-----:R-:W0:Y:S01]  /*0930*/  I2F.U32.RP R3, UR4 ;  /* 0x0000000400037d06 */ /* 0x001e220008209000 */
[----:B------:R-:W-:-:S07]  /*0940*/  ISETP.NE.U32.AND P1, PT, RZ, UR4, PT ;  /* 0x00000004ff007c0c */ /* 0x000fce000bf25070 */
[----:B0-----:R-:W0:Y:S02]  /*0950*/  MUFU.RCP R3, R3 ;  /* 0x0000000300037308 */ /* 0x001e240000001000 */
[----:B0-----:R-:W-:-:S06]  /*0960*/  VIADD R10, R3, 0xffffffe ;  /* 0x0ffffffe030a7836 */ /* 0x001fcc0000000000 */
[----:B------:R0:W1:Y:S02]  /*0970*/  F2I.FTZ.U32.TRUNC.NTZ R11, R10 ;  /* 0x0000000a000b7305 */ /* 0x000064000021f000 */
[----:B0-----:R-:W-:Y:S02]  /*0980*/  HFMA2 R10, -RZ, RZ, 0, 0 ;  /* 0x00000000ff0a7431 */ /* 0x001fe400000001ff */
[----:B-1----:R-:W-:-:S04]  /*0990*/  IMAD.MOV R9, RZ, RZ, -R11 ;  /* 0x000000ffff097224 */ /* 0x002fc800078e0a0b */
[----:B------:R-:W-:-:S04]  /*09a0*/  IMAD R9, R9, UR4, RZ ;  /* 0x0000000409097c24 */ /* 0x000fc8000f8e02ff */
[----:B------:R-:W-:-:S06]  /*09b0*/  IMAD.HI.U32 R11, R11, R9, R10 ;  /* 0x000000090b0b7227 */ /* 0x000fcc00078e000a */
[----:B------:R-:W-:-:S04]  /*09c0*/  IMAD.HI.U32 R11, R11, R2, RZ ;  /* 0x000000020b0b7227 */ /* 0x000fc800078e00ff */
[----:B------:R-:W-:-:S04]  /*09d0*/  IMAD.MOV R11, RZ, RZ, -R11 ;  /* 0x000000ffff0b7224 */ /* 0x000fc800078e0a0b */
[----:B------:R-:W-:-:S05]  /*09e0*/  IMAD R16, R11, UR4, R2 ;  /* 0x000000040b107c24 */ /* 0x000fca000f8e0202 */
[----:B------:R-:W-:-:S13]  /*09f0*/  ISETP.GE.U32.AND P0, PT, R16, UR4, PT ;  /* 0x0000000410007c0c */ /* 0x000fda000bf06070 */
[----:B------:R-:W-:-:S05]  /*0a00*/  @P0 VIADD R16, R16, -UR4 ;  /* 0x8000000410100c36 */ /* 0x000fca0008000000 */
[----:B------:R-:W-:-:S13]  /*0a10*/  ISETP.GE.U32.AND P0, PT, R16, UR4, PT ;  /* 0x0000000410007c0c */ /* 0x000fda000bf06070 */
[----:B------:R-:W-:Y:S02]  /*0a20*/  @P0 IADD3 R16, PT, PT, R16, -UR4, RZ ;  /* 0x8000000410100c10 */ /* 0x000fe4000fffe0ff */
[----:B------:R-:W-:Y:S01]  /*0a30*/  @!P1 LOP3.LUT R16, RZ, UR4, RZ, 0x33, !PT ;  /* 0x00000004ff109c12 */ /* 0x000fe2000f8e33ff */
[----:B------:R-:W-:Y:S06]  /*0a40*/  BRA `(.L_x_7) ;  /* 0x0000000000107947 */ /* 0x000fec0003800000 */
.L_x_6:
[----:B------:R-:W-:Y:S01]  /*0a50*/  IMAD.MOV.U32 R12, RZ, RZ, R2 ;  /* 0x000000ffff0c7224 */ /* 0x000fe200078e0002 */
[----:B------:R-:W-:Y:S02]  /*0a60*/  MOV R9, R3 ;  /* 0x0000000300097202 */ /* 0x000fe40000000f00 */
[----:B------:R-:W-:-:S07]  /*0a70*/  MOV R14, 0xa90 ;  /* 0x00000a90000e7802 */ /* 0x000fce0000000f00 */
[----:B------:R-:W-:Y:S05]  /*0a80*/  CALL.REL.NOINC `($__internal_1_$__cuda_sm20_rem_u64) ;  /* 0x00000010009c7944 */ /* 0x000fea0003c00000 */
.L_x_7:
[----:B------:R-:W0:Y:S01]  /*0a90*/  LDC.64 R20, c[0x0][0x3f0] ;  /* 0x0000fc00ff147b82 */ /* 0x000e220000000a00 */
[----:B------:R-:W1:Y:S01]  /*0aa0*/  LDCU.64 UR4, c[0x0][0x3b8] ;  /* 0x00007700ff0477ac */ /* 0x000e620008000a00 */
[----:B------:R-:W2:Y:S06]  /*0ab0*/  LDCU.64 UR10, c[0x0][0x3a8] ;  /* 0x00007500ff0a77ac */ /* 0x000eac0008000a00 */
[----:B------:R-:W3:Y:S01]  /*0ac0*/  LDC.64 R2, c[0x0][0x380] ;  /* 0x0000e000ff027b82 */ /* 0x000ee20000000a00 */
[----:B0-----:R-:W4:Y:S04]  /*0ad0*/  LDG.E.64 R18, desc[UR12][R20.64] ;  /* 0x0000000c14127981 */ /* 0x001f28000c1e1b00 */
[----:B------:R-:W5:Y:S04]  /*0ae0*/  LDG.E.64 R14, desc[UR12][R20.64+0x8] ;  /* 0x0000080c140e7981 */ /* 0x000f68000c1e1b00 */
[----:B------:R-:W3:Y:S04]  /*0af0*/  LDG.E.64 R10, desc[UR12][R20.64+0x10] ;  /* 0x0000100c140a7981 */ /* 0x000ee8000c1e1b00 */
[----:B------:R-:W3:Y:S01]  /*0b00*/  LDG.E.64 R12, desc[UR12][R20.64+0x18] ;  /* 0x0000180c140c7981 */ /* 0x000ee2000c1e1b00 */
[----:B-1----:R-:W-:Y:S01]  /*0b10*/  IMAD R9, R0, UR4, RZ ;  /* 0x0000000400097c24 */ /* 0x002fe2000f8e02ff */
[----:B--2---:R-:W-:-:S03]  /*0b20*/  UISETP.NE.U32.AND UP0, UPT, UR10, URZ, UPT ;  /* 0x000000ff0a00728c */ /* 0x004fc6000bf05070 */
[----:B------:R-:W-:Y:S01]  /*0b30*/  IMAD R9, R8, UR5, R9 ;  /* 0x0000000508097c24 */ /* 0x000fe2000f8e0209 */
[----:B------:R-:W-:Y:S01]  /*0b40*/  UISETP.NE.AND.EX UP0, UPT, UR11, URZ, UPT, UP0 ;  /* 0x000000ff0b00728c */ /* 0x000fe2000bf05300 */
[----:B----4-:R-:W-:-:S04]  /*0b50*/  IMAD R19, R19, R16, RZ ;  /* 0x0000001013137224 */ /* 0x010fc800078e02ff */
[C---:B------:R-:W-:Y:S02]  /*0b60*/  IMAD R23, R18.reuse, R17, R19 ;  /* 0x0000001112177224 */ /* 0x040fe400078e0213 */
[----:B------:R-:W-:-:S04]  /*0b70*/  IMAD.WIDE.U32 R18, R18, R16, RZ ;  /* 0x0000001012127225 */ /* 0x000fc800078e00ff */
[----:B------:R-:W-:Y:S01]  /*0b80*/  IMAD.WIDE.U32 R16, R8, UR4, R16 ;  /* 0x0000000408107c25 */ /* 0x000fe2000f8e0010 */
[----:B------:R-:W0:Y:S03]  /*0b90*/  LDCU.64 UR4, c[0x0][0x3e0] ;  /* 0x00007c00ff0477ac */ /* 0x000e260008000a00 */
[----:B-----5:R-:W-:Y:S02]  /*0ba0*/  IMAD R15, R15, R8, RZ ;  /* 0x000000080f0f7224 */ /* 0x020fe400078e02ff */
[----:B------:R-:W-:Y:S02]  /*0bb0*/  IMAD.IADD R19, R19, 0x1, R23 ;  /* 0x0000000113137824 */ /* 0x000fe400078e0217 */
[----:B------:R-:W-:Y:S02]  /*0bc0*/  IMAD.IADD R9, R17, 0x1, R9 ;  /* 0x0000000111097824 */ /* 0x000fe400078e0209 */
[----:B------:R-:W-:-:S02]  /*0bd0*/  IMAD R17, R14, R0, R15 ;  /* 0x000000000e117224 */ /* 0x000fc400078e020f */
[----:B------:R-:W-:-:S04]  /*0be0*/  IMAD.WIDE.U32 R14, R14, R8, R18 ;  /* 0x000000080e0e7225 */ /* 0x000fc800078e0012 */
[-C--:B---3--:R-:W-:Y:S01]  /*0bf0*/  IMAD R0, R9, R2.reuse, RZ ;  /* 0x0000000209007224 */ /* 0x088fe200078e02ff */
[----:B------:R-:W-:Y:S01]  /*0c00*/  IADD3 R15, PT, PT, R15, R17, RZ ;  /* 0x000000110f0f7210 */ /* 0x000fe20007ffe0ff */
[----:B------:R-:W-:-:S04]  /*0c10*/  IMAD.WIDE.U32 R8, R16, R2, R6 ;  /* 0x0000000210087225 */ /* 0x000fc800078e0006 */
[----:B------:R-:W-:Y:S02]  /*0c20*/  IMAD R17, R16, R3, R0 ;  /* 0x0000000310117224 */ /* 0x000fe400078e0200 */
[----:B------:R-:W-:Y:S02]  /*0c30*/  IMAD R0, R11, R6, RZ ;  /* 0x000000060b007224 */ /* 0x000fe400078e02ff */
[----:B------:R-:W-:Y:S02]  /*0c40*/  IMAD R13, R13, R4, RZ ;  /* 0x000000040d0d7224 */ /* 0x000fe400078e02ff */
[C---:B------:R-:W-:Y:S02]  /*0c50*/  IMAD R19, R10.reuse, R7, R0 ;  /* 0x000000070a137224 */ /* 0x040fe400078e0200 */
[----:B------:R-:W-:Y:S02]  /*0c60*/  IMAD.IADD R7, R9, 0x1, R17 ;  /* 0x0000000109077824 */ /* 0x000fe400078e0211 */
[----:B------:R-:W-:-:S04]  /*0c70*/  IMAD.WIDE.U32 R10, R10, R6, R14 ;  /* 0x000000060a0a7225 */ /* 0x000fc800078e000e */
[-C--:B------:R-:W-:Y:S02]  /*0c80*/  IMAD R0, R7, R2.reuse, RZ ;  /* 0x0000000207007224 */ /* 0x080fe400078e02ff */
[----:B------:R-:W-:-:S04]  /*0c90*/  IMAD.WIDE.U32 R6, R8, R2, R4 ;  /* 0x0000000208067225 */ /* 0x000fc800078e0004 */
[----:B------:R-:W-:Y:S01]  /*0ca0*/  IMAD R9, R8, R3, R0 ;  /* 0x0000000308097224 */ /* 0x000fe200078e0200 */
[----:B0-----:R-:W-:Y:S01]  /*0cb0*/  LEA R0, P0, R6, UR4, 0x3 ;  /* 0x0000000406007c11 */ /* 0x001fe2000f8018ff */
[----:B------:R-:W-:Y:S02]  /*0cc0*/  IMAD.IADD R11, R11, 0x1, R19 ;  /* 0x000000010b0b7824 */ /* 0x000fe400078e0213 */
[C---:B------:R-:W-:Y:S01]  /*0cd0*/  IMAD R13, R12.reuse, R5, R13 ;  /* 0x000000050c0d7224 */ /* 0x040fe200078e020d */
[----:B------:R-:W-:Y:S01]  /*0ce0*/  IADD3 R7, PT, PT, R7, R9, RZ ;  /* 0x0000000907077210 */ /* 0x000fe20007ffe0ff */
[----:B------:R-:W-:Y:S01]  /*0cf0*/  IMAD.WIDE.U32 R4, R12, R4, R10 ;  /* 0x000000040c047225 */ /* 0x000fe200078e000a */
[----:B------:R-:W-:Y:S02]  /*0d00*/  CS2R R8, SRZ ;  /* 0x0000000000087805 */ /* 0x000fe4000001ff00 */
[----:B------:R-:W-:Y:S01]  /*0d10*/  LEA.HI.X R7, R6, UR5, R7, 0x3, P0 ;  /* 0x0000000506077c11 */ /* 0x000fe200080f1c07 */
[----:B------:R-:W-:Y:S01]  /*0d20*/  IMAD.IADD R23, R5, 0x1, R13 ;  /* 0x0000000105177824 */ /* 0x000fe200078e020d */
[----:B------:R-:W-:Y:S06]  /*0d30*/  BRA.U !UP0, `(.L_x_8) ;  /* 0x0000000908c47547 */ /* 0x000fec000b800000 */
[----:B------:R-:W-:Y:S01]  /*0d40*/  UISETP.GE.U32.AND UP0, UPT, UR10, 0x4, UPT ;  /* 0x000000040a00788c */ /* 0x000fe2000bf06070 */
[----:B------:R-:W-:Y:S01]  /*0d50*/  CS2R R8, SRZ ;  /* 0x0000000000087805 */ /* 0x000fe2000001ff00 */
[----:B------:R-:W-:Y:S02]  /*0d60*/  ULOP3.LUT UR16, UR10, 0x3, URZ, 0xc0, !UPT ;  /* 0x000000030a107892 */ /* 0x000fe4000f8ec0ff */
[----:B------:R-:W-:Y:S01]  /*0d70*/  UISETP.GE.U32.AND.EX UP0, UPT, UR11, URZ, UPT, UP0 ;  /* 0x000000ff0b00728c */ /* 0x000fe2000bf06100 */
[----:B------:R-:W-:-:S08]  /*0d80*/  UMOV UR4, URZ ;  /* 0x000000ff00047c82 */ /* 0x000fd00008000000 */
[----:B------:R-:W-:Y:S05]  /*0d90*/  BRA.U !UP0, `(.L_x_9) ;  /* 0x0000000908507547 */ /* 0x000fea000b800000 */
[----:B------:R-:W-:Y:S01]  /*0da0*/  ULOP3.LUT UR5, UR10, 0xfffffffc, URZ, 0xc0, !UPT ;  /* 0xfffffffc0a057892 */ /* 0x000fe2000f8ec0ff */
[----:B------:R-:W-:Y:S01]  /*0db0*/  CS2R R8, SRZ ;  /* 0x0000000000087805 */ /* 0x000fe2000001ff00 */
[----:B------:R-:W0:Y:S02]  /*0dc0*/  LDCU UR10, c[0x0][0x3ac] ;  /* 0x00007580ff0a77ac */ /* 0x000e240008000800 */
[----:B------:R-:W-:Y:S02]  /*0dd0*/  UISETP.GT.U32.AND UP0, UPT, UR5, URZ, UPT ;  /* 0x000000ff0500728c */ /* 0x000fe4000bf04070 */
[----:B------:R-:W-:Y:S02]  /*0de0*/  USHF.L.U64.HI UR15, UR18, 0x3, UR8 ;  /* 0x00000003120f7899 */ /* 0x000fe40008010208 */
[----:B------:R-:W-:Y:S02]  /*0df0*/  UISETP.GT.AND.EX UP0, UPT, UR11, URZ, UPT, UP0 ;  /* 0x000000ff0b00728c */ /* 0x000fe4000bf04300 */
[----:B------:R-:W-:-:S07]  /*0e00*/  USHF.L.U32 UR14, UR18, 0x3, URZ ;  /* 0x00000003120e7899 */ /* 0x000fce00080006ff */
[----:B------:R-:W-:Y:S05]  /*0e10*/  BRA.U !UP0, `(.L_x_10) ;  /* 0x0000000508d47547 */ /* 0x000fea000b800000 */
[----:B------:R-:W-:Y:S02]  /*0e20*/  UISETP.GT.U32.AND UP1, UPT, UR5, 0xc, UPT ;  /* 0x0000000c0500788c */ /* 0x000fe4000bf24070 */
[----:B------:R-:W-:Y:S02]  /*0e30*/  UPLOP3.LUT UP0, UPT, UPT, UPT, UPT, 0x80, 0x8 ;  /* 0x000000000008789c */ /* 0x000fe40003f0f070 */
[----:B0-----:R-:W-:-:S09]  /*0e40*/  UISETP.GT.AND.EX UP1, UPT, UR10, URZ, UPT, UP1 ;  /* 0x000000ff0a00728c */ /* 0x001fd2000bf24310 */
[----:B------:R-:W-:Y:S05]  /*0e50*/  BRA.U !UP1, `(.L_x_11) ;  /* 0x00000005091c7547 */ /* 0x000fea000b800000 */
[----:B------:R-:W-:-:S11]  /*0e60*/  UPLOP3.LUT UP0, UPT, UPT, UPT, UPT, 0x40, 0x4 ;  /* 0x000000000004789c */ /* 0x000fd60003f0e870 */
.L_x_12:
[----:B------:R-:W-:Y:S01]  /*0e70*/  IMAD.MOV.U32 R6, RZ, RZ, R0 ;  /* 0x000000ffff067224 */ /* 0x000fe200078e0000 */
[----:B------:R-:W-:-:S04]  /*0e80*/  IADD3 R10, P0, PT, R0, UR14, RZ ;  /* 0x0000000e000a7c10 */ /* 0x000fc8000ff1e0ff */
[----:B------:R0:W2:Y:S01]  /*0e90*/  LDG.E.64 R20, desc[UR12][R6.64] ;  /* 0x0000000c06147981 */ /* 0x0000a2000c1e1b00 */
[----:B------:R-:W-:Y:S02]  /*0ea0*/  IADD3.X R11, PT, PT, R7, UR15, RZ, P0, !PT ;  /* 0x0000000f070b7c10 */ /* 0x000fe400087fe4ff */
[----:B------:R-:W-:-:S03]  /*0eb0*/  IADD3 R26, P0, PT, R10, UR14, RZ ;  /* 0x0000000e0a1a7c10 */ /* 0x000fc6000ff1e0ff */
[----:B------:R-:W3:Y:S01]  /*0ec0*/  LDG.E.64 R16, desc[UR12][R10.64] ;  /* 0x0000000c0a107981 */ /* 0x000ee2000c1e1b00 */
[----:B------:R-:W-:Y:S02]  /*0ed0*/  IADD3.X R27, PT, PT, R11, UR15, RZ, P0, !PT ;  /* 0x0000000f0b1b7c10 */ /* 0x000fe400087fe4ff */
[----:B------:R-:W-:-:S03]  /*0ee0*/  IADD3 R28, P0, PT, R26, UR14, RZ ;  /* 0x0000000e1a1c7c10 */ /* 0x000fc6000ff1e0ff */
[----:B------:R-:W4:Y:S01]  /*0ef0*/  LDG.E.64 R18, desc[UR12][R26.64] ;  /* 0x0000000c1a127981 */ /* 0x000f22000c1e1b00 */
[----:B------:R-:W-:Y:S02]  /*0f00*/  IADD3.X R29, PT, PT, R27, UR15, RZ, P0, !PT ;  /* 0x0000000f1b1d7c10 */ /* 0x000fe400087fe4ff */
[----:B------:R-:W-:-:S03]  /*0f10*/  IADD3 R12, P0, PT, R28, UR14, RZ ;  /* 0x0000000e1c0c7c10 */ /* 0x000fc6000ff1e0ff */
[----:B------:R1:W5:Y:S01]  /*0f20*/  LDG.E.64 R24, desc[UR12][R28.64] ;  /* 0x0000000c1c187981 */ /* 0x000362000c1e1b00 */
[----:B------:R-:W-:Y:S02]  /*0f30*/  IADD3.X R13, PT, PT, R29, UR15, RZ, P0, !PT ;  /* 0x0000000f1d0d7c10 */ /* 0x000fe400087fe4ff */
[----:B0-----:R-:W-:-:S03]  /*0f40*/  IADD3 R6, P0, PT, R12, UR14, RZ ;  /* 0x0000000e0c067c10 */ /* 0x001fc6000ff1e0ff */
[----:B------:R-:W5:Y:S01]  /*0f50*/  LDG.E.64 R14, desc[UR12][R12.64] ;  /* 0x0000000c0c0e7981 */ /* 0x000f62000c1e1b00 */
[----:B------:R-:W-:Y:S02]  /*0f60*/  IADD3.X R7, PT, PT, R13, UR15, RZ, P0, !PT ;  /* 0x0000000f0d077c10 */ /* 0x000fe400087fe4ff */
[----:B-1----:R-:W-:-:S03]  /*0f70*/  IADD3 R28, P0, PT, R6, UR14, RZ ;  /* 0x0000000e061c7c10 */ /* 0x002fc6000ff1e0ff */
[----:B------:R-:W5:Y:S01]  /*0f80*/  LDG.E.64 R12, desc[UR12][R6.64] ;  /* 0x0000000c060c7981 */ /* 0x000f62000c1e1b00 */
[----:B------:R-:W-:Y:S02]  /*0f90*/  IADD3.X R29, PT, PT, R7, UR15, RZ, P0, !PT ;  /* 0x0000000f071d7c10 */ /* 0x000fe400087fe4ff */
[----:B------:R-:W-:-:S03]  /*0fa0*/  IADD3 R26, P0, PT, R28, UR14, RZ ;  /* 0x0000000e1c1a7c10 */ /* 0x000fc6000ff1e0ff */
[----:B------:R-:W5:Y:S01]  /*0fb0*/  LDG.E.64 R10, desc[UR12][R28.64] ;  /* 0x0000000c1c0a7981 */ /* 0x000f62000c1e1b00 */
[----:B------:R-:W-:-:S05]  /*0fc0*/  IADD3.X R27, PT, PT, R29, UR15, RZ, P0, !PT ;  /* 0x0000000f1d1b7c10 */ /* 0x000fca00087fe4ff */
[----:B------:R0:W5:Y:S02]  /*0fd0*/  LDG.E.64 R6, desc[UR12][R26.64] ;  /* 0x0000000c1a067981 */ /* 0x000164000c1e1b00 */
[----:B0-----:R-:W-:-:S04]  /*0fe0*/  IADD3 R26, P0, PT, R26, UR14, RZ ;  /* 0x0000000e1a1a7c10 */ /* 0x001fc8000ff1e0ff */
[----:B------:R-:W-:Y:S01]  /*0ff0*/  IADD3.X R27, PT, PT, R27, UR15, RZ, P0, !PT ;  /* 0x0000000f1b1b7c10 */ /* 0x000fe200087fe4ff */
[----:B--2---:R-:W-:Y:S01]  /*1000*/  DADD R28, R20, R8 ;  /* 0x00000000141c7229 */ /* 0x004fe20000000008 */
[----:B------:R-:W-:-:S03]  /*1010*/  IADD3 R20, P0, PT, R26, UR14, RZ ;  /* 0x0000000e1a147c10 */ /* 0x000fc6000ff1e0ff */
[----:B------:R3:W2:Y:S01]  /*1020*/  LDG.E.64 R8, desc[UR12][R26.64] ;  /* 0x0000000c1a087981 */ /* 0x0006a2000c1e1b00 */
[----:B------:R-:W-:-:S03]  /*1030*/  IADD3.X R21, PT, PT, R27, UR15, RZ, P0, !PT ;  /* 0x0000000f1b157c10 */ /* 0x000fc600087fe4ff */
[----:B---3--:R-:W-:Y:S01]  /*1040*/  DADD R26, R28, R16 ;  /* 0x000000001c1a7229 */ /* 0x008fe20000000010 */
[----:B------:R-:W-:Y:S01]  /*1050*/  IADD3 R28, P0, PT, R20, UR14, RZ ;  /* 0x0000000e141c7c10 */ /* 0x000fe2000ff1e0ff */
[----:B------:R-:W3:Y:S03]  /*1060*/  LDG.E.64 R16, desc[UR12][R20.64] ;  /* 0x0000000c14107981 */ /* 0x000ee6000c1e1b00 */
[----:B------:R-:W-:-:S03]  /*1070*/  IADD3.X R29, PT, PT, R21, UR15, RZ, P0, !PT ;  /* 0x0000000f151d7c10 */ /* 0x000fc600087fe4ff */
[----:B----4-:R-:W-:Y:S01]  /*1080*/  DADD R26, R26, R18 ;  /* 0x000000001a1a7229 */ /* 0x010fe20000000012 */
[----:B------:R-:W-:Y:S01]  /*1090*/  IADD3 R18, P0, PT, R28, UR14, RZ ;  /* 0x0000000e1c127c10 */ /* 0x000fe2000ff1e0ff */
[----:B------:R5:W4:Y:S03]  /*10a0*/  LDG.E.64 R20, desc[UR12][R28.64] ;  /* 0x0000000c1c147981 */ /* 0x000b26000c1e1b00 */
[----:B------:R-:W-:-:S03]  /*10b0*/  IADD3.X R19, PT, PT, R29, UR15, RZ, P0, !PT ;  /* 0x0000000f1d137c10 */ /* 0x000fc600087fe4ff */
[----:B-----5:R-:W-:Y:S01]  /*10c0*/  DADD R28, R26, R24 ;  /* 0x000000001a1c7229 */ /* 0x020fe20000000018 */
[----:B------:R-:W-:Y:S01]  /*10d0*/  IADD3 R26, P0, PT, R18, UR14, RZ ;  /* 0x0000000e121a7c10 */ /* 0x000fe2000ff1e0ff */
[----:B------:R0:W5:Y:S03]  /*10e0*/  LDG.E.64 R24, desc[UR12][R18.64] ;  /* 0x0000000c12187981 */ /* 0x000166000c1e1b00 */
[----:B------:R-:W-:-:S03]  /*10f0*/  IADD3.X R27, PT, PT, R19, UR15, RZ, P0, !PT ;  /* 0x0000000f131b7c10 */ /* 0x000fc600087fe4ff */
[----:B------:R-:W-:Y:S02]  /*1100*/  DADD R28, R28, R14 ;  /* 0x000000001c1c7229 */ /* 0x000fe4000000000e */
[----:B------:R1:W5:Y:S01]  /*1110*/  LDG.E.64 R14, desc[UR12][R26.64] ;  /* 0x0000000c1a0e7981 */ /* 0x000362000c1e1b00 */
[----:B0-----:R-:W-:-:S04]  /*1120*/  IADD3 R18, P0, PT, R26, UR14, RZ ;  /* 0x0000000e1a127c10 */ /* 0x001fc8000ff1e0ff */
[----:B------:R-:W-:Y:S01]  /*1130*/  IADD3.X R19, PT, PT, R27, UR15, RZ, P0, !PT ;  /* 0x0000000f1b137c10 */ /* 0x000fe200087fe4ff */
[----:B-1----:R-:W-:Y:S01]  /*1140*/  DADD R26, R28, R12 ;  /* 0x000000001c1a7229 */ /* 0x002fe2000000000c */
[----:B------:R-:W-:-:S03]  /*1150*/  IADD3 R28, P0, PT, R18, UR14, RZ ;  /* 0x0000000e121c7c10 */ /* 0x000fc6000ff1e0ff */
[----:B------:R-:W5:Y:S01]  /*1160*/  LDG.E.64 R12, desc[UR12][R18.64] ;  /* 0x0000000c120c7981 */ /* 0x000f62000c1e1b00 */
[----:B------:R-:W-:-:S03]  /*1170*/  IADD3.X R29, PT, PT, R19, UR15, RZ, P0, !PT ;  /* 0x0000000f131d7c10 */ /* 0x000fc600087fe4ff */
[----:B------:R-:W-:Y:S01]  /*1180*/  DADD R26, R26, R10 ;  /* 0x000000001a1a7229 */ /* 0x000fe2000000000a */
[----:B------:R-:W-:Y:S01]  /*1190*/  IADD3 R10, P0, PT, R28, UR14, RZ ;  /* 0x0000000e1c0a7c10 */ /* 0x000fe2000ff1e0ff */
[----:B------:R-:W5:Y:S03]  /*11a0*/  LDG.E.64 R18, desc[UR12][R28.64] ;  /* 0x0000000c1c127981 */ /* 0x000f66000c1e1b00 */
[----:B------:R-:W-:-:S03]  /*11b0*/  IADD3.X R11, PT, PT, R29, UR15, RZ, P0, !PT ;  /* 0x0000000f1d0b7c10 */ /* 0x000fc600087fe4ff */
[----:B------:R-:W-:Y:S02]  /*11c0*/  DADD R26, R26, R6 ;  /* 0x000000001a1a7229 */ /* 0x000fe40000000006 */
[----:B------:R-:W5:Y:S01]  /*11d0*/  LDG.E.64 R6, desc[UR12][R10.64] ;  /* 0x0000000c0a067981 */ /* 0x000f62000c1e1b00 */
[----:B------:R-:W-:-:S04]  /*11e0*/  UIADD3 UR5, UP1, UPT, UR5, -0x10, URZ ;  /* 0xfffffff005057890 */ /* 0x000fc8000ff3e0ff */
[----:B------:R-:W-:Y:S02]  /*11f0*/  UIADD3.X UR10, UPT, UPT, UR10, -0x1, URZ, UP1, !UPT ;  /* 0xffffffff0a0a7890 */ /* 0x000fe40008ffe4ff */
[----:B------:R-:W-:-:S04]  /*1200*/  UISETP.GT.U32.AND UP1, UPT, UR5, 0xc, UPT ;  /* 0x0000000c0500788c */ /* 0x000fc8000bf24070 */
[----:B------:R-:W-:Y:S01]  /*1210*/  UISETP.GT.AND.EX UP1, UPT, UR10, URZ, UPT, UP1 ;  /* 0x000000ff0a00728c */ /* 0x000fe2000bf24310 */
[----:B------:R-:W-:Y:S01]  /*1220*/  IADD3 R0, P0, PT, R10, UR14, RZ ;  /* 0x0000000e0a007c10 */ /* 0x000fe2000ff1e0ff */
[----:B--2---:R-:W-:-:S08]  /*1230*/  DADD R8, R26, R8 ;  /* 0x000000001a087229 */ /* 0x004fd00000000008 */
[----:B---3--:R-:W-:-:S08]  /*1240*/  DADD R8, R8, R16 ;  /* 0x0000000008087229 */ /* 0x008fd00000000010 */
[----:B----4-:R-:W-:-:S08]  /*1250*/  DADD R8, R8, R20 ;  /* 0x0000000008087229 */ /* 0x010fd00000000014 */
[----:B-----5:R-:W-:-:S08]  /*1260*/  DADD R8, R8, R24 ;  /* 0x0000000008087229 */ /* 0x020fd00000000018 */
[----:B------:R-:W-:-:S08]  /*1270*/  DADD R8, R8, R14 ;  /* 0x0000000008087229 */ /* 0x000fd0000000000e */
[----:B------:R-:W-:-:S08]  /*1280*/  DADD R8, R8, R12 ;  /* 0x0000000008087229 */ /* 0x000fd0000000000c */
[----:B------:R-:W-:-:S08]  /*1290*/  DADD R8, R8, R18 ;  /* 0x0000000008087229 */ /* 0x000fd00000000012 */
[----:B------:R-:W-:Y:S01]  /*12a0*/  DADD R8, R8, R6 ;  /* 0x0000000008087229 */ /* 0x000fe20000000006 */
[----:B------:R-:W-:Y:S01]  /*12b0*/  IADD3.X R7, PT, PT, R11, UR15, RZ, P0, !PT ;  /* 0x0000000f0b077c10 */ /* 0x000fe200087fe4ff */
[----:B------:R-:W-:Y:S09]  /*12c0*/  BRA.U UP1, `(.L_x_12) ;  /* 0xfffffff901e87547 */ /* 0x000ff2000b83ffff */
.L_x_11:
[----:B------:R-:W-:-:S04]  /*12d0*/  UISETP.GT.U32.AND UP1, UPT, UR5, 0x4, UPT ;  /* 0x000000040500788c */ /* 0x000fc8000bf24070 */
[----:B------:R-:W-:-:S09]  /*12e0*/  UISETP.GT.AND.EX UP1, UPT, UR10, URZ, UPT, UP1 ;  /* 0x000000ff0a00728c */ /* 0x000fd2000bf24310 */
[----:B------:R-:W-:Y:S05]  /*12f0*/  BRA.U !UP1, `(.L_x_13) ;  /* 0x0000000109907547 */ /* 0x000fea000b800000 */
[----:B------:R-:W-:Y:S02]  /*1300*/  MOV R6, R0 ;  /* 0x0000000000067202 */ /* 0x000fe40000000f00 */
[----:B------:R-:W-:-:S03]  /*1310*/  IADD3 R10, P0, PT, R0, UR14, RZ ;  /* 0x0000000e000a7c10 */ /* 0x000fc6000ff1e0ff */
[----:B------:R0:W2:Y:S01]  /*1320*/  LDG.E.64 R24, desc[UR12][R6.64] ;  /* 0x0000000c06187981 */ /* 0x0000a2000c1e1b00 */
[----:B------:R-:W-:Y:S02]  /*1330*/  IADD3.X R11, PT, PT, R7, UR15, RZ, P0, !PT ;  /* 0x0000000f070b7c10 */ /* 0x000fe400087fe4ff */
[----:B------:R-:W-:-:S03]  /*1340*/  IADD3 R12, P0, PT, R10, UR14, RZ ;  /* 0x0000000e0a0c7c10 */ /* 0x000fc6000ff1e0ff */
[----:B------:R1:W3:Y:S01]  /*1350*/  LDG.E.64 R26, desc[UR12][R10.64] ;  /* 0x0000000c0a1a7981 */ /* 0x0002e2000c1e1b00 */
[----:B------:R-:W-:Y:S02]  /*1360*/  IADD3.X R13, PT, PT, R11, UR15, RZ, P0, !PT ;  /* 0x0000000f0b0d7c10 */ /* 0x000fe400087fe4ff */
[----:B------:R-:W-:-:S03]  /*1370*/  IADD3 R28, P0, PT, R12, UR14, RZ ;  /* 0x0000000e0c1c7c10 */ /* 0x000fc6000ff1e0ff */
[----:B------:R-:W4:Y:S01]  /*1380*/  LDG.E.64 R20, desc[UR12][R12.64] ;  /* 0x0000000c0c147981 */ /* 0x000f22000c1e1b00 */
[----:B------:R-:W-:Y:S02]  /*1390*/  IADD3.X R29, PT, PT, R13, UR15, RZ, P0, !PT ;  /* 0x0000000f0d1d7c10 */ /* 0x000fe400087fe4ff */
[----:B------:R-:W-:-:S03]  /*13a0*/  IADD3 R14, P0, PT, R28, UR14, RZ ;  /* 0x0000000e1c0e7c10 */ /* 0x000fc6000ff1e0ff */
[----:B------:R-:W5:Y:S01]  /*13b0*/  LDG.E.64 R18, desc[UR12][R28.64] ;  /* 0x0000000c1c127981 */ /* 0x000f62000c1e1b00 */
[----:B------:R-:W-:Y:S02]  /*13c0*/  IADD3.X R15, PT, PT, R29, UR15, RZ, P0, !PT ;  /* 0x0000000f1d0f7c10 */ /* 0x000fe400087fe4ff */
[----:B0-----:R-:W-:-:S03]  /*13d0*/  IADD3 R6, P0, PT, R14, UR14, RZ ;  /* 0x0000000e0e067c10 */ /* 0x001fc6000ff1e0ff */
[----:B------:R-:W5:Y:S01]  /*13e0*/  LDG.E.64 R16, desc[UR12][R14.64] ;  /* 0x0000000c0e107981 */ /* 0x000f62000c1e1b00 */
[----:B------:R-:W-:Y:S02]  /*13f0*/  IADD3.X R7, PT, PT, R15, UR15, RZ, P0, !PT ;  /* 0x0000000f0f077c10 */ /* 0x000fe400087fe4ff */
[----:B-1----:R-:W-:-:S04]  /*1400*/  IADD3 R10, P0, PT, R6, UR14, RZ ;  /* 0x0000000e060a7c10 */ /* 0x002fc8000ff1e0ff */
[----:B------:R-:W-:Y:S01]  /*1410*/  IADD3.X R11, PT, PT, R7, UR15, RZ, P0, !PT ;  /* 0x0000000f070b7c10 */ /* 0x000fe200087fe4ff */
[----:B------:R0:W5:Y:S04]  /*1420*/  LDG.E.64 R14, desc[UR12][R6.64] ;  /* 0x0000000c060e7981 */ /* 0x000168000c1e1b00 */
[----:B------:R-:W5:Y:S01]  /*1430*/  LDG.E.64 R12, desc[UR12][R10.64] ;  /* 0x0000000c0a0c7981 */ /* 0x000f62000c1e1b00 */
[----:B0-----:R-:W-:-:S04]  /*1440*/  IADD3 R6, P0, PT, R10, UR14, RZ ;  /* 0x0000000e0a067c10 */ /* 0x001fc8000ff1e0ff */
[----:B------:R-:W-:-:S05]  /*1450*/  IADD3.X R7, PT, PT, R11, UR15, RZ, P0, !PT ;  /* 0x0000000f0b077c10 */ /* 0x000fca00087fe4ff */
[----:B------:R0:W5:Y:S01]  /*1460*/  LDG.E.64 R10, desc[UR12][R6.64] ;  /* 0x0000000c060a7981 */ /* 0x000162000c1e1b00 */
[----:B------:R-:W-:Y:S01]  /*1470*/  IADD3 R0, P0, PT, R6, UR14, RZ ;  /* 0x0000000e06007c10 */ /* 0x000fe2000ff1e0ff */
[----:B------:R-:W-:-:S04]  /*1480*/  UIADD3 UR5, UP0, UPT, UR5, -0x8, URZ ;  /* 0xfffffff805057890 */ /* 0x000fc8000ff1e0ff */
[----:B------:R-:W-:Y:S01]  /*1490*/  UIADD3.X UR10, UPT, UPT, UR10, -0x1, URZ, UP0, !UPT ;  /* 0xffffffff0a0a7890 */ /* 0x000fe200087fe4ff */
[----:B0-----:R-:W-:Y:S01]  /*14a0*/  IADD3.X R7, PT, PT, R7, UR15, RZ, P0, !PT ;  /* 0x0000000f07077c10 */ /* 0x001fe200087fe4ff */
[----:B------:R-:W-:Y:S01]  /*14b0*/  UPLOP3.LUT UP0, UPT, UPT, UPT, UPT, 0x40, 0x4 ;  /* 0x000000000004789c */ /* 0x000fe20003f0e870 */
[----:B--2---:R-:W-:-:S08]  /*14c0*/  DADD R24, R8, R24 ;  /* 0x0000000008187229 */ /* 0x004fd00000000018 */
[----:B---3--:R-:W-:-:S08]  /*14d0*/  DADD R24, R24, R26 ;  /* 0x0000000018187229 */ /* 0x008fd0000000001a */
[----:B----4-:R-:W-:-:S08]  /*14e0*/  DADD R20, R24, R20 ;  /* 0x0000000018147229 */ /* 0x010fd00000000014 */
[----:B-----5:R-:W-:-:S08]  /*14f0*/  DADD R18, R20, R18 ;  /* 0x0000000014127229 */ /* 0x020fd00000000012 */
[----:B------:R-:W-:-:S08]  /*1500*/  DADD R16, R18, R16 ;  /* 0x0000000012107229 */ /* 0x000fd00000000010 */
[----:B------:R-:W-:-:S08]  /*1510*/  DADD R14, R16, R14 ;  /* 0x00000000100e7229 */ /* 0x000fd0000000000e */
[----:B------:R-:W-:-:S08]  /*1520*/  DADD R12, R14, R12 ;  /* 0x000000000e0c7229 */ /* 0x000fd0000000000c */
[----:B------:R-:W-:-:S11]  /*1530*/  DADD R8, R12, R10 ;  /* 0x000000000c087229 */ /* 0x000fd6000000000a */
.L_x_13:
[----:B------:R-:W-:-:S04]  /*1540*/  UISETP.NE.U32.AND UP1, UPT, UR5, URZ, UPT ;  /* 0x000000ff0500728c */ /* 0x000fc8000bf25070 */
[----:B------:R-:W-:-:S09]  /*1550*/  UISETP.NE.OR.EX UP0, UPT, UR10, URZ, UP0, UP1 ;  /* 0x000000ff0a00728c */ /* 0x000fd20008705710 */
[----:B------:R-:W-:Y:S05]  /*1560*/  BRA.U !UP0, `(.L_x_9) ;  /* 0x00000001085c7547 */ /* 0x000fea000b800000 */
.L_x_10:
[----:B------:R-:W-:Y:S01]  /*1570*/  IMAD.MOV.U32 R16, RZ, RZ, R0 ;  /* 0x000000ffff107224 */ /* 0x000fe200078e0000 */
[----:B------:R-:W-:Y:S01]  /*1580*/  IADD3 R18, P0, PT, R0, UR14, RZ ;  /* 0x0000000e00127c10 */ /* 0x000fe2000ff1e0ff */
[----:B------:R-:W-:-:S05]  /*1590*/  IMAD.MOV.U32 R17, RZ, RZ, R7 ;  /* 0x000000ffff117224 */ /* 0x000fca00078e0007 */
[----:B------:R-:W2:Y:S01]  /*15a0*/  LDG.E.64 R10, desc[UR12][R16.64] ;  /* 0x0000000c100a7981 */ /* 0x000ea2000c1e1b00 */
[----:B------:R-:W-:Y:S02]  /*15b0*/  IADD3.X R19, PT, PT, R7, UR15, RZ, P0, !PT ;  /* 0x0000000f07137c10 */ /* 0x000fe400087fe4ff */
[----:B------:R-:W-:-:S03]  /*15c0*/  IADD3 R20, P0, PT, R18, UR14, RZ ;  /* 0x0000000e12147c10 */ /* 0x000fc6000ff1e0ff */
[----:B------:R-:W3:Y:S01]  /*15d0*/  LDG.E.64 R6, desc[UR12][R18.64] ;  /* 0x0000000c12067981 */ /* 0x000ee2000c1e1b00 */
[----:B------:R-:W-:Y:S02]  /*15e0*/  IADD3.X R21, PT, PT, R19, UR15, RZ, P0, !PT ;  /* 0x0000000f13157c10 */ /* 0x000fe400087fe4ff */
[----:B------:R-:W-:-:S03]  /*15f0*/  IADD3 R24, P0, PT, R20, UR14, RZ ;  /* 0x0000000e14187c10 */ /* 0x000fc6000ff1e0ff */
[----:B------:R-:W4:Y:S01]  /*1600*/  LDG.E.64 R12, desc[UR12][R20.64] ;  /* 0x0000000c140c7981 */ /* 0x000f22000c1e1b00 */
[----:B------:R-:W-:-:S05]  /*1610*/  IADD3.X R25, PT, PT, R21, UR15, RZ, P0, !PT ;  /* 0x0000000f15197c10 */ /* 0x000fca00087fe4ff */
[----:B------:R-:W5:Y:S01]  /*1620*/  LDG.E.64 R14, desc[UR12][R24.64] ;  /* 0x0000000c180e7981 */ /* 0x000f62000c1e1b00 */
[----:B------:R-:W-:Y:S01]  /*1630*/  UIADD3 UR5, UP0, UPT, UR5, -0x4, URZ ;  /* 0xfffffffc05057890 */ /* 0x000fe2000ff1e0ff */
[----:B------:R-:W-:-:S03]  /*1640*/  IADD3 R0, P0, PT, R24, UR14, RZ ;  /* 0x0000000e18007c10 */ /* 0x000fc6000ff1e0ff */
[----:B0-----:R-:W-:Y:S02]  /*1650*/  UIADD3.X UR10, UPT, UPT, UR10, -0x1, URZ, UP0, !UPT ;  /* 0xffffffff0a0a7890 */ /* 0x001fe400087fe4ff */
[----:B------:R-:W-:-:S04]  /*1660*/  UISETP.NE.U32.AND UP0, UPT, UR5, URZ, UPT ;  /* 0x000000ff0500728c */ /* 0x000fc8000bf05070 */
[----:B------:R-:W-:Y:S01]  /*1670*/  UISETP.NE.AND.EX UP0, UPT, UR10, URZ, UPT, UP0 ;  /* 0x000000ff0a00728c */ /* 0x000fe2000bf05300 */
[----:B--2---:R-:W-:-:S08]  /*1680*/  DADD R10, R10, R8 ;  /* 0x000000000a0a7229 */ /* 0x004fd00000000008 */
[----:B---3--:R-:W-:-:S08]  /*1690*/  DADD R6, R10, R6 ;  /* 0x000000000a067229 */ /* 0x008fd00000000006 */
[----:B----4-:R-:W-:-:S08]  /*16a0*/  DADD R6, R6, R12 ;  /* 0x0000000006067229 */ /* 0x010fd0000000000c */
[----:B-----5:R-:W-:Y:S01]  /*16b0*/  DADD R8, R6, R14 ;  /* 0x0000000006087229 */ /* 0x020fe2000000000e */
[----:B------:R-:W-:Y:S01]  /*16c0*/  IADD3.X R7, PT, PT, R25, UR15, RZ, P0, !PT ;  /* 0x0000000f19077c10 */ /* 0x000fe200087fe4ff */
[----:B------:R-:W-:Y:S09]  /*16d0*/  BRA.U UP0, `(.L_x_10) ;  /* 0xfffffffd00a47547 */ /* 0x000ff2000b83ffff */
.L_x_9:
[----:B------:R-:W-:-:S04]  /*16e0*/  UISETP.NE.U32.AND UP0, UPT, UR16, URZ, UPT ;  /* 0x000000ff1000728c */ /* 0x000fc8000bf05070 */
[----:B------:R-:W-:-:S09]  /*16f0*/  UISETP.NE.AND.EX UP0, UPT, UR4, URZ, UPT, UP0 ;  /* 0x000000ff0400728c */ /* 0x000fd2000bf05300 */
[----:B------:R-:W-:Y:S05]  /*1700*/  BRA.U !UP0, `(.L_x_8) ;  /* 0x0000000108507547 */ /* 0x000fea000b800000 */
[-C--:B------:R-:W-:Y:S02]  /*1710*/  IMAD R6, R3, R2.reuse, RZ ;  /* 0x0000000203067224 */ /* 0x080fe400078e02ff */
[----:B------:R-:W-:-:S04]  /*1720*/  IMAD.WIDE.U32 R10, R2, R2, RZ ;  /* 0x00000002020a7225 */ /* 0x000fc800078e00ff */
[----:B------:R-:W-:-:S05]  /*1730*/  IMAD R3, R2, R3, R6 ;  /* 0x0000000302037224 */ /* 0x000fca00078e0206 */
[----:B------:R-:W-:Y:S01]  /*1740*/  IADD3 R2, PT, PT, R11, R3, RZ ;  /* 0x000000030b027210 */ /* 0x000fe20007ffe0ff */
[C---:B------:R-:W-:Y:S02]  /*1750*/  IMAD R3, R10.reuse, UR9, RZ ;  /* 0x000000090a037c24 */ /* 0x040fe4000f8e02ff */
[----:B------:R-:W-:-:S04]  /*1760*/  IMAD.WIDE.U32 R10, R10, UR6, RZ ;  /* 0x000000060a0a7c25 */ /* 0x000fc8000f8e00ff */
[----:B------:R-:W-:-:S04]  /*1770*/  IMAD R3, R2, UR6, R3 ;  /* 0x0000000602037c24 */ /* 0x000fc8000f8e0203 */
[----:B------:R-:W-:-:S05]  /*1780*/  IMAD.IADD R3, R11, 0x1, R3 ;  /* 0x000000010b037824 */ /* 0x000fca00078e0203 */
[----:B------:R-:W-:-:S07]  /*1790*/  SHF.L.U64.HI R6, R10, 0x3, R3 ;  /* 0x000000030a067819 */ /* 0x000fce0000010203 */
.L_x_14:
[----:B------:R-:W-:Y:S01]  /*17a0*/  IMAD.MOV.U32 R2, RZ, RZ, R0 ;  /* 0x000000ffff027224 */ /* 0x000fe200078e0000 */
[----:B------:R-:W-:-:S06]  /*17b0*/  MOV R3, R7 ;  /* 0x0000000700037202 */ /* 0x000fcc0000000f00 */
[----:B------:R-:W2:Y:S01]  /*17c0*/  LDG.E.64 R2, desc[UR12][R2.64] ;  /* 0x0000000c02027981 */ /* 0x000ea2000c1e1b00 */
[----:B------:R-:W-:Y:S01]  /*17d0*/  UIADD3 UR16, UP0, UPT, UR16, -0x1, URZ ;  /* 0xffffffff10107890 */ /* 0x000fe2000ff1e0ff */
[----:B------:R-:W-:-:S03]  /*17e0*/  LEA R0, P0, R10, R0, 0x3 ;  /* 0x000000000a007211 */ /* 0x000fc600078018ff */
[----:B------:R-:W-:Y:S02]  /*17f0*/  UIADD3.X UR4, UPT, UPT, UR4, -0x1, URZ, UP0, !UPT ;  /* 0xffffffff04047890 */ /* 0x000fe400087fe4ff */
[----:B------:R-:W-:Y:S01]  /*1800*/  UISETP.NE.U32.AND UP0, UPT, UR16, URZ, UPT ;  /* 0x000000ff1000728c */ /* 0x000fe2000bf05070 */
[----:B------:R-:W-:-:S03]  /*1810*/  IMAD.X R7, R7, 0x1, R6, P0 ;  /* 0x0000000107077824 */ /* 0x000fc600000e0606 */
[----:B------:R-:W-:Y:S01]  /*1820*/  UISETP.NE.AND.EX UP0, UPT, UR4, URZ, UPT, UP0 ;  /* 0x000000ff0400728c */ /* 0x000fe2000bf05300 */
[----:B--2---:R-:W-:-:S08]  /*1830*/  DADD R8, R2, R8 ;  /* 0x0000000002087229 */ /* 0x004fd00000000008 */
[----:B------:R-:W-:Y:S05]  /*1840*/  BRA.U UP0, `(.L_x_14) ;  /* 0xfffffffd00d47547 */ /* 0x000fea000b83ffff */
.L_x_8:
[----:B------:R-:W0:Y:S02]  /*1850*/  LDCU.64 UR4, c[0x0][0x3e8] ;  /* 0x00007d00ff0477ac */ /* 0x000e240008000a00 */
[----:B0-----:R-:W-:-:S04]  /*1860*/  LEA R2, P0, R4, UR4, 0x3 ;  /* 0x0000000404027c11 */ /* 0x001fc8000f8018ff */
[----:B------:R-:W-:-:S05]  /*1870*/  LEA.HI.X R3, R4, UR5, R23, 0x3, P0 ;  /* 0x0000000504037c11 */ /* 0x000fca00080f1c17 */
[----:B------:R-:W2:Y:S02]  /*1880*/  LDG.E.64 R4, desc[UR12][R2.64] ;  /* 0x0000000c02047981 */ /* 0x000ea4000c1e1b00 */
[----:B--2---:R-:W-:-:S07]  /*1890*/  DADD R4, R4, R8 ;  /* 0x0000000004047229 */ /* 0x004fce0000000008 */
[----:B------:R-:W-:Y:S01]  /*18a0*/  STG.E.64 desc[UR12][R2.64], R4 ;  /* 0x0000000402007986 */ /* 0x000fe2000c101b0c */
[----:B------:R-:W-:Y:S05]  /*18b0*/  EXIT ;  /* 0x000000000000794d */ /* 0x000fea0003800000 */
        .weak           $__internal_0_$__cuda_sm20_div_u64
        .type           $__internal_0_$__cuda_sm20_div_u64,@function
        .size           $__internal_0_$__cuda_sm20_div_u64,($__internal_1_$__cuda_sm20_rem_u64 - $__internal_0_$__cuda_sm20_div_u64)
$__internal_0_$__cuda_sm20_div_u64:
[----:B------:R-:W0:Y:S08]  /*18c0*/  I2F.U64.RP R14, UR4 ;  /* 0x00000004000e7d12 */ /* 0x000e300008309000 */
[----:B0-----:R-:W0:Y:S02]  /*18d0*/  MUFU.RCP R14, R14 ;  /* 0x0000000e000e7308 */ /* 0x001e240000001000 */
[----:B0-----:R-:W-:-:S06]  /*18e0*/  VIADD R2, R14, 0x1ffffffe ;  /* 0x1ffffffe0e027836 */ /* 0x001fcc0000000000 */
[----:B------:R-:W0:Y:S02]  /*18f0*/  F2I.U64.TRUNC R2, R2 ;  /* 0x0000000200027311 */ /* 0x000e24000020d800 */
[----:B0-----:R-:W-:-:S04]  /*1900*/  IMAD.WIDE.U32 R12, R2, UR4, RZ ;  /* 0x00000004020c7c25 */ /* 0x001fc8000f8e00ff */
[----:B------:R-:W-:Y:S01]  /*1910*/  IMAD R13, R2, UR5, R13 ;  /* 0x00000005020d7c24 */ /* 0x000fe2000f8e020d */
[----:B------:R-:W-:-:S03]  /*1920*/  IADD3 R15, P0, PT, RZ, -R12, RZ ;  /* 0x8000000cff0f7210 */ /* 0x000fc60007f1e0ff */
[----:B------:R-:W-:Y:S02]  /*1930*/  IMAD R13, R3, UR4, R13 ;  /* 0x00000004030d7c24 */ /* 0x000fe4000f8e020d */
[----:B------:R-:W-:-:S03]  /*1940*/  IMAD.HI.U32 R12, R2, R15, RZ ;  /* 0x0000000f020c7227 */ /* 0x000fc600078e00ff */
[----:B------:R-:W-:Y:S01]  /*1950*/  IADD3.X R17, PT, PT, RZ, ~R13, RZ, P0, !PT ;  /* 0x8000000dff117210 */ /* 0x000fe200007fe4ff */
[----:B------:R-:W-:-:S04]  /*1960*/  IMAD.MOV.U32 R13, RZ, RZ, R2 ;  /* 0x000000ffff0d7224 */ /* 0x000fc800078e0002 */
[----:B------:R-:W-:-:S04]  /*1970*/  IMAD.WIDE.U32 R12, P0, R2, R17, R12 ;  /* 0x00000011020c7225 */ /* 0x000fc8000780000c */
[C---:B------:R-:W-:Y:S02]  /*1980*/  IMAD R19, R3.reuse, R17, RZ ;  /* 0x0000001103137224 */ /* 0x040fe400078e02ff */
[----:B------:R-:W-:-:S04]  /*1990*/  IMAD.HI.U32 R12, P1, R3, R15, R12 ;  /* 0x0000000f030c7227 */ /* 0x000fc8000782000c */
[----:B------:R-:W-:Y:S01]  /*19a0*/  IMAD.HI.U32 R17, R3, R17, RZ ;  /* 0x0000001103117227 */ /* 0x000fe200078e00ff */
[----:B------:R-:W-:-:S03]  /*19b0*/  IADD3 R13, P2, PT, R19, R12, RZ ;  /* 0x0000000c130d7210 */ /* 0x000fc60007f5e0ff */
[----:B------:R-:W-:Y:S02]  /*19c0*/  IMAD.X R12, R17, 0x1, R3, P0 ;  /* 0x00000001110c7824 */ /* 0x000fe400000e0603 */
[----:B------:R-:W-:-:S03]  /*19d0*/  IMAD.WIDE.U32 R2, R13, UR4, RZ ;  /* 0x000000040d027c25 */ /* 0x000fc6000f8e00ff */
[----:B------:R-:W-:Y:S01]  /*19e0*/  IADD3.X R15, PT, PT, RZ, RZ, R12, P2, P1 ;  /* 0x000000ffff0f7210 */ /* 0x000fe200017e240c */
[----:B------:R-:W-:Y:S01]  /*19f0*/  IMAD R12, R13, UR5, R3 ;  /* 0x000000050d0c7c24 */ /* 0x000fe2000f8e0203 */
[----:B------:R-:W-:-:S03]  /*1a00*/  IADD3 R3, P0, PT, RZ, -R2, RZ ;  /* 0x80000002ff037210 */ /* 0x000fc60007f1e0ff */
[----:B------:R-:W-:Y:S02]  /*1a10*/  IMAD R2, R15, UR4, R12 ;  /* 0x000000040f027c24 */ /* 0x000fe4000f8e020c */
[----:B------:R-:W-:-:S03]  /*1a20*/  IMAD.HI.U32 R12, R13, R3, RZ ;  /* 0x000000030d0c7227 */ /* 0x000fc600078e00ff */
[----:B------:R-:W-:-:S05]  /*1a30*/  IADD3.X R2, PT, PT, RZ, ~R2, RZ, P0, !PT ;  /* 0x80000002ff027210 */ /* 0x000fca00007fe4ff */
[----:B------:R-:W-:-:S04]  /*1a40*/  IMAD.WIDE.U32 R12, P0, R13, R2, R12 ;  /* 0x000000020d0c7225 */ /* 0x000fc8000780000c */
[C---:B------:R-:W-:Y:S02]  /*1a50*/  IMAD R14, R15.reuse, R2, RZ ;  /* 0x000000020f0e7224 */ /* 0x040fe400078e02ff */
[----:B------:R-:W-:-:S04]  /*1a60*/  IMAD.HI.U32 R13, P1, R15, R3, R12 ;  /* 0x000000030f0d7227 */ /* 0x000fc8000782000c */
[----:B------:R-:W-:Y:S01]  /*1a70*/  IMAD.HI.U32 R2, R15, R2, RZ ;  /* 0x000000020f027227 */ /* 0x000fe200078e00ff */
[----:B------:R-:W-:-:S03]  /*1a80*/  IADD3 R13, P2, PT, R14, R13, RZ ;  /* 0x0000000d0e0d7210 */ /* 0x000fc60007f5e0ff */
[----:B------:R-:W-:Y:S02]  /*1a90*/  IMAD.X R15, R2, 0x1, R15, P0 ;  /* 0x00000001020f7824 */ /* 0x000fe400000e060f */
[----:B------:R-:W-:-:S03]  /*1aa0*/  IMAD.HI.U32 R2, R13, R10, RZ ;  /* 0x0000000a0d027227 */ /* 0x000fc600078e00ff */
[----:B------:R-:W-:Y:S01]  /*1ab0*/  IADD3.X R15, PT, PT, RZ, RZ, R15, P2, P1 ;  /* 0x000000ffff0f7210 */ /* 0x000fe200017e240f */
[----:B------:R-:W-:Y:S02]  /*1ac0*/  IMAD.MOV.U32 R3, RZ, RZ, RZ ;  /* 0x000000ffff037224 */ /* 0x000fe400078e00ff */
[----:B------:R-:W-:-:S04]  /*1ad0*/  IMAD.WIDE.U32 R2, R13, R11, R2 ;  /* 0x0000000b0d027225 */ /* 0x000fc800078e0002 */
[C---:B------:R-:W-:Y:S02]  /*1ae0*/  IMAD R13, R15.reuse, R11, RZ ;  /* 0x0000000b0f0d7224 */ /* 0x040fe400078e02ff */
[----:B------:R-:W-:-:S04]  /*1af0*/  IMAD.HI.U32 R2, P0, R15, R10, R2 ;  /* 0x0000000a0f027227 */ /* 0x000fc80007800002 */
[----:B------:R-:W-:Y:S01]  /*1b00*/  IMAD.HI.U32 R12, R15, R11, RZ ;  /* 0x0000000b0f0c7227 */ /* 0x000fe200078e00ff */
[----:B------:R-:W-:-:S04]  /*1b10*/  IADD3 R13, P1, PT, R13, R2, RZ ;  /* 0x000000020d0d7210 */ /* 0x000fc80007f3e0ff */
[----:B------:R-:W-:Y:S01]  /*1b20*/  IADD3.X R12, PT, PT, R12, RZ, RZ, P0, !PT ;  /* 0x000000ff0c0c7210 */ /* 0x000fe200007fe4ff */
[----:B------:R-:W-:-:S04]  /*1b30*/  IMAD.WIDE.U32 R2, R13, UR4, RZ ;  /* 0x000000040d027c25 */ /* 0x000fc8000f8e00ff */
[----:B------:R-:W-:Y:S01]  /*1b40*/  IMAD.X R12, RZ, RZ, R12, P1 ;  /* 0x000000ffff0c7224 */ /* 0x000fe200008e060c */
[----:B------:R-:W-:Y:S01]  /*1b50*/  IADD3 R15, P1, PT, -R2, R10, RZ ;  /* 0x0000000a020f7210 */ /* 0x000fe20007f3e1ff */
[----:B------:R-:W-:-:S03]  /*1b60*/  IMAD R3, R13, UR5, R3 ;  /* 0x000000050d037c24 */ /* 0x000fc6000f8e0203 */
[C---:B------:R-:W-:Y:S01]  /*1b70*/  ISETP.GE.U32.AND P0, PT, R15.reuse, UR4, PT ;  /* 0x000000040f007c0c */ /* 0x040fe2000bf06070 */
[----:B------:R-:W-:Y:S01]  /*1b80*/  IMAD R2, R12, UR4, R3 ;  /* 0x000000040c027c24 */ /* 0x000fe2000f8e0203 */
[----:B------:R-:W-:-:S03]  /*1b90*/  IADD3 R10, P2, PT, R15, -UR4, RZ ;  /* 0x800000040f0a7c10 */ /* 0x000fc6000ff5e0ff */
[----:B------:R-:W-:Y:S01]  /*1ba0*/  IMAD.X R14, R11, 0x1, ~R2, P1 ;  /* 0x000000010b0e7824 */ /* 0x000fe200008e0e02 */
[----:B------:R-:W-:-:S04]  /*1bb0*/  IADD3 R2, P1, PT, R13, 0x1, RZ ;  /* 0x000000010d027810 */ /* 0x000fc80007f3e0ff */
[----:B------:R-:W-:Y:S02]  /*1bc0*/  ISETP.GE.U32.AND.EX P0, PT, R14, UR5, PT, P0 ;  /* 0x000000050e007c0c */ /* 0x000fe4000bf06100 */
[-C--:B------:R-:W-:Y:S02]  /*1bd0*/  IADD3.X R3, PT, PT, RZ, R12.reuse, RZ, P1, !PT ;  /* 0x0000000cff037210 */ /* 0x080fe40000ffe4ff */
[----:B------:R-:W-:Y:S02]  /*1be0*/  SEL R13, R2, R13, P0 ;  /* 0x0000000d020d7207 */ /* 0x000fe40000000000 */
[----:B------:R-:W-:Y:S02]  /*1bf0*/  IADD3.X R11, PT, PT, R14, ~UR5, RZ, P2, !PT ;  /* 0x800000050e0b7c10 */ /* 0x000fe400097fe4ff */
[----:B------:R-:W-:Y:S02]  /*1c00*/  SEL R10, R10, R15, P0 ;  /* 0x0000000f0a0a7207 */ /* 0x000fe40000000000 */
[----:B------:R-:W-:-:S02]  /*1c10*/  SEL R12, R3, R12, P0 ;  /* 0x0000000c030c7207 */ /* 0x000fc40000000000 */
[----:B------:R-:W-:Y:S02]  /*1c20*/  IADD3 R2, P2, PT, R13, 0x1, RZ ;  /* 0x000000010d027810 */ /* 0x000fe40007f5e0ff */
[----:B------:R-:W-:Y:S02]  /*1c30*/  SEL R11, R11, R14, P0 ;  /* 0x0000000e0b0b7207 */ /* 0x000fe40000000000 */
[----:B------:R-:W-:Y:S01]  /*1c40*/  ISETP.GE.U32.AND P0, PT, R10, UR4, PT ;  /* 0x000000040a007c0c */ /* 0x000fe2000bf06070 */
[----:B------:R-:W-:Y:S01]  /*1c50*/  IMAD.X R3, RZ, RZ, R12, P2 ;  /* 0x000000ffff037224 */ /* 0x000fe200010e060c */
[----:B------:R-:W-:Y:S01]  /*1c60*/  ISETP.NE.U32.AND P1, PT, RZ, UR4, PT ;  /* 0x00000004ff007c0c */ /* 0x000fe2000bf25070 */
[----:B------:R-:W-:Y:S01]  /*1c70*/  IMAD.MOV.U32 R10, RZ, RZ, R0 ;  /* 0x000000ffff0a7224 */ /* 0x000fe200078e0000 */
[----:B------:R-:W-:Y:S02]  /*1c80*/  ISETP.GE.U32.AND.EX P0, PT, R11, UR5, PT, P0 ;  /* 0x000000050b007c0c */ /* 0x000fe4000bf06100 */
[----:B------:R-:W-:-:S02]  /*1c90*/  MOV R11, 0x0 ;  /* 0x00000000000b7802 */ /* 0x000fc40000000f00 */
[----:B------:R-:W-:Y:S02]  /*1ca0*/  ISETP.NE.AND.EX P1, PT, RZ, UR5, PT, P1 ;  /* 0x00000005ff007c0c */ /* 0x000fe4000bf25310 */
[----:B------:R-:W-:Y:S02]  /*1cb0*/  SEL R2, R2, R13, P0 ;  /* 0x0000000d02027207 */ /* 0x000fe40000000000 */
[----:B------:R-:W-:Y:S02]  /*1cc0*/  SEL R3, R3, R12, P0 ;  /* 0x0000000c03037207 */ /* 0x000fe40000000000 */
[----:B------:R-:W-:Y:S02]  /*1cd0*/  SEL R2, R2, 0xffffffff, P1 ;  /* 0xffffffff02027807 */ /* 0x000fe40000800000 */
[----:B------:R-:W-:Y:S01]  /*1ce0*/  SEL R3, R3, 0xffffffff, P1 ;  /* 0xffffffff03037807 */ /* 0x000fe20000800000 */
[----:B------:R-:W-:Y:S06]  /*1cf0*/  RET.REL.NODEC R10 `(sum_transposed_filters_f64) ;  /* 0xffffffe00ac07950 */ /* 0x000fec0003c3ffff */
        .weak           $__internal_1_$__cuda_sm20_rem_u64
        .type           $__internal_1_$__cuda_sm20_rem_u64,@function
        .size           $__internal_1_$__cuda_sm20_rem_u64,(.L_x_352 - $__internal_1_$__cuda_sm20_rem_u64)
$__internal_1_$__cuda_sm20_rem_u64:
[----:B------:R-:W0:Y:S01]  /*1d00*/  LDCU.64 UR4, c[0x0][0x3b8] ;  /* 0x00007700ff0477ac */ /* 0x000e220008000a00 */
[----:B------:R-:W1:Y:S01]  /*1d10*/  LDC.64 R2, c[0x0][0x3b8] ;  /* 0x0000ee00ff027b82 */ /* 0x000e620000000a00 */
[----:B0-----:R-:W0:Y:S08]  /*1d20*/  I2F.U64.RP R13, UR4 ;  /* 0x00000004000d7d12 */ /* 0x001e300008309000 */
[----:B0-----:R-:W0:Y:S02]  /*1d30*/  MUFU.RCP R13, R13 ;  /* 0x0000000d000d7308 */ /* 0x001e240000001000 */
[----:B0-----:R-:W-:-:S06]  /*1d40*/  VIADD R10, R13, 0x1ffffffe ;  /* 0x1ffffffe0d0a7836 */ /* 0x001fcc0000000000 */
[----:B------:R-:W1:Y:S02]  /*1d50*/  F2I.U64.TRUNC R10, R10 ;  /* 0x0000000a000a7311 */ /* 0x000e64000020d800 */
[----:B-1----:R-:W-:-:S04]  /*1d60*/  IMAD.WIDE.U32 R16, R10, R2, RZ ;  /* 0x000000020a107225 */ /* 0x002fc800078e00ff */
[C---:B------:R-:W-:Y:S01]  /*1d70*/  IMAD R15, R10.reuse, R3, R17 ;  /* 0x000000030a0f7224 */ /* 0x040fe200078e0211 */
[----:B------:R-:W-:Y:S02]  /*1d80*/  IADD3 R19, P0, PT, RZ, -R16, RZ ;  /* 0x80000010ff137210 */ /* 0x000fe40007f1e0ff */
[----:B------:R-:W-:Y:S01]  /*1d90*/  MOV R17, R10 ;  /* 0x0000000a00117202 */ /* 0x000fe20000000f00 */
[----:B------:R-:W-:Y:S02]  /*1da0*/  IMAD R15, R11, R2, R15 ;  /* 0x000000020b0f7224 */ /* 0x000fe400078e020f */
[----:B------:R-:W-:-:S04]  /*1db0*/  IMAD.HI.U32 R16, R10, R19, RZ ;  /* 0x000000130a107227 */ /* 0x000fc800078e00ff */
[----:B------:R-:W-:-:S04]  /*1dc0*/  IMAD.X R15, RZ, RZ, ~R15, P0 ;  /* 0x000000ffff0f7224 */ /* 0x000fc800000e0e0f */
[----:B------:R-:W-:-:S04]  /*1dd0*/  IMAD.WIDE.U32 R16, P0, R10, R15, R16 ;  /* 0x0000000f0a107225 */ /* 0x000fc80007800010 */
[C---:B------:R-:W-:Y:S02]  /*1de0*/  IMAD R21, R11.reuse, R15, RZ ;  /* 0x0000000f0b157224 */ /* 0x040fe400078e02ff */
[----:B------:R-:W-:-:S04]  /*1df0*/  IMAD.HI.U32 R16, P1, R11, R19, R16 ;  /* 0x000000130b107227 */ /* 0x000fc80007820010 */
[----:B------:R-:W-:Y:S01]  /*1e00*/  IMAD.HI.U32 R13, R11, R15, RZ ;  /* 0x0000000f0b0d7227 */ /* 0x000fe200078e00ff */
[----:B------:R-:W-:-:S03]  /*1e10*/  IADD3 R17, P2, PT, R21, R16, RZ ;  /* 0x0000001015117210 */ /* 0x000fc60007f5e0ff */
[----:B------:R-:W-:Y:S02]  /*1e20*/  IMAD.X R13, R13, 0x1, R11, P0 ;  /* 0x000000010d0d7824 */ /* 0x000fe400000e060b */
[----:B------:R-:W-:-:S03]  /*1e30*/  IMAD.WIDE.U32 R10, R17, R2, RZ ;  /* 0x00000002110a7225 */ /* 0x000fc600078e00ff */
[----:B------:R-:W-:Y:S01]  /*1e40*/  IADD3.X R13, PT, PT, RZ, RZ, R13, P2, P1 ;  /* 0x000000ffff0d7210 */ /* 0x000fe200017e240d */
[----:B------:R-:W-:Y:S01]  /*1e50*/  IMAD R11, R17, R3, R11 ;  /* 0x00000003110b7224 */ /* 0x000fe200078e020b */
[----:B------:R-:W-:-:S03]  /*1e60*/  IADD3 R15, P0, PT, RZ, -R10, RZ ;  /* 0x8000000aff0f7210 */ /* 0x000fc60007f1e0ff */
[----:B------:R-:W-:Y:S02]  /*1e70*/  IMAD R11, R13, R2, R11 ;  /* 0x000000020d0b7224 */ /* 0x000fe400078e020b */
[----:B------:R-:W-:-:S04]  /*1e80*/  IMAD.HI.U32 R16, R17, R15, RZ ;  /* 0x0000000f11107227 */ /* 0x000fc800078e00ff */
[----:B------:R-:W-:Y:S02]  /*1e90*/  IMAD.X R10, RZ, RZ, ~R11, P0 ;  /* 0x000000ffff0a7224 */ /* 0x000fe400000e0e0b */
[----:B------:R-:W-:Y:S02]  /*1ea0*/  IMAD.MOV.U32 R11, RZ, RZ, RZ ;  /* 0x000000ffff0b7224 */ /* 0x000fe400078e00ff */
[----:B------:R-:W-:-:S04]  /*1eb0*/  IMAD.WIDE.U32 R16, P0, R17, R10, R16 ;  /* 0x0000000a11107225 */ /* 0x000fc80007800010 */
[C---:B------:R-:W-:Y:S02]  /*1ec0*/  IMAD R18, R13.reuse, R10, RZ ;  /* 0x0000000a0d127224 */ /* 0x040fe400078e02ff */
[----:B------:R-:W-:-:S04]  /*1ed0*/  IMAD.HI.U32 R15, P1, R13, R15, R16 ;  /* 0x0000000f0d0f7227 */ /* 0x000fc80007820010 */
[----:B------:R-:W-:Y:S01]  /*1ee0*/  IMAD.HI.U32 R10, R13, R10, RZ ;  /* 0x0000000a0d0a7227 */ /* 0x000fe200078e00ff */
[----:B------:R-:W-:-:S04]  /*1ef0*/  IADD3 R15, P2, PT, R18, R15, RZ ;  /* 0x0000000f120f7210 */ /* 0x000fc80007f5e0ff */
[----:B------:R-:W-:Y:S01]  /*1f00*/  IADD3.X R13, PT, PT, R10, R13, RZ, P0, !PT ;  /* 0x0000000d0a0d7210 */ /* 0x000fe200007fe4ff */
[----:B------:R-:W-:-:S03]  /*1f10*/  IMAD.HI.U32 R10, R15, R12, RZ ;  /* 0x0000000c0f0a7227 */ /* 0x000fc600078e00ff */
[----:B------:R-:W-:Y:S01]  /*1f20*/  IADD3.X R13, PT, PT, RZ, RZ, R13, P2, P1 ;  /* 0x000000ffff0d7210 */ /* 0x000fe200017e240d */
[----:B------:R-:W-:-:S04]  /*1f30*/  IMAD.WIDE.U32 R10, R15, R9, R10 ;  /* 0x000000090f0a7225 */ /* 0x000fc800078e000a */
[C---:B------:R-:W-:Y:S02]  /*1f40*/  IMAD R15, R13.reuse, R9, RZ ;  /* 0x000000090d0f7224 */ /* 0x040fe400078e02ff */
[----:B------:R-:W-:-:S04]  /*1f50*/  IMAD.HI.U32 R10, P0, R13, R12, R10 ;  /* 0x0000000c0d0a7227 */ /* 0x000fc8000780000a */
[----:B------:R-:W-:Y:S01]  /*1f60*/  IMAD.HI.U32 R13, R13, R9, RZ ;  /* 0x000000090d0d7227 */ /* 0x000fe200078e00ff */
[----:B------:R-:W-:-:S03]  /*1f70*/  IADD3 R15, P1, PT, R15, R10, RZ ;  /* 0x0000000a0f0f7210 */ /* 0x000fc60007f3e0ff */
[----:B------:R-:W-:Y:S02]  /*1f80*/  IMAD.X R13, RZ, RZ, R13, P0 ;  /* 0x000000ffff0d7224 */ /* 0x000fe400000e060d */
[----:B------:R-:W-:-:S03]  /*1f90*/  IMAD.WIDE.U32 R10, R15, R2, RZ ;  /* 0x000000020f0a7225 */ /* 0x000fc600078e00ff */
[----:B------:R-:W-:Y:S01]  /*1fa0*/  IADD3.X R13, PT, PT, RZ, R13, RZ, P1, !PT ;  /* 0x0000000dff0d7210 */ /* 0x000fe20000ffe4ff */
[----:B------:R-:W-:Y:S01]  /*1fb0*/  IMAD R15, R15, R3, R11 ;  /* 0x000000030f0f7224 */ /* 0x000fe200078e020b */
[----:B------:R-:W-:-:S03]  /*1fc0*/  IADD3 R11, P1, PT, -R10, R12, RZ ;  /* 0x0000000c0a0b7210 */ /* 0x000fc60007f3e1ff */
[-C--:B------:R-:W-:Y:S01]  /*1fd0*/  IMAD R10, R13, R2.reuse, R15 ;  /* 0x000000020d0a7224 */ /* 0x080fe200078e020f */
[-C--:B------:R-:W-:Y:S01]  /*1fe0*/  ISETP.GE.U32.AND P0, PT, R11, R2.reuse, PT ;  /* 0x000000020b00720c */ /* 0x080fe20003f06070 */
[----:B------:R-:W-:Y:S02]  /*1ff0*/  HFMA2 R15, -RZ, RZ, 0, 0 ;  /* 0x00000000ff0f7431 */ /* 0x000fe400000001ff */
[----:B------:R-:W-:Y:S01]  /*2000*/  IMAD.X R12, R9, 0x1, ~R10, P1 ;  /* 0x00000001090c7824 */ /* 0x000fe200008e0e0a */
[----:B------:R-:W-:-:S04]  /*2010*/  IADD3 R9, P1, PT, R11, -R2, RZ ;  /* 0x800000020b097210 */ /* 0x000fc80007f3e0ff */
[CC--:B------:R-:W-:Y:S02]  /*2020*/  ISETP.GE.U32.AND.EX P0, PT, R12.reuse, R3.reuse, PT, P0 ;  /* 0x000000030c00720c */ /* 0x0c0fe40003f06100 */
[----:B------:R-:W-:Y:S02]  /*2030*/  IADD3.X R10, PT, PT, R12, ~R3, RZ, P1, !PT ;  /* 0x800000030c0a7210 */ /* 0x000fe40000ffe4ff */
[----:B------:R-:W-:Y:S02]  /*2040*/  SEL R9, R9, R11, P0 ;  /* 0x0000000b09097207 */ /* 0x000fe40000000000 */
[----:B------:R-:W-:Y:S02]  /*2050*/  SEL R10, R10, R12, P0 ;  /* 0x0000000c0a0a7207 */ /* 0x000fe40000000000 */
[CC--:B------:R-:W-:Y:S02]  /*2060*/  IADD3 R16, P2, PT, R9.reuse, -R2.reuse, RZ ;  /* 0x8000000209107210 */ /* 0x0c0fe40007f5e0ff */
[----:B------:R-:W-:-:S02]  /*2070*/  ISETP.GE.U32.AND P0, PT, R9, R2, PT ;  /* 0x000000020900720c */ /* 0x000fc40003f06070 */
[----:B------:R-:W-:Y:S01]  /*2080*/  ISETP.NE.U32.AND P1, PT, R2, RZ, PT ;  /* 0x000000ff0200720c */ /* 0x000fe20003f25070 */
[C---:B------:R-:W-:Y:S01]  /*2090*/  IMAD.X R17, R10.reuse, 0x1, ~R3, P2 ;  /* 0x000000010a117824 */ /* 0x040fe200010e0e03 */
[----:B------:R-:W-:Y:S02]  /*20a0*/  ISETP.GE.U32.AND.EX P0, PT, R10, R3, PT, P0 ;  /* 0x000000030a00720c */ /* 0x000fe40003f06100 */
[----:B------:R-:W-:Y:S02]  /*20b0*/  ISETP.NE.AND.EX P1, PT, R3, RZ, PT, P1 ;  /* 0x000000ff0300720c */ /* 0x000fe40003f25310 */
[----:B------:R-:W-:Y:S02]  /*20c0*/  SEL R16, R16, R9, P0 ;  /* 0x0000000910107207 */ /* 0x000fe40000000000 */
[----:B------:R-:W-:Y:S02]  /*20d0*/  SEL R17, R17, R10, P0 ;  /* 0x0000000a11117207 */ /* 0x000fe40000000000 */
[----:B------:R-:W-:-:S02]  /*20e0*/  SEL R16, R16, 0xffffffff, P1 ;  /* 0xffffffff10107807 */ /* 0x000fc40000800000 */
[----:B------:R-:W-:Y:S01]  /*20f0*/  SEL R17, R17, 0xffffffff, P1 ;  /* 0xffffffff11117807 */ /* 0x000fe20000800000 */
[----:B------:R-:W-:Y:S06]  /*2100*/  RET.REL.NODEC R14 `(sum_transposed_filters_f64) ;  /* 0xffffffdc0ebc7950 */ /* 0x000fec0003c3ffff */
.L_x_15:
[----:B------:R-:W-:-:S00]  /*2110*/  BRA `(.L_x_15) ;  /* 0xfffffffc00fc7947 */ /* 0x000fc0000383ffff */
[----:B------:R-:W-:-:S00]  /*2120*/  NOP ;  /* 0x0000000000007918 */ /* 0x000fc00000000000 */
        /* <DEDUP_REMOVED lines=13> */
.L_x_352:


//--------------------- .text.transpose_filters_f64 --------------------------
	.section	.text.transpose_filters_f64,"ax",@progbits
	.align	128
        .global         transpose_filters_f64
        .type           transpose_filters_f64,@function
        .size           transpose_filters_f64,(.L_x_354 - transpose_filters_f64)
        .other          transpose_filters_f64,@"STO_CUDA_ENTRY STV_DEFAULT"
transpose_filters_f64:
.text.transpose_filters_f64:
        /* <DEDUP_REMOVED lines=20> */
[----:B------:R-:W-:-:S04]  /*0140*/  MOV R0, UR4 ;  /* 0x0000000400007c02 */ /* 0x000fc80008000f00 */
[----:B------:R-:W-:-:S13]  /*0150*/  ISETP.GT.U32.AND.EX P0, PT, R0, RZ, PT, P0 ;  /* 0x000000ff0000720c */ /* 0x000fda0003f04100 */
[----:B------:R-:W-:Y:S05]  /*0160*/  @!P0 EXIT ;  /* 0x000000000000894d */ /* 0x000fea0003800000 */
[----:B------:R-:W-:-:S09]  /*0170*/  UISETP.NE.AND.EX UP0, UPT, UR13, URZ, UPT, !UPT ;  /* 0x000000ff0d00728c */ /* 0x000fd2000bf053f0 */
[----:B------:R-:W-:Y:S05]  /*0180*/  BRA.U UP0, `(.L_x_16) ;  /* 0x0000000100587547 */ /* 0x000fea000b800000 */
[----:B------:R-:W0:Y:S01]  /*0190*/  I2F.U32.RP R0, UR12 ;  /* 0x0000000c00007d06 */ /* 0x000e220008209000 */
[----:B------:R-:W-:-:S07]  /*01a0*/  ISETP.NE.U32.AND P2, PT, RZ, UR12, PT ;  /* 0x0000000cff007c0c */ /* 0x000fce000bf45070 */
        /* <DEDUP_REMOVED lines=8> */
[----:B------:R-:W-:-:S05]  /*0230*/  IMAD.HI.U32 R6, R5, R2, RZ ;  /* 0x0000000205067227 */ /* 0x000fca00078e00ff */
[----:B------:R-:W-:-:S05]  /*0240*/  IADD3 R5, PT, PT, -R6, RZ, RZ ;  /* 0x000000ff06057210 */ /* 0x000fca0007ffe1ff */
[----:B------:R-:W-:-:S05]  /*0250*/  IMAD R5, R5, UR12, R2 ;  /* 0x0000000c05057c24 */ /* 0x000fca000f8e0202 */
[----:B------:R-:W-:-:S13]  /*0260*/  ISETP.GE.U32.AND P0, PT, R5, UR12, PT ;  /* 0x0000000c05007c0c */ /* 0x000fda000bf06070 */
[----:B------:R-:W-:Y:S01]  /*0270*/  @P0 VIADD R5, R5, -UR12 ;  /* 0x8000000c05050c36 */ /* 0x000fe20008000000 */
[----:B------:R-:W-:-:S04]  /*0280*/  @P0 IADD3 R6, PT, PT, R6, 0x1, RZ ;  /* 0x0000000106060810 */ /* 0x000fc80007ffe0ff */
[----:B------:R-:W-:-:S13]  /*0290*/  ISETP.GE.U32.AND P1, PT, R5, UR12, PT ;  /* 0x0000000c05007c0c */ /* 0x000fda000bf26070 */
[----:B------:R-:W-:Y:S01]  /*02a0*/  @P1 VIADD R6, R6, 0x1 ;  /* 0x0000000106061836 */ /* 0x000fe20000000000 */
[----:B------:R-:W-:-:S04]  /*02b0*/  @!P2 LOP3.LUT R6, RZ, UR12, RZ, 0x33, !PT ;  /* 0x0000000cff06ac12 */ /* 0x000fc8000f8e33ff */
[----:B------:R-:W-:-:S05]  /*02c0*/  IADD3 R5, PT, PT, -R6, RZ, RZ ;  /* 0x000000ff06057210 */ /* 0x000fca0007ffe1ff */
[----:B------:R-:W-:Y:S01]  /*02d0*/  IMAD R0, R5, UR12, R2 ;  /* 0x0000000c05007c24 */ /* 0x000fe2000f8e0202 */
[----:B------:R-:W-:Y:S06]  /*02e0*/  BRA `(.L_x_17) ;  /* 0x0000000000407947 */ /* 0x000fec0003800000 */
.L_x_16:
[----:B------:R-:W-:Y:S01]  /*02f0*/  MOV R13, R2 ;  /* 0x00000002000d7202 */ /* 0x000fe20000000f00 */
[----:B------:R-:W-:Y:S01]  /*0300*/  IMAD.MOV.U32 R14, RZ, RZ, RZ ;  /* 0x000000ffff0e7224 */ /* 0x000fe200078e00ff */
[----:B------:R-:W-:Y:S01]  /*0310*/  MOV R12, 0x340 ;  /* 0x00000340000c7802 */ /* 0x000fe20000000f00 */
[----:B------:R-:W0:Y:S06]  /*0320*/  LDCU.64 UR4, c[0x0][0x380] ;  /* 0x00007000ff0477ac */ /* 0x000e2c0008000a00 */
[----:B0-----:R-:W-:Y:S05]  /*0330*/  CALL.REL.NOINC `($__internal_2_$__cuda_sm20_div_u64) ;  /* 0x0000000800507944 */ /* 0x001fea0003c00000 */
[----:B------:R-:W0:Y:S01]  /*0340*/  LDCU.64 UR12, c[0x0][0x380] ;  /* 0x00007000ff0c77ac */ /* 0x000e220008000a00 */
[-C--:B------:R-:W-:Y:S01]  /*0350*/  IADD3 R7, P0, PT, RZ, -R14.reuse, RZ ;  /* 0x8000000eff077210 */ /* 0x080fe20007f1e0ff */
[----:B------:R-:W-:Y:S01]  /*0360*/  IMAD.MOV.U32 R3, RZ, RZ, RZ ;  /* 0x000000ffff037224 */ /* 0x000fe200078e00ff */
[----:B------:R-:W-:Y:S02]  /*0370*/  MOV R6, R14 ;  /* 0x0000000e00067202 */ /* 0x000fe40000000f00 */
[----:B------:R-:W-:-:S05]  /*0380*/  IADD3.X R0, PT, PT, RZ, ~R15, RZ, P0, !PT ;  /* 0x8000000fff007210 */ /* 0x000fca00007fe4ff */
[----:B0-----:R-:W-:Y:S02]  /*0390*/  IMAD R0, R0, UR12, RZ ;  /* 0x0000000c00007c24 */ /* 0x001fe4000f8e02ff */
[----:B------:R-:W-:-:S04]  /*03a0*/  IMAD.WIDE.U32 R4, R7, UR12, R2 ;  /* 0x0000000c07047c25 */ /* 0x000fc8000f8e0002 */
[----:B------:R-:W-:Y:S01]  /*03b0*/  IMAD R7, R7, UR13, R0 ;  /* 0x0000000d07077c24 */ /* 0x000fe2000f8e0200 */
[----:B------:R-:W-:-:S03]  /*03c0*/  MOV R0, R4 ;  /* 0x0000000400007202 */ /* 0x000fc60000000f00 */
[----:B------:R-:W-:Y:S02]  /*03d0*/  IMAD.IADD R4, R5, 0x1, R7 ;  /* 0x0000000105047824 */ /* 0x000fe400078e0207 */
[----:B------:R-:W-:-:S07]  /*03e0*/  IMAD.MOV.U32 R7, RZ, RZ, R15 ;  /* 0x000000ffff077224 */ /* 0x000fce00078e000f */
.L_x_17:
[----:B------:R-:W-:-:S09]  /*03f0*/  UISETP.NE.AND.EX UP0, UPT, UR13, URZ, UPT, !UPT ;  /* 0x000000ff0d00728c */ /* 0x000fd2000bf053f0 */
[----:B------:R-:W-:Y:S05]  /*0400*/  BRA.U UP0, `(.L_x_18) ;  /* 0x00000001005c7547 */ /* 0x000fea000b800000 */
[----:B------:R-:W0:Y:S01]  /*0410*/  I2F.U32.RP R7, UR12 ;  /* 0x0000000c00077d06 */ /* 0x000e220008209000 */
[----:B------:R-:W-:Y:S01]  /*0420*/  HFMA2 R8, -RZ, RZ, 0, 0 ;  /* 0x00000000ff087431 */ /* 0x000fe200000001ff */
[----:B------:R-:W-:-:S06]  /*0430*/  ISETP.NE.U32.AND P2, PT, RZ, UR12, PT ;  /* 0x0000000cff007c0c */ /* 0x000fcc000bf45070 */
[----:B0-----:R-:W0:Y:S02]  /*0440*/  MUFU.RCP R7, R7 ;  /* 0x0000000700077308 */ /* 0x001e240000001000 */
[----:B0-----:R-:W-:-:S06]  /*0450*/  IADD3 R9, PT, PT, R7, 0xffffffe, RZ ;  /* 0x0ffffffe07097810 */ /* 0x001fcc0007ffe0ff */
[----:B------:R-:W0:Y:S02]  /*0460*/  F2I.FTZ.U32.TRUNC.NTZ R9, R9 ;  /* 0x0000000900097305 */ /* 0x000e24000021f000 */
[----:B0-----:R-:W-:-:S04]  /*0470*/  IMAD.MOV R5, RZ, RZ, -R9 ;  /* 0x000000ffff057224 */ /* 0x001fc800078e0a09 */
        /* <DEDUP_REMOVED lines=9> */
[----:B------:R-:W-:Y:S02]  /*0510*/  ISETP.GE.U32.AND P1, PT, R5, UR12, PT ;  /* 0x0000000c05007c0c */ /* 0x000fe4000bf26070 */
[----:B------:R-:W-:-:S11]  /*0520*/  MOV R5, RZ ;  /* 0x000000ff00057202 */ /* 0x000fd60000000f00 */
[----:B------:R-:W-:Y:S02]  /*0530*/  @P1 IADD3 R8, PT, PT, R8, 0x1, RZ ;  /* 0x0000000108081810 */ /* 0x000fe40007ffe0ff */
[----:B------:R-:W-:-:S05]  /*0540*/  @!P2 LOP3.LUT R8, RZ, UR12, RZ, 0x33, !PT ;  /* 0x0000000cff08ac12 */ /* 0x000fca000f8e33ff */
[----:B------:R-:W-:-:S04]  /*0550*/  IMAD.MOV R7, RZ, RZ, -R8 ;  /* 0x000000ffff077224 */ /* 0x000fc800078e0a08 */
[----:B------:R-:W-:Y:S01]  /*0560*/  IMAD R6, R7, UR12, R6 ;  /* 0x0000000c07067c24 */ /* 0x000fe2000f8e0206 */
[----:B------:R-:W-:Y:S06]  /*0570*/  BRA `(.L_x_19) ;  /* 0x0000000000387947 */ /* 0x000fec0003800000 */
.L_x_18:
[----:B------:R-:W-:Y:S01]  /*0580*/  MOV R13, R6 ;  /* 0x00000006000d7202 */ /* 0x000fe20000000f00 */
[----:B------:R-:W-:Y:S01]  /*0590*/  IMAD.MOV.U32 R14, RZ, RZ, R7 ;  /* 0x000000ffff0e7224 */ /* 0x000fe200078e0007 */
[----:B------:R-:W-:Y:S01]  /*05a0*/  MOV R12, 0x5d0 ;  /* 0x000005d0000c7802 */ /* 0x000fe20000000f00 */
[----:B------:R-:W0:Y:S06]  /*05b0*/  LDCU.64 UR4, c[0x0][0x380] ;  /* 0x00007000ff0477ac */ /* 0x000e2c0008000a00 */
[----:B0-----:R-:W-:Y:S05]  /*05c0*/  CALL.REL.NOINC `($__internal_2_$__cuda_sm20_div_u64) ;  /* 0x0000000400ac7944 */ /* 0x001fea0003c00000 */
[----:B------:R-:W0:Y:S01]  /*05d0*/  LDCU.64 UR4, c[0x0][0x380] ;  /* 0x00007000ff0477ac */ /* 0x000e220008000a00 */
[----:B------:R-:W-:Y:S01]  /*05e0*/  IADD3 R5, P0, PT, RZ, -R14, RZ ;  /* 0x8000000eff057210 */ /* 0x000fe20007f1e0ff */
[----:B------:R-:W-:-:S03]  /*05f0*/  IMAD.MOV.U32 R9, RZ, RZ, R15 ;  /* 0x000000ffff097224 */ /* 0x000fc600078e000f */
[----:B------:R-:W-:-:S05]  /*0600*/  IADD3.X R8, PT, PT, RZ, ~R15, RZ, P0, !PT ;  /* 0x8000000fff087210 */ /* 0x000fca00007fe4ff */
[----:B0-----:R-:W-:Y:S02]  /*0610*/  IMAD R8, R8, UR4, RZ ;  /* 0x0000000408087c24 */ /* 0x001fe4000f8e02ff */
[----:B------:R-:W-:-:S04]  /*0620*/  IMAD.WIDE.U32 R6, R5, UR4, R6 ;  /* 0x0000000405067c25 */ /* 0x000fc8000f8e0006 */
[----:B------:R-:W-:Y:S01]  /*0630*/  IMAD R5, R5, UR5, R8 ;  /* 0x0000000505057c24 */ /* 0x000fe2000f8e0208 */
[----:B------:R-:W-:-:S03]  /*0640*/  MOV R8, R14 ;  /* 0x0000000e00087202 */ /* 0x000fc60000000f00 */
[----:B------:R-:W-:-:S07]  /*0650*/  IMAD.IADD R5, R5, 0x1, R7 ;  /* 0x0000000105057824 */ /* 0x000fce00078e0207 */
.L_x_19:
[----:B------:R-:W0:Y:S02]  /*0660*/  LDCU UR4, c[0x0][0x3bc] ;  /* 0x00007780ff0477ac */ /* 0x000e240008000800 */
[----:B0-----:R-:W-:-:S09]  /*0670*/  UISETP.NE.U32.AND UP0, UPT, UR4, URZ, UPT ;  /* 0x000000ff0400728c */ /* 0x001fd2000bf05070 */
[----:B------:R-:W-:Y:S05]  /*0680*/  BRA.U UP0, `(.L_x_20) ;  /* 0x0000000100607547 */ /* 0x000fea000b800000 */
[----:B------:R-:W0:Y:S01]  /*0690*/  LDCU UR4, c[0x0][0x3b8] ;  /* 0x00007700ff0477ac */ /* 0x000e220008000800 */
[----:B------:R-:W-:Y:S01]  /*06a0*/  IMAD.MOV.U32 R15, RZ, RZ, RZ ;  /* 0x000000ffff0f7224 */ /* 0x000fe200078e00ff */
[----:B0-----:R-:W0:Y:S01]  /*06b0*/  I2F.U32.RP R7, UR4 ;  /* 0x0000000400077d06 */ /* 0x001e220008209000 */
[----:B------:R-:W-:-:S07]  /*06c0*/  ISETP.NE.U32.AND P2, PT, RZ, UR4, PT ;  /* 0x00000004ff007c0c */ /* 0x000fce000bf45070 */
[----:B0-----:R-:W0:Y:S02]  /*06d0*/  MUFU.RCP R7, R7 ;  /* 0x0000000700077308 */ /* 0x001e240000001000 */
[----:B0-----:R-:W-:Y:S02]  /*06e0*/  IADD3 R10, PT, PT, R7, 0xffffffe, RZ ;  /* 0x0ffffffe070a7810 */ /* 0x001fe40007ffe0ff */
[----:B------:R-:W-:-:S04]  /*06f0*/  MOV R7, RZ ;  /* 0x000000ff00077202 */ /* 0x000fc80000000f00 */
        /* <DEDUP_REMOVED lines=12> */
[----:B------:R-:W-:Y:S02]  /*07c0*/  @P1 IADD3 R14, PT, PT, R14, 0x1, RZ ;  /* 0x000000010e0e1810 */ /* 0x000fe40007ffe0ff */
[----:B------:R-:W-:-:S05]  /*07d0*/  @!P2 LOP3.LUT R14, RZ, UR4, RZ, 0x33, !PT ;  /* 0x00000004ff0eac12 */ /* 0x000fca000f8e33ff */
[----:B------:R-:W-:-:S04]  /*07e0*/  IMAD.MOV R9, RZ, RZ, -R14 ;  /* 0x000000ffff097224 */ /* 0x000fc800078e0a0e */
[----:B------:R-:W-:Y:S01]  /*07f0*/  IMAD R8, R9, UR4, R8 ;  /* 0x0000000409087c24 */ /* 0x000fe2000f8e0208 */
[----:B------:R-:W-:Y:S06]  /*0800*/  BRA `(.L_x_21) ;  /* 0x0000000000307947 */ /* 0x000fec0003800000 */
.L_x_20:
[----:B------:R-:W-:Y:S01]  /*0810*/  MOV R13, R8 ;  /* 0x00000008000d7202 */ /* 0x000fe20000000f00 */
[----:B------:R-:W-:Y:S01]  /*0820*/  IMAD.MOV.U32 R14, RZ, RZ, R9 ;  /* 0x000000ffff0e7224 */ /* 0x000fe200078e0009 */
[----:B------:R-:W-:Y:S01]  /*0830*/  MOV R12, 0x860 ;  /* 0x00000860000c7802 */ /* 0x000fe20000000f00 */
[----:B------:R-:W0:Y:S06]  /*0840*/  LDCU.64 UR4, c[0x0][0x3b8] ;  /* 0x00007700ff0477ac */ /* 0x000e2c0008000a00 */
[----:B0-----:R-:W-:Y:S05]  /*0850*/  CALL.REL.NOINC `($__internal_2_$__cuda_sm20_div_u64) ;  /* 0x0000000400087944 */ /* 0x001fea0003c00000 */
[----:B------:R-:W0:Y:S01]  /*0860*/  LDCU.64 UR4, c[0x0][0x3b8] ;  /* 0x00007700ff0477ac */ /* 0x000e220008000a00 */
[----:B------:R-:W-:-:S04]  /*0870*/  IADD3 R10, P0, PT, RZ, -R14, RZ ;  /* 0x8000000eff0a7210 */ /* 0x000fc80007f1e0ff */
[----:B------:R-:W-:-:S05]  /*0880*/  IADD3.X R7, PT, PT, RZ, ~R15, RZ, P0, !PT ;  /* 0x8000000fff077210 */ /* 0x000fca00007fe4ff */
[----:B0-----:R-:W-:Y:S02]  /*0890*/  IMAD R7, R7, UR4, RZ ;  /* 0x0000000407077c24 */ /* 0x001fe4000f8e02ff */
[----:B------:R-:W-:-:S04]  /*08a0*/  IMAD.WIDE.U32 R8, R10, UR4, R8 ;  /* 0x000000040a087c25 */ /* 0x000fc8000f8e0008 */
[----:B------:R-:W-:-:S04]  /*08b0*/  IMAD R7, R10, UR5, R7 ;  /* 0x000000050a077c24 */ /* 0x000fc8000f8e0207 */
[----:B------:R-:W-:-:S07]  /*08c0*/  IMAD.IADD R7, R9, 0x1, R7 ;  /* 0x0000000109077824 */ /* 0x000fce00078e0207 */
.L_x_21:
[----:B------:R-:W0:Y:S01]  /*08d0*/  LDCU UR6, c[0x0][0x3b4] ;  /* 0x00007680ff0677ac */ /* 0x000e220008000800 */
[----:B------:R-:W1:Y:S01]  /*08e0*/  LDCU.64 UR4, c[0x0][0x358] ;  /* 0x00006b00ff0477ac */ /* 0x000e620008000a00 */
[----:B0-----:R-:W-:-:S09]  /*08f0*/  UISETP.NE.U32.AND UP0, UPT, UR6, URZ, UPT ;  /* 0x000000ff0600728c */ /* 0x001fd2000bf05070 */
[----:B-1----:R-:W-:Y:S05]  /*0900*/  BRA.U UP0, `(.L_x_22) ;  /* 0x0000000100507547 */ /* 0x002fea000b800000 */
[----:B------:R-:W0:Y:S01]  /*0910*/  LDCU UR6, c[0x0][0x3b0] ;  /* 0x00007600ff0677ac */ /* 0x000e220008000800 */
[----:B------:R-:W-:Y:S01]  /*0920*/  MOV R17, RZ ;  /* 0x000000ff00117202 */ /* 0x000fe20000000f00 */
[----:B0-----:R-:W0:Y:S01]  /*0930*/  I2F.U32.RP R9, UR6 ;  /* 0x0000000600097d06 */ /* 0x001e220008209000 */
[----:B------:R-:W-:-:S07]  /*0940*/  ISETP.NE.U32.AND P1, PT, RZ, UR6, PT ;  /* 0x00000006ff007c0c */ /* 0x000fce000bf25070 */
[----:B0-----:R-:W0:Y:S02]  /*0950*/  MUFU.RCP R9, R9 ;  /* 0x0000000900097308 */ /* 0x001e240000001000 */
[----:B0-----:R-:W-:-:S06]  /*0960*/  IADD3 R10, PT, PT, R9, 0xffffffe, RZ ;  /* 0x0ffffffe090a7810 */ /* 0x001fcc0007ffe0ff */
        /* <DEDUP_REMOVED lines=9> */
[----:B------:R-:W-:-:S04]  /*0a00*/  @P0 IADD3 R16, PT, PT, R16, -UR6, RZ ;  /* 0x8000000610100c10 */ /* 0x000fc8000fffe0ff */
[----:B------:R-:W-:-:S13]  /*0a10*/  ISETP.GE.U32.AND P0, PT, R16, UR6, PT ;  /* 0x0000000610007c0c */ /* 0x000fda000bf06070 */
[----:B------:R-:W-:Y:S01]  /*0a20*/  @P0 VIADD R16, R16, -UR6 ;  /* 0x8000000610100c36 */ /* 0x000fe20008000000 */
[----:B------:R-:W-:Y:S01]  /*0a30*/  @!P1 LOP3.LUT R16, RZ, UR6, RZ, 0x33, !PT ;  /* 0x00000006ff109c12 */ /* 0x000fe2000f8e33ff */
[----:B------:R-:W-:Y:S06]  /*0a40*/  BRA `(.L_x_23) ;  /* 0x0000000000147947 */ /* 0x000fec0003800000 */
.L_x_22:
[----:B------:R-:W-:Y:S01]  /*0a50*/  IMAD.MOV.U32 R9, RZ, RZ, R15 ;  /* 0x000000ffff097224 */ /* 0x000fe200078e000f */
[----:B------:R-:W-:-:S07]  /*0a60*/  MOV R16, 0xa80 ;  /* 0x00000a8000107802 */ /* 0x000fce0000000f00 */
[----:B------:R-:W-:Y:S05]  /*0a70*/  CALL.REL.NOINC `($__internal_3_$__cuda_sm20_rem_u64) ;  /* 0x00000004008c7944 */ /* 0x000fea0003c00000 */
[----:B------:R-:W-:Y:S02]  /*0a80*/  MOV R16, R9 ;  /* 0x0000000900107202 */ /* 0x000fe40000000f00 */
[----:B------:R-:W-:-:S07]  /*0a90*/  MOV R17, R10 ;  /* 0x0000000a00117202 */ /* 0x000fce0000000f00 */
.L_x_23:
[----:B------:R-:W0:Y:S01]  /*0aa0*/  LDC.64 R20, c[0x0][0x3e8] ;  /* 0x0000fa00ff147b82 */ /* 0x000e220000000a00 */
[----:B------:R-:W1:Y:S01]  /*0ab0*/  LDCU.64 UR6, c[0x0][0x3e0] ;  /* 0x00007c00ff0677ac */ /* 0x000e620008000a00 */
[----:B0-----:R-:W2:Y:S04]  /*0ac0*/  LDG.E.64 R18, desc[UR4][R20.64] ;  /* 0x0000000414127981 */ /* 0x001ea8000c1e1b00 */
[----:B------:R-:W3:Y:S04]  /*0ad0*/  LDG.E.64 R14, desc[UR4][R20.64+0x8] ;  /* 0x00000804140e7981 */ /* 0x000ee8000c1e1b00 */
[----:B------:R-:W4:Y:S04]  /*0ae0*/  LDG.E.64 R10, desc[UR4][R20.64+0x10] ;  /* 0x00001004140a7981 */ /* 0x000f28000c1e1b00 */
[----:B------:R-:W5:Y:S01]  /*0af0*/  LDG.E.64 R12, desc[UR4][R20.64+0x18] ;  /* 0x00001804140c7981 */ /* 0x000f62000c1e1b00 */
[----:B--2---:R-:W-:-:S02]  /*0b00*/  IMAD R3, R19, R8, RZ ;  /* 0x0000000813037224 */ /* 0x004fc400078e02ff */
[----:B------:R-:W-:-:S04]  /*0b10*/  IMAD.WIDE.U32 R8, R18, R8, RZ ;  /* 0x0000000812087225 */ /* 0x000fc800078e00ff */
[----:B------:R-:W-:Y:S02]  /*0b20*/  IMAD R3, R18, R7, R3 ;  /* 0x0000000712037224 */ /* 0x000fe400078e0203 */
[----:B----4-:R-:W-:Y:S02]  /*0b30*/  IMAD R7, R11, R6, RZ ;  /* 0x000000060b077224 */ /* 0x010fe400078e02ff */
[----:B------:R-:W-:Y:S02]  /*0b40*/  IMAD.IADD R9, R9, 0x1, R3 ;  /* 0x0000000109097824 */ /* 0x000fe400078e0203 */
[----:B---3--:R-:W-:Y:S02]  /*0b50*/  IMAD R3, R15, R16, RZ ;  /* 0x000000100f037224 */ /* 0x008fe400078e02ff */
[----:B------:R-:W-:Y:S02]  /*0b60*/  IMAD R5, R10, R5, R7 ;  /* 0x000000050a057224 */ /* 0x000fe400078e0207 */
[----:B------:R-:W-:-:S02]  /*0b70*/  IMAD R3, R14, R17, R3 ;  /* 0x000000110e037224 */ /* 0x000fc400078e0203 */
[----:B------:R-:W-:-:S05]  /*0b80*/  IMAD.WIDE.U32 R14, R14, R16, R8 ;  /* 0x000000100e0e7225 */ /* 0x000fca00078e0008 */
[----:B------:R-:W-:Y:S01]  /*0b90*/  IADD3 R15, PT, PT, R15, R3, RZ ;  /* 0x000000030f0f7210 */ /* 0x000fe20007ffe0ff */
[----:B-----5:R-:W-:Y:S02]  /*0ba0*/  IMAD R3, R13, R0, RZ ;  /* 0x000000000d037224 */ /* 0x020fe400078e02ff */
[----:B------:R-:W-:-:S04]  /*0bb0*/  IMAD.WIDE.U32 R6, R10, R6, R14 ;  /* 0x000000060a067225 */ /* 0x000fc800078e000e */
[----:B------:R-:W-:Y:S01]  /*0bc0*/  IMAD R3, R12, R4, R3 ;  /* 0x000000040c037224 */ /* 0x000fe200078e0203 */
[----:B------:R-:W-:-:S03]  /*0bd0*/  IADD3 R7, PT, PT, R7, R5, RZ ;  /* 0x0000000507077210 */ /* 0x000fc60007ffe0ff */
[----:B------:R-:W-:-:S04]  /*0be0*/  IMAD.WIDE.U32 R12, R12, R0, R6 ;  /* 0x000000000c0c7225 */ /* 0x000fc800078e0006 */
[----:B------:R-:W-:Y:S01]  /*0bf0*/  IMAD.IADD R3, R13, 0x1, R3 ;  /* 0x000000010d037824 */ /* 0x000fe200078e0203 */
[----:B-1----:R-:W-:-:S04]  /*0c00*/  LEA R4, P0, R12, UR6, 0x3 ;  /* 0x000000060c047c11 */ /* 0x002fc8000f8018ff */
[----:B------:R-:W-:Y:S01]  /*0c10*/  LEA.HI.X R5, R12, UR7, R3, 0x3, P0 ;  /* 0x000000070c057c11 */ /* 0x000fe200080f1c03 */
[----:B------:R-:W0:Y:S05]  /*0c20*/  LDCU.64 UR6, c[0x0][0x3f0] ;  /* 0x00007e00ff0677ac */ /* 0x000e2a0008000a00 */
[----:B------:R-:W2:Y:S01]  /*0c30*/  LDG.E.64 R4, desc[UR4][R4.64] ;  /* 0x0000000404047981 */ /* 0x000ea2000c1e1b00 */
[----:B0-----:R-:W-:-:S04]  /*0c40*/  LEA R6, P0, R2, UR6, 0x3 ;  /* 0x0000000602067c11 */ /* 0x001fc8000f8018ff */
[----:B------:R-:W-:-:S05]  /*0c50*/  LEA.HI.X R7, R2, UR7, RZ, 0x3, P0 ;  /* 0x0000000702077c11 */ /* 0x000fca00080f1cff */
[----:B--2---:R-:W-:Y:S01]  /*0c60*/  STG.E.64 desc[UR4][R6.64], R4 ;  /* 0x0000000406007986 */ /* 0x004fe2000c101b04 */
[----:B------:R-:W-:Y:S05]  /*0c70*/  EXIT ;  /* 0x000000000000794d */ /* 0x000fea0003800000 */
        .weak           $__internal_2_$__cuda_sm20_div_u64
        .type           $__internal_2_$__cuda_sm20_div_u64,@function
        .size           $__internal_2_$__cuda_sm20_div_u64,($__internal_3_$__cuda_sm20_rem_u64 - $__internal_2_$__cuda_sm20_div_u64)
$__internal_2_$__cuda_sm20_div_u64:
[----:B------:R-:W0:Y:S08]  /*0c80*/  I2F.U64.RP R15, UR4 ;  /* 0x00000004000f7d12 */ /* 0x000e300008309000 */
[----:B0-----:R-:W0:Y:S02]  /*0c90*/  MUFU.RCP R15, R15 ;  /* 0x0000000f000f7308 */ /* 0x001e240000001000 */
[----:B0-----:R-:W-:-:S06]  /*0ca0*/  IADD3 R10, PT, PT, R15, 0x1ffffffe, RZ ;  /* 0x1ffffffe0f0a7810 */ /* 0x001fcc0007ffe0ff */
        /* <DEDUP_REMOVED lines=12> */
[----:B------:R-:W-:-:S04]  /*0d70*/  IADD3 R17, P2, PT, R23, R16, RZ ;  /* 0x0000001017117210 */ /* 0x000fc80007f5e0ff */
[----:B------:R-:W-:Y:S01]  /*0d80*/  IADD3.X R15, PT, PT, R15, R11, RZ, P0, !PT ;  /* 0x0000000b0f0f7210 */ /* 0x000fe200007fe4ff */
        /* <DEDUP_REMOVED lines=10> */
[----:B------:R-:W-:Y:S02]  /*0e30*/  HFMA2 R11, -RZ, RZ, 0, 0 ;  /* 0x00000000ff0b7431 */ /* 0x000fe400000001ff */
[----:B------:R-:W-:Y:S01]  /*0e40*/  IMAD.HI.U32 R10, R15, R10, RZ ;  /* 0x0000000a0f0a7227 */ /* 0x000fe200078e00ff */
[----:B------:R-:W-:-:S03]  /*0e50*/  IADD3 R17, P2, PT, R18, R17, RZ ;  /* 0x0000001112117210 */ /* 0x000fc60007f5e0ff */
[----:B------:R-:W-:Y:S02]  /*0e60*/  IMAD.X R15, R10, 0x1, R15, P0 ;  /* 0x000000010a0f7824 */ /* 0x000fe400000e060f */
[----:B------:R-:W-:-:S03]  /*0e70*/  IMAD.HI.U32 R10, R17, R13, RZ ;  /* 0x0000000d110a7227 */ /* 0x000fc600078e00ff */
[----:B------:R-:W-:Y:S01]  /*0e80*/  IADD3.X R15, PT, PT, RZ, RZ, R15, P2, P1 ;  /* 0x000000ffff0f7210 */ /* 0x000fe200017e240f */
        /* <DEDUP_REMOVED lines=10> */
[----:B------:R-:W-:Y:S01]  /*0f30*/  ISETP.GE.U32.AND P0, PT, R18, UR4, PT ;  /* 0x0000000412007c0c */ /* 0x000fe2000bf06070 */
[----:B------:R-:W-:-:S05]  /*0f40*/  IMAD R11, R15, UR4, R16 ;  /* 0x000000040f0b7c24 */ /* 0x000fca000f8e0210 */
[----:B------:R-:W-:Y:S02]  /*0f50*/  IADD3.X R16, PT, PT, ~R11, R14, RZ, P1, !PT ;  /* 0x0000000e0b107210 */ /* 0x000fe40000ffe5ff */
[----:B------:R-:W-:Y:S02]  /*0f60*/  IADD3 R10, P1, PT, R17, 0x1, RZ ;  /* 0x00000001110a7810 */ /* 0x000fe40007f3e0ff */
[----:B------:R-:W-:Y:S02]  /*0f70*/  ISETP.GE.U32.AND.EX P0, PT, R16, UR5, PT, P0 ;  /* 0x0000000510007c0c */ /* 0x000fe4000bf06100 */
[----:B------:R-:W-:Y:S02]  /*0f80*/  IADD3 R11, P2, PT, R18, -UR4, RZ ;  /* 0x80000004120b7c10 */ /* 0x000fe4000ff5e0ff */
[----:B------:R-:W-:Y:S02]  /*0f90*/  IADD3.X R14, PT, PT, RZ, R15, RZ, P1, !PT ;  /* 0x0000000fff0e7210 */ /* 0x000fe40000ffe4ff */
[----:B------:R-:W-:-:S02]  /*0fa0*/  SEL R17, R10, R17, P0 ;  /* 0x000000110a117207 */ /* 0x000fc40000000000 */
[----:B------:R-:W-:Y:S02]  /*0fb0*/  IADD3.X R13, PT, PT, R16, ~UR5, RZ, P2, !PT ;  /* 0x80000005100d7c10 */ /* 0x000fe400097fe4ff */
[----:B------:R-:W-:Y:S02]  /*0fc0*/  SEL R11, R11, R18, P0 ;  /* 0x000000120b0b7207 */ /* 0x000fe40000000000 */
[----:B------:R-:W-:Y:S02]  /*0fd0*/  SEL R10, R14, R15, P0 ;  /* 0x0000000f0e0a7207 */ /* 0x000fe40000000000 */
[----:B------:R-:W-:Y:S02]  /*0fe0*/  IADD3 R14, P2, PT, R17, 0x1, RZ ;  /* 0x00000001110e7810 */ /* 0x000fe40007f5e0ff */
[----:B------:R-:W-:Y:S02]  /*0ff0*/  SEL R13, R13, R16, P0 ;  /* 0x000000100d0d7207 */ /* 0x000fe40000000000 */
[----:B------:R-:W-:Y:S01]  /*1000*/  ISETP.GE.U32.AND P0, PT, R11, UR4, PT ;  /* 0x000000040b007c0c */ /* 0x000fe2000bf06070 */
[----:B------:R-:W-:Y:S01]  /*1010*/  IMAD.X R15, RZ, RZ, R10, P2 ;  /* 0x000000ffff0f7224 */ /* 0x000fe200010e060a */
[----:B------:R-:W-:-:S02]  /*1020*/  ISETP.NE.U32.AND P1, PT, RZ, UR4, PT ;  /* 0x00000004ff007c0c */ /* 0x000fc4000bf25070 */
[----:B------:R-:W-:Y:S02]  /*1030*/  ISETP.GE.U32.AND.EX P0, PT, R13, UR5, PT, P0 ;  /* 0x000000050d007c0c */ /* 0x000fe4000bf06100 */
[----:B------:R-:W-:Y:S02]  /*1040*/  MOV R13, 0x0 ;  /* 0x00000000000d7802 */ /* 0x000fe40000000f00 */
[----:B------:R-:W-:Y:S02]  /*1050*/  ISETP.NE.AND.EX P1, PT, RZ, UR5, PT, P1 ;  /* 0x00000005ff007c0c */ /* 0x000fe4000bf25310 */
[----:B------:R-:W-:Y:S02]  /*1060*/  SEL R14, R14, R17, P0 ;  /* 0x000000110e0e7207 */ /* 0x000fe40000000000 */
[----:B------:R-:W-:Y:S02]  /*1070*/  SEL R15, R15, R10, P0 ;  /* 0x0000000a0f0f7207 */ /* 0x000fe40000000000 */
[----:B------:R-:W-:-:S02]  /*1080*/  SEL R14, R14, 0xffffffff, P1 ;  /* 0xffffffff0e0e7807 */ /* 0x000fc40000800000 */
[----:B------:R-:W-:Y:S01]  /*1090*/  SEL R15, R15, 0xffffffff, P1 ;  /* 0xffffffff0f0f7807 */ /* 0x000fe20000800000 */
[----:B------:R-:W-:Y:S06]  /*10a0*/  RET.REL.NODEC R12 `(transpose_filters_f64) ;  /* 0xffffffec0cd47950 */ /* 0x000fec0003c3ffff */
        .weak           $__internal_3_$__cuda_sm20_rem_u64
        .type           $__internal_3_$__cuda_sm20_rem_u64,@function
        .size           $__internal_3_$__cuda_sm20_rem_u64,(.L_x_354 - $__internal_3_$__cuda_sm20_rem_u64)
$__internal_3_$__cuda_sm20_rem_u64:
[----:B------:R-:W0:Y:S01]  /*10b0*/  LDCU.64 UR6, c[0x0][0x3b0] ;  /* 0x00007600ff0677ac */ /* 0x000e220008000a00 */
[----:B------:R-:W1:Y:S01]  /*10c0*/  LDC.64 R10, c[0x0][0x3b0] ;  /* 0x0000ec00ff0a7b82 */ /* 0x000e620000000a00 */
[----:B0-----:R-:W0:Y:S08]  /*10d0*/  I2F.U64.RP R15, UR6 ;  /* 0x00000006000f7d12 */ /* 0x001e300008309000 */
[----:B0-----:R-:W0:Y:S02]  /*10e0*/  MUFU.RCP R15, R15 ;  /* 0x0000000f000f7308 */ /* 0x001e240000001000 */
[----:B0-----:R-:W-:-:S06]  /*10f0*/  IADD3 R12, PT, PT, R15, 0x1ffffffe, RZ ;  /* 0x1ffffffe0f0c7810 */ /* 0x001fcc0007ffe0ff */
        /* <DEDUP_REMOVED lines=12> */
[----:B------:R-:W-:-:S04]  /*11c0*/  IADD3 R19, P2, PT, R23, R18, RZ ;  /* 0x0000001217137210 */ /* 0x000fc80007f5e0ff */
[----:B------:R-:W-:Y:S01]  /*11d0*/  IADD3.X R15, PT, PT, R15, R13, RZ, P0, !PT ;  /* 0x0000000d0f0f7210 */ /* 0x000fe200007fe4ff */
[----:B------:R-:W-:-:S03]  /*11e0*/  IMAD.WIDE.U32 R12, R19, R10, RZ ;  /* 0x0000000a130c7225 */ /* 0x000fc600078e00ff */
[----:B------:R-:W-:Y:S01]  /*11f0*/  IADD3.X R15, PT, PT, RZ, RZ, R15, P2, P1 ;  /* 0x000000ffff0f7210 */ /* 0x000fe200017e240f */
[----:B------:R-:W-:Y:S01]  /*1200*/  IMAD R13, R19, R11, R13 ;  /* 0x0000000b130d7224 */ /* 0x000fe200078e020d */
[----:B------:R-:W-:-:S03]  /*1210*/  IADD3 R17, P0, PT, RZ, -R12, RZ ;  /* 0x8000000cff117210 */ /* 0x000fc60007f1e0ff */
[----:B------:R-:W-:Y:S02]  /*1220*/  IMAD R13, R15, R10, R13 ;  /* 0x0000000a0f0d7224 */ /* 0x000fe400078e020d */
[----:B------:R-:W-:-:S04]  /*1230*/  IMAD.HI.U32 R18, R19, R17, RZ ;  /* 0x0000001113127227 */ /* 0x000fc800078e00ff */
[----:B------:R-:W-:Y:S02]  /*1240*/  IMAD.X R12, RZ, RZ, ~R13, P0 ;  /* 0x000000ffff0c7224 */ /* 0x000fe400000e0e0d */
[----:B------:R-:W-:Y:S02]  /*1250*/  HFMA2 R13, -RZ, RZ, 0, 0 ;  /* 0x00000000ff0d7431 */ /* 0x000fe400000001ff */
        /* <DEDUP_REMOVED lines=19> */
[CC--:B------:R-:W-:Y:S02]  /*1390*/  ISETP.GE.U32.AND P0, PT, R19.reuse, R10.reuse, PT ;  /* 0x0000000a1300720c */ /* 0x0c0fe40003f06070 */
[----:B------:R-:W-:Y:S02]  /*13a0*/  MOV R17, 0x0 ;  /* 0x0000000000117802 */ /* 0x000fe40000000f00 */
[----:B------:R-:W-:Y:S02]  /*13b0*/  IADD3.X R14, PT, PT, ~R12, R9, RZ, P1, !PT ;  /* 0x000000090c0e7210 */ /* 0x000fe40000ffe5ff */
[----:B------:R-:W-:Y:S02]  /*13c0*/  IADD3 R13, P1, PT, R19, -R10, RZ ;  /* 0x8000000a130d7210 */ /* 0x000fe40007f3e0ff */
[----:B------:R-:W-:-:S03]  /*13d0*/  ISETP.GE.U32.AND.EX P0, PT, R14, R11, PT, P0 ;  /* 0x0000000b0e00720c */ /* 0x000fc60003f06100 */
[----:B------:R-:W-:Y:S01]  /*13e0*/  IMAD.X R12, R14, 0x1, ~R11, P1 ;  /* 0x000000010e0c7824 */ /* 0x000fe200008e0e0b */
[----:B------:R-:W-:Y:S02]  /*13f0*/  SEL R13, R13, R19, P0 ;  /* 0x000000130d0d7207 */ /* 0x000fe40000000000 */
[----:B------:R-:W-:Y:S02]  /*1400*/  ISETP.NE.U32.AND P1, PT, R10, RZ, PT ;  /* 0x000000ff0a00720c */ /* 0x000fe40003f25070 */
[----:B------:R-:W-:Y:S02]  /*1410*/  SEL R12, R12, R14, P0 ;  /* 0x0000000e0c0c7207 */ /* 0x000fe40000000000 */
[CC--:B------:R-:W-:Y:S02]  /*1420*/  ISETP.GE.U32.AND P0, PT, R13.reuse, R10.reuse, PT ;  /* 0x0000000a0d00720c */ /* 0x0c0fe40003f06070 */
[----:B------:R-:W-:Y:S02]  /*1430*/  IADD3 R9, P2, PT, R13, -R10, RZ ;  /* 0x8000000a0d097210 */ /* 0x000fe40007f5e0ff */
[----:B------:R-:W-:-:S02]  /*1440*/  ISETP.GE.U32.AND.EX P0, PT, R12, R11, PT, P0 ;  /* 0x0000000b0c00720c */ /* 0x000fc40003f06100 */
[----:B------:R-:W-:Y:S02]  /*1450*/  IADD3.X R10, PT, PT, R12, ~R11, RZ, P2, !PT ;  /* 0x8000000b0c0a7210 */ /* 0x000fe400017fe4ff */
[----:B------:R-:W-:Y:S02]  /*1460*/  ISETP.NE.AND.EX P1, PT, R11, RZ, PT, P1 ;  /* 0x000000ff0b00720c */ /* 0x000fe40003f25310 */
[----:B------:R-:W-:Y:S02]  /*1470*/  SEL R9, R9, R13, P0 ;  /* 0x0000000d09097207 */ /* 0x000fe40000000000 */
[----:B------:R-:W-:Y:S02]  /*1480*/  SEL R10, R10, R12, P0 ;  /* 0x0000000c0a0a7207 */ /* 0x000fe40000000000 */
[----:B------:R-:W-:Y:S02]  /*1490*/  SEL R9, R9, 0xffffffff, P1 ;  /* 0xffffffff09097807 */ /* 0x000fe40000800000 */
[----:B------:R-:W-:Y:S01]  /*14a0*/  SEL R10, R10, 0xffffffff, P1 ;  /* 0xffffffff0a0a7807 */ /* 0x000fe20000800000 */
[----:B------:R-:W-:Y:S06]  /*14b0*/  RET.REL.NODEC R16 `(transpose_filters_f64) ;  /* 0xffffffe810d07950 */ /* 0x000fec0003c3ffff */
.L_x_24:
        /* <DEDUP_REMOVED lines=12> */
.L_x_354:


//--------------------- .text.unfold_output_into_patches_f64 --------------------------
	.section	.text.unfold_output_into_patches_f64,"ax",@progbits
	.align	128
        .global         unfold_output_into_patches_f64
        .type           unfold_output_into_patches_f64,@function
        .size           unfold_output_into_patches_f64,(.L_x_356 - unfold_output_into_patches_f64)
        .other          unfold_output_into_patches_f64,@"STO_CUDA_ENTRY STV_DEFAULT"
unfold_output_into_patches_f64:
.text.unfold_output_into_patches_f64:
[----:B------:R-:W-:Y:S01]  /*0000*/  LDC R1, c[0x0][0x37c] ;  /* 0x0000df00ff017b82 */ /* 0x000fe20000000800 */
[----:B------:R-:W0:Y:S01]  /*0010*/  LDCU.64 UR8, c[0x0][0x3a8] ;  /* 0x00007500ff0877ac */ /* 0x000e220008000a00 */
[----:B------:R-:W1:Y:S06]  /*0020*/  S2R R3, SR_TID.X ;  /* 0x0000000000037919 */ /* 0x000e6c0000002100 */
[----:B------:R-:W1:Y:S01]  /*0030*/  LDC R2, c[0x0][0x360] ;  /* 0x0000d800ff027b82 */ /* 0x000e620000000800 */
[----:B------:R-:W0:Y:S01]  /*0040*/  LDCU.64 UR10, c[0x0][0x3b8] ;  /* 0x00007700ff0a77ac */ /* 0x000e220008000a00 */
[----:B------:R-:W2:Y:S01]  /*0050*/  LDCU.64 UR12, c[0x0][0x3c0] ;  /* 0x00007800ff0c77ac */ /* 0x000ea20008000a00 */
[----:B------:R-:W3:Y:S01]  /*0060*/  LDCU.64 UR14, c[0x0][0x3d0] ;  /* 0x00007a00ff0e77ac */ /* 0x000ee20008000a00 */
[----:B0-----:R-:W-:-:S02]  /*0070*/  UIMAD UR6, UR9, UR10, URZ ;  /* 0x0000000a090672a4 */ /* 0x001fc4000f8e02ff */
[----:B------:R-:W-:Y:S02]  /*0080*/  UIMAD.WIDE.U32 UR4, UR8, UR10, URZ ;  /* 0x0000000a080472a5 */ /* 0x000fe4000f8e00ff */
[----:B------:R-:W-:Y:S01]  /*0090*/  UIMAD UR6, UR8, UR11, UR6 ;  /* 0x0000000b080672a4 */ /* 0x000fe2000f8e0206 */
[----:B------:R-:W1:Y:S03]  /*00a0*/  S2UR UR8, SR_CTAID.X ;  /* 0x00000000000879c3 */ /* 0x000e660000002500 */
[----:B------:R-:W-:Y:S02]  /*00b0*/  UIADD3 UR5, UPT, UPT, UR5, UR6, URZ ;  /* 0x0000000605057290 */ /* 0x000fe4000fffe0ff */
[----:B--2---:R-:W-:Y:S02]  /*00c0*/  UIMAD.WIDE.U32 UR6, UR4, UR12, URZ ;  /* 0x0000000c040672a5 */ /* 0x004fe4000f8e00ff */
[----:B------:R-:W-:-:S02]  /*00d0*/  UIMAD UR5, UR5, UR12, URZ ;  /* 0x0000000c050572a4 */ /* 0x000fc4000f8e02ff */
[----:B---3--:R-:W-:Y:S02]  /*00e0*/  UIMAD.WIDE.U32 UR10, UR6, UR14, URZ ;  /* 0x0000000e060a72a5 */ /* 0x008fe4000f8e00ff */
        /* <DEDUP_REMOVED lines=10> */
[----:B------:R-:W-:-:S09]  /*0190*/  UISETP.NE.U32.AND UP0, UPT, UR15, URZ, UPT ;  /* 0x000000ff0f00728c */ /* 0x000fd2000bf05070 */
[----:B------:R-:W-:Y:S05]  /*01a0*/  BRA.U UP0, `(.L_x_25) ;  /* 0x00000001005c7547 */ /* 0x000fea000b800000 */
[----:B------:R-:W0:Y:S01]  /*01b0*/  I2F.U32.RP R0, UR14 ;  /* 0x0000000e00007d06 */ /* 0x000e220008209000 */
[----:B------:R-:W-:Y:S01]  /*01c0*/  ISETP.NE.U32.AND P2, PT, RZ, UR14, PT ;  /* 0x0000000eff007c0c */ /* 0x000fe2000bf45070 */
[----:B------:R-:W-:-:S06]  /*01d0*/  IMAD.MOV.U32 R13, RZ, RZ, RZ ;  /* 0x000000ffff0d7224 */ /* 0x000fcc00078e00ff */
        /* <DEDUP_REMOVED lines=11> */
[----:B------:R-:W-:Y:S02]  /*0290*/  @P0 VIADD R3, R3, -UR14 ;  /* 0x8000000e03030c36 */ /* 0x000fe40008000000 */
[----:B------:R-:W-:-:S03]  /*02a0*/  @P0 VIADD R12, R12, 0x1 ;  /* 0x000000010c0c0836 */ /* 0x000fc60000000000 */
[----:B------:R-:W-:Y:S01]  /*02b0*/  ISETP.GE.U32.AND P1, PT, R3, UR14, PT ;  /* 0x0000000e03007c0c */ /* 0x000fe2000bf26070 */
[----:B------:R-:W-:-:S12]  /*02c0*/  IMAD.MOV.U32 R3, RZ, RZ, RZ ;  /* 0x000000ffff037224 */ /* 0x000fd800078e00ff */
[----:B------:R-:W-:Y:S02]  /*02d0*/  @P1 IADD3 R12, PT, PT, R12, 0x1, RZ ;  /* 0x000000010c0c1810 */ /* 0x000fe40007ffe0ff */
[----:B------:R-:W-:-:S05]  /*02e0*/  @!P2 LOP3.LUT R12, RZ, UR14, RZ, 0x33, !PT ;  /* 0x0000000eff0cac12 */ /* 0x000fca000f8e33ff */
[----:B------:R-:W-:-:S04]  /*02f0*/  IMAD.MOV R5, RZ, RZ, -R12 ;  /* 0x000000ffff057224 */ /* 0x000fc800078e0a0c */
[----:B------:R-:W-:Y:S01]  /*0300*/  IMAD R2, R5, UR14, R2 ;  /* 0x0000000e05027c24 */ /* 0x000fe2000f8e0202 */
[----:B------:R-:W-:Y:S06]  /*0310*/  BRA `(.L_x_26) ;  /* 0x0000000000447947 */ /* 0x000fec0003800000 */
.L_x_25:
[----:B------:R-:W0:Y:S01]  /*0320*/  LDCU.64 UR4, c[0x0][0x3d0] ;  /* 0x00007a00ff0477ac */ /* 0x000e220008000a00 */
[----:B------:R-:W-:Y:S01]  /*0330*/  MOV R20, R2 ;  /* 0x0000000200147202 */ /* 0x000fe20000000f00 */
[----:B------:R-:W-:Y:S01]  /*0340*/  IMAD.MOV.U32 R21, RZ, RZ, RZ ;  /* 0x000000ffff157224 */ /* 0x000fe200078e00ff */
[----:B------:R-:W-:Y:S01]  /*0350*/  MOV R10, 0x390 ;  /* 0x00000390000a7802 */ /* 0x000fe20000000f00 */
[----:B0-----:R-:W-:Y:S02]  /*0360*/  IMAD.U32 R16, RZ, RZ, UR4 ;  /* 0x00000004ff107e24 */ /* 0x001fe4000f8e00ff */
[----:B------:R-:W-:-:S07]  /*0370*/  IMAD.U32 R11, RZ, RZ, UR5 ;  /* 0x00000005ff0b7e24 */ /* 0x000fce000f8e00ff */
[----:B------:R-:W-:Y:S05]  /*0380*/  CALL.REL.NOINC `($__internal_4_$__cuda_sm20_div_u64) ;  /* 0x0000003800e07944 */ /* 0x000fea0003c00000 */
[----:B------:R-:W0:Y:S01]  /*0390*/  LDCU.64 UR4, c[0x0][0x3d0] ;  /* 0x00007a00ff0477ac */ /* 0x000e220008000a00 */
[----:B------:R-:W-:Y:S01]  /*03a0*/  IADD3 R5, P0, PT, RZ, -R16, RZ ;  /* 0x80000010ff057210 */ /* 0x000fe20007f1e0ff */
[----:B------:R-:W-:Y:S01]  /*03b0*/  IMAD.MOV.U32 R3, RZ, RZ, RZ ;  /* 0x000000ffff037224 */ /* 0x000fe200078e00ff */
[-C--:B------:R-:W-:Y:S01]  /*03c0*/  MOV R13, R17.reuse ;  /* 0x00000011000d7202 */ /* 0x080fe20000000f00 */
[----:B------:R-:W-:Y:S01]  /*03d0*/  IMAD.MOV.U32 R12, RZ, RZ, R16 ;  /* 0x000000ffff0c7224 */ /* 0x000fe200078e0010 */
[----:B------:R-:W-:-:S05]  /*03e0*/  IADD3.X R0, PT, PT, RZ, ~R17, RZ, P0, !PT ;  /* 0x80000011ff007210 */ /* 0x000fca00007fe4ff */
[----:B0-----:R-:W-:Y:S02]  /*03f0*/  IMAD R0, R0, UR4, RZ ;  /* 0x0000000400007c24 */ /* 0x001fe4000f8e02ff */
[----:B------:R-:W-:-:S04]  /*0400*/  IMAD.WIDE.U32 R2, R5, UR4, R2 ;  /* 0x0000000405027c25 */ /* 0x000fc8000f8e0002 */
[----:B------:R-:W-:-:S04]  /*0410*/  IMAD R5, R5, UR5, R0 ;  /* 0x0000000505057c24 */ /* 0x000fc8000f8e0200 */
[----:B------:R-:W-:-:S07]  /*0420*/  IMAD.IADD R3, R3, 0x1, R5 ;  /* 0x0000000103037824 */ /* 0x000fce00078e0205 */
.L_x_26:
        /* <DEDUP_REMOVED lines=8> */
[----:B0-----:R-:W-:-:S06]  /*04b0*/  VIADD R4, R0, 0xffffffe ;  /* 0x0ffffffe00047836 */ /* 0x001fcc0000000000 */
[----:B------:R0:W1:Y:S02]  /*04c0*/  F2I.FTZ.U32.TRUNC.NTZ R5, R4 ;  /* 0x0000000400057305 */ /* 0x000064000021f000 */
[----:B0-----:R-:W-:Y:S02]  /*04d0*/  IMAD.MOV.U32 R4, RZ, RZ, RZ ;  /* 0x000000ffff047224 */ /* 0x001fe400078e00ff */
[----:B-1----:R-:W-:-:S04]  /*04e0*/  IMAD.MOV R7, RZ, RZ, -R5 ;  /* 0x000000ffff077224 */ /* 0x002fc800078e0a05 */
[----:B------:R-:W-:-:S04]  /*04f0*/  IMAD R7, R7, UR4, RZ ;  /* 0x0000000407077c24 */ /* 0x000fc8000f8e02ff */
[----:B------:R-:W-:-:S04]  /*0500*/  IMAD.HI.U32 R5, R5, R7, R4 ;  /* 0x0000000705057227 */ /* 0x000fc800078e0004 */
[----:B------:R-:W-:Y:S02]  /*0510*/  IMAD.MOV.U32 R7, RZ, RZ, RZ ;  /* 0x000000ffff077224 */ /* 0x000fe400078e00ff */
[----:B------:R-:W-:-:S05]  /*0520*/  IMAD.HI.U32 R6, R5, R12, RZ ;  /* 0x0000000c05067227 */ /* 0x000fca00078e00ff */
[----:B------:R-:W-:-:S05]  /*0530*/  IADD3 R5, PT, PT, -R6, RZ, RZ ;  /* 0x000000ff06057210 */ /* 0x000fca0007ffe1ff */
[----:B------:R-:W-:-:S05]  /*0540*/  IMAD R5, R5, UR4, R12 ;  /* 0x0000000405057c24 */ /* 0x000fca000f8e020c */
[----:B------:R-:W-:-:S13]  /*0550*/  ISETP.GE.U32.AND P0, PT, R5, UR4, PT ;  /* 0x0000000405007c0c */ /* 0x000fda000bf06070 */
[----:B------:R-:W-:Y:S02]  /*0560*/  @P0 VIADD R5, R5, -UR4 ;  /* 0x8000000405050c36 */ /* 0x000fe40008000000 */
[----:B------:R-:W-:-:S03]  /*0570*/  @P0 VIADD R6, R6, 0x1 ;  /* 0x0000000106060836 */ /* 0x000fc60000000000 */
[----:B------:R-:W-:-:S13]  /*0580*/  ISETP.GE.U32.AND P1, PT, R5, UR4, PT ;  /* 0x0000000405007c0c */ /* 0x000fda000bf26070 */
[----:B------:R-:W-:Y:S01]  /*0590*/  @P1 VIADD R6, R6, 0x1 ;  /* 0x0000000106061836 */ /* 0x000fe20000000000 */
[----:B------:R-:W-:-:S04]  /*05a0*/  @!P2 LOP3.LUT R6, RZ, UR4, RZ, 0x33, !PT ;  /* 0x00000004ff06ac12 */ /* 0x000fc8000f8e33ff */
[----:B------:R-:W-:-:S05]  /*05b0*/  IADD3 R5, PT, PT, -R6, RZ, RZ ;  /* 0x000000ff06057210 */ /* 0x000fca0007ffe1ff */
[----:B------:R-:W-:Y:S01]  /*05c0*/  IMAD R12, R5, UR4, R12 ;  /* 0x00000004050c7c24 */ /* 0x000fe2000f8e020c */
[----:B------:R-:W-:Y:S06]  /*05d0*/  BRA `(.L_x_28) ;  /* 0x0000000000407947 */ /* 0x000fec0003800000 */
.L_x_27:
[----:B------:R-:W0:Y:S01]  /*05e0*/  LDCU.64 UR4, c[0x0][0x3c0] ;  /* 0x00007800ff0477ac */ /* 0x000e220008000a00 */
[----:B------:R-:W-:Y:S01]  /*05f0*/  IMAD.MOV.U32 R20, RZ, RZ, R12 ;  /* 0x000000ffff147224 */ /* 0x000fe200078e000c */
[----:B------:R-:W-:Y:S01]  /*0600*/  MOV R10, 0x650 ;  /* 0x00000650000a7802 */ /* 0x000fe20000000f00 */
[----:B------:R-:W-:Y:S01]  /*0610*/  IMAD.MOV.U32 R21, RZ, RZ, R13 ;  /* 0x000000ffff157224 */ /* 0x000fe200078e000d */
[----:B0-----:R-:W-:Y:S01]  /*0620*/  MOV R16, UR4 ;  /* 0x0000000400107c02 */ /* 0x001fe20008000f00 */
[----:B------:R-:W-:-:S07]  /*0630*/  IMAD.U32 R11, RZ, RZ, UR5 ;  /* 0x00000005ff0b7e24 */ /* 0x000fce000f8e00ff */
[----:B------:R-:W-:Y:S05]  /*0640*/  CALL.REL.NOINC `($__internal_4_$__cuda_sm20_div_u64) ;  /* 0x0000003800307944 */ /* 0x000fea0003c00000 */
[----:B------:R-:W0:Y:S01]  /*0650*/  LDCU.64 UR4, c[0x0][0x3c0] ;  /* 0x00007800ff0477ac */ /* 0x000e220008000a00 */
[----:B------:R-:W-:Y:S01]  /*0660*/  IADD3 R5, P0, PT, RZ, -R16, RZ ;  /* 0x80000010ff057210 */ /* 0x000fe20007f1e0ff */
[----:B------:R-:W-:Y:S02]  /*0670*/  IMAD.MOV.U32 R6, RZ, RZ, R16 ;  /* 0x000000ffff067224 */ /* 0x000fe400078e0010 */
[--C-:B------:R-:W-:Y:S02]  /*0680*/  IMAD.MOV.U32 R7, RZ, RZ, R17.reuse ;  /* 0x000000ffff077224 */ /* 0x100fe400078e0011 */
[----:B------:R-:W-:-:S04]  /*0690*/  IMAD.X R0, RZ, RZ, ~R17, P0 ;  /* 0x000000ffff007224 */ /* 0x000fc800000e0e11 */
[----:B0-----:R-:W-:Y:S02]  /*06a0*/  IMAD R0, R0, UR4, RZ ;  /* 0x0000000400007c24 */ /* 0x001fe4000f8e02ff */
[----:B------:R-:W-:-:S04]  /*06b0*/  IMAD.WIDE.U32 R12, R5, UR4, R12 ;  /* 0x00000004050c7c25 */ /* 0x000fc8000f8e000c */
[----:B------:R-:W-:-:S05]  /*06c0*/  IMAD R5, R5, UR5, R0 ;  /* 0x0000000505057c24 */ /* 0x000fca000f8e0200 */
[----:B------:R-:W-:-:S07]  /*06d0*/  IADD3 R13, PT, PT, R13, R5, RZ ;  /* 0x000000050d0d7210 */ /* 0x000fce0007ffe0ff */
.L_x_28:
        /* <DEDUP_REMOVED lines=26> */
.L_x_29:
[----:B------:R-:W0:Y:S01]  /*0880*/  LDCU.64 UR4, c[0x0][0x3b8] ;  /* 0x00007700ff0477ac */ /* 0x000e220008000a00 */
[----:B------:R-:W-:Y:S01]  /*0890*/  MOV R20, R6 ;  /* 0x0000000600147202 */ /* 0x000fe20000000f00 */
[----:B------:R-:W-:Y:S01]  /*08a0*/  IMAD.MOV.U32 R21, RZ, RZ, R7 ;  /* 0x000000ffff157224 */ /* 0x000fe200078e0007 */
[----:B------:R-:W-:Y:S01]  /*08b0*/  MOV R10, 0x8f0 ;  /* 0x000008f0000a7802 */ /* 0x000fe20000000f00 */
[----:B0-----:R-:W-:Y:S02]  /*08c0*/  IMAD.U32 R16, RZ, RZ, UR4 ;  /* 0x00000004ff107e24 */ /* 0x001fe4000f8e00ff */
[----:B------:R-:W-:-:S07]  /*08d0*/  IMAD.U32 R11, RZ, RZ, UR5 ;  /* 0x00000005ff0b7e24 */ /* 0x000fce000f8e00ff */
[----:B------:R-:W-:Y:S05]  /*08e0*/  CALL.REL.NOINC `($__internal_4_$__cuda_sm20_div_u64) ;  /* 0x0000003400887944 */ /* 0x000fea0003c00000 */
[----:B------:R-:W0:Y:S01]  /*08f0*/  LDCU.64 UR4, c[0x0][0x3b8] ;  /* 0x00007700ff0477ac */ /* 0x000e220008000a00 */
[----:B------:R-:W-:Y:S01]  /*0900*/  IADD3 R9, P0, PT, RZ, -R16, RZ ;  /* 0x80000010ff097210 */ /* 0x000fe20007f1e0ff */
[----:B------:R-:W-:Y:S02]  /*0910*/  IMAD.MOV.U32 R4, RZ, RZ, R6 ;  /* 0x000000ffff047224 */ /* 0x000fe400078e0006 */
[----:B------:R-:W-:Y:S01]  /*0920*/  IMAD.MOV.U32 R5, RZ, RZ, R7 ;  /* 0x000000ffff057224 */ /* 0x000fe200078e0007 */
[----:B------:R-:W-:-:S05]  /*0930*/  IADD3.X R0, PT, PT, RZ, ~R17, RZ, P0, !PT ;  /* 0x80000011ff007210 */ /* 0x000fca00007fe4ff */
[----:B0-----:R-:W-:Y:S02]  /*0940*/  IMAD R0, R0, UR4, RZ ;  /* 0x0000000400007c24 */ /* 0x001fe4000f8e02ff */
[----:B------:R-:W-:-:S04]  /*0950*/  IMAD.WIDE.U32 R4, R9, UR4, R4 ;  /* 0x0000000409047c25 */ /* 0x000fc8000f8e0004 */
[----:B------:R-:W-:Y:S02]  /*0960*/  IMAD R7, R9, UR5, R0 ;  /* 0x0000000509077c24 */ /* 0x000fe4000f8e0200 */
[----:B------:R-:W-:-:S03]  /*0970*/  IMAD.MOV.U32 R0, RZ, RZ, R4 ;  /* 0x000000ffff007224 */ /* 0x000fc600078e0004 */
[----:B------:R-:W-:-:S07]  /*0980*/  IADD3 R4, PT, PT, R5, R7, RZ ;  /* 0x0000000705047210 */ /* 0x000fce0007ffe0ff */
.L_x_30:
        /* <DEDUP_REMOVED lines=13> */
[----:B------:R-:W-:-:S06]  /*0a60*/  IMAD.HI.U32 R7, R7, R9, R6 ;  /* 0x0000000907077227 */ /* 0x000fcc00078e0006 */
[----:B------:R-:W-:-:S05]  /*0a70*/  IMAD.HI.U32 R7, R7, R16, RZ ;  /* 0x0000001007077227 */ /* 0x000fca00078e00ff */
[----:B------:R-:W-:-:S05]  /*0a80*/  IADD3 R7, PT, PT, -R7, RZ, RZ ;  /* 0x000000ff07077210 */ /* 0x000fca0007ffe1ff */
[----:B------:R-:W-:-:S05]  /*0a90*/  IMAD R24, R7, UR4, R16 ;  /* 0x0000000407187c24 */ /* 0x000fca000f8e0210 */
[----:B------:R-:W-:-:S13]  /*0aa0*/  ISETP.GE.U32.AND P0, PT, R24, UR4, PT ;  /* 0x0000000418007c0c */ /* 0x000fda000bf06070 */
[----:B------:R-:W-:-:S05]  /*0ab0*/  @P0 VIADD R24, R24, -UR4 ;  /* 0x8000000418180c36 */ /* 0x000fca0008000000 */
[----:B------:R-:W-:-:S13]  /*0ac0*/  ISETP.GE.U32.AND P0, PT, R24, UR4, PT ;  /* 0x0000000418007c0c */ /* 0x000fda000bf06070 */
[----:B------:R-:W-:Y:S01]  /*0ad0*/  @P0 VIADD R24, R24, -UR4 ;  /* 0x8000000418180c36 */ /* 0x000fe20008000000 */
[----:B------:R-:W-:Y:S01]  /*0ae0*/  @!P1 LOP3.LUT R24, RZ, UR4, RZ, 0x33, !PT ;  /* 0x00000004ff189c12 */ /* 0x000fe2000f8e33ff */
[----:B------:R-:W-:Y:S06]  /*0af0*/  BRA `(.L_x_32) ;  /* 0x00000000001c7947 */ /* 0x000fec0003800000 */
.L_x_31:
[----:B------:R-:W0:Y:S01]  /*0b00*/  LDCU.64 UR4, c[0x0][0x3a8] ;  /* 0x00007500ff0477ac */ /* 0x000e220008000a00 */
[----:B------:R-:W-:Y:S01]  /*0b10*/  MOV R20, R16 ;  /* 0x0000001000147202 */ /* 0x000fe20000000f00 */
[----:B------:R-:W-:Y:S01]  /*0b20*/  IMAD.MOV.U32 R21, RZ, RZ, R17 ;  /* 0x000000ffff157224 */ /* 0x000fe200078e0011 */
[----:B------:R-:W-:Y:S01]  /*0b30*/  MOV R22, 0xb70 ;  /* 0x00000b7000167802 */ /* 0x000fe20000000f00 */
[----:B0-----:R-:W-:Y:S02]  /*0b40*/  IMAD.U32 R10, RZ, RZ, UR4 ;  /* 0x00000004ff0a7e24 */ /* 0x001fe4000f8e00ff */
[----:B------:R-:W-:-:S07]  /*0b50*/  IMAD.U32 R11, RZ, RZ, UR5 ;  /* 0x00000005ff0b7e24 */ /* 0x000fce000f8e00ff */
[----:B------:R-:W-:Y:S05]  /*0b60*/  CALL.REL.NOINC `($__internal_5_$__cuda_sm20_rem_u64) ;  /* 0x0000003400fc7944 */ /* 0x000fea0003c00000 */
.L_x_32:
[----:B------:R-:W0:Y:S01]  /*0b70*/  LDCU.64 UR8, c[0x0][0x380] ;  /* 0x00007000ff0877ac */ /* 0x000e220008000a00 */
[----:B------:R-:W1:Y:S01]  /*0b80*/  LDCU.64 UR6, c[0x0][0x3b8] ;  /* 0x00007700ff0677ac */ /* 0x000e620008000a00 */
[----:B0-----:R-:W-:-:S04]  /*0b90*/  ISETP.NE.U32.AND P0, PT, RZ, UR8, PT ;  /* 0x00000008ff007c0c */ /* 0x001fc8000bf05070 */
[----:B------:R-:W-:-:S13]  /*0ba0*/  ISETP.NE.AND.EX P0, PT, RZ, UR9, PT, P0 ;  /* 0x00000009ff007c0c */ /* 0x000fda000bf05300 */
[----:B-1----:R-:W-:Y:S05]  /*0bb0*/  @!P0 EXIT ;  /* 0x000000000000894d */ /* 0x002fea0003800000 */
[----:B------:R-:W-:Y:S01]  /*0bc0*/  UIMAD UR4, UR9, UR8, URZ ;  /* 0x00000008090472a4 */ /* 0x000fe2000f8e02ff */
[----:B------:R-:W-:Y:S01]  /*0bd0*/  IMAD R5, R25, UR6, RZ ;  /* 0x0000000619057c24 */ /* 0x000fe2000f8e02ff */
[----:B------:R-:W-:Y:S01]  /*0be0*/  UIMAD.WIDE.U32 UR10, UR8, UR8, URZ ;  /* 0x00000008080a72a5 */ /* 0x000fe2000f8e00ff */
[C---:B------:R-:W-:Y:S01]  /*0bf0*/  IMAD.WIDE.U32 R6, R24.reuse, UR6, RZ ;  /* 0x0000000618067c25 */ /* 0x040fe2000f8e00ff */
[----:B------:R-:W-:Y:S01]  /*0c00*/  UIMAD UR4, UR8, UR9, UR4 ;  /* 0x00000009080472a4 */ /* 0x000fe2000f8e0204 */
[----:B------:R-:W0:Y:S02]  /*0c10*/  LDCU.64 UR12, c[0x0][0x3d0] ;  /* 0x00007a00ff0c77ac */ /* 0x000e240008000a00 */
[----:B------:R-:W-:Y:S02]  /*0c20*/  IMAD R5, R24, UR7, R5 ;  /* 0x0000000718057c24 */ /* 0x000fe4000f8e0205 */
[----:B------:R-:W-:Y:S01]  /*0c30*/  IMAD.WIDE.U32 R8, R0, UR10, RZ ;  /* 0x0000000a00087c25 */ /* 0x000fe2000f8e00ff */
[----:B------:R-:W-:Y:S01]  /*0c40*/  UIADD3 UR4, UPT, UPT, UR11, UR4, URZ ;  /* 0x000000040b047290 */ /* 0x000fe2000fffe0ff */
[----:B------:R-:W0:Y:S01]  /*0c50*/  LDCU.64 UR6, c[0x0][0x3c0] ;  /* 0x00007800ff0677ac */ /* 0x000e220008000a00 */
[----:B------:R-:W-:-:S04]  /*0c60*/  IADD3 R5, PT, PT, R7, R5, RZ ;  /* 0x0000000507057210 */ /* 0x000fc80007ffe0ff */
[----:B------:R-:W-:Y:S01]  /*0c70*/  IMAD R11, R0, UR4, RZ ;  /* 0x00000004000b7c24 */ /* 0x000fe2000f8e02ff */
[----:B------:R-:W1:Y:S01]  /*0c80*/  LDCU.64 UR18, c[0x0][0x390] ;  /* 0x00007200ff1277ac */ /* 0x000e620008000a00 */
[----:B------:R-:W-:Y:S02]  /*0c90*/  IMAD R7, R5, UR10, RZ ;  /* 0x0000000a05077c24 */ /* 0x000fe4000f8e02ff */
[----:B------:R-:W-:Y:S01]  /*0ca0*/  IMAD R11, R4, UR10, R11 ;  /* 0x0000000a040b7c24 */ /* 0x000fe2000f8e020b */
[----:B------:R-:W2:Y:S01]  /*0cb0*/  LDCU.64 UR20, c[0x0][0x3e8] ;  /* 0x00007d00ff1477ac */ /* 0x000ea20008000a00 */
[C---:B------:R-:W-:Y:S02]  /*0cc0*/  IMAD R7, R6.reuse, UR4, R7 ;  /* 0x0000000406077c24 */ /* 0x040fe4000f8e0207 */
[----:B------:R-:W-:Y:S01]  /*0cd0*/  IMAD.IADD R9, R9, 0x1, R11 ;  /* 0x0000000109097824 */ /* 0x000fe200078e020b */
[----:B------:R-:W-:Y:S02]  /*0ce0*/  ULOP3.LUT UR14, UR8, 0x3, URZ, 0xc0, !UPT ;  /* 0x00000003080e7892 */ /* 0x000fe4000f8ec0ff */
[----:B------:R-:W-:Y:S01]  /*0cf0*/  ULOP3.LUT UR8, UR8, 0xfffffffc, URZ, 0xc0, !UPT ;  /* 0xfffffffc08087892 */ /* 0x000fe2000f8ec0ff */
[----:B------:R-:W-:Y:S01]  /*0d00*/  IMAD.WIDE.U32 R10, R6, UR10, R8 ;  /* 0x0000000a060a7c25 */ /* 0x000fe2000f8e0008 */
[----:B------:R-:W-:Y:S01]  /*0d10*/  UMOV UR5, URZ ;  /* 0x000000ff00057c82 */ /* 0x000fe20008000000 */
[----:B0-----:R-:W-:-:S02]  /*0d20*/  UIMAD UR4, UR7, UR12, URZ ;  /* 0x0000000c070472a4 */ /* 0x001fc4000f8e02ff */
[----:B------:R-:W-:Y:S01]  /*0d30*/  IMAD.IADD R7, R11, 0x1, R7 ;  /* 0x000000010b077824 */ /* 0x000fe200078e0207 */
[----:B------:R-:W-:Y:S02]  /*0d40*/  UIMAD.WIDE.U32 UR10, UR6, UR12, URZ ;  /* 0x0000000c060a72a5 */ /* 0x000fe4000f8e00ff */
[----:B------:R-:W-:Y:S01]  /*0d50*/  IMAD.WIDE.U32 R8, R10, UR6, R12 ;  /* 0x000000060a087c25 */ /* 0x000fe2000f8e000c */
[----:B------:R-:W-:-:S03]  /*0d60*/  UIMAD UR4, UR6, UR13, UR4 ;  /* 0x0000000d060472a4 */ /* 0x000fc6000f8e0204 */
[----:B------:R-:W-:Y:S01]  /*0d70*/  IMAD R7, R7, UR6, RZ ;  /* 0x0000000607077c24 */ /* 0x000fe2000f8e02ff */
[----:B------:R-:W-:-:S03]  /*0d80*/  UIADD3 UR9, UPT, UPT, UR11, UR4, URZ ;  /* 0x000000040b097290 */ /* 0x000fc6000fffe0ff */
[----:B------:R-:W-:Y:S01]  /*0d90*/  IMAD R7, R10, UR7, R7 ;  /* 0x000000070a077c24 */ /* 0x000fe2000f8e0207 */
[----:B------:R-:W-:Y:S01]  /*0da0*/  USHF.L.U64.HI UR15, UR10, 0x5, UR9 ;  /* 0x000000050a0f7899 */ /* 0x000fe20008010209 */
[----:B------:R-:W-:Y:S01]  /*0db0*/  IMAD.WIDE.U32 R10, R8, UR12, R2 ;  /* 0x0000000c080a7c25 */ /* 0x000fe2000f8e0002 */
[----:B------:R-:W-:Y:S02]  /*0dc0*/  USHF.L.U64.HI UR16, UR10, 0x4, UR9 ;  /* 0x000000040a107899 */ /* 0x000fe40008010209 */
[----:B------:R-:W-:Y:S01]  /*0dd0*/  USHF.L.U64.HI UR17, UR10, 0x3, UR9 ;  /* 0x000000030a117899 */ /* 0x000fe20008010209 */
[----:B------:R-:W-:Y:S01]  /*0de0*/  IMAD.IADD R7, R9, 0x1, R7 ;  /* 0x0000000109077824 */ /* 0x000fe200078e0207 */
[----:B------:R-:W-:Y:S01]  /*0df0*/  IADD3 R9, P2, PT, R0, R6, RZ ;  /* 0x0000000600097210 */ /* 0x000fe20007f5e0ff */
[----:B------:R-:W-:Y:S01]  /*0e00*/  UMOV UR4, URZ ;  /* 0x000000ff00047c82 */ /* 0x000fe20008000000 */
[----:B--2---:R-:W-:Y:S01]  /*0e10*/  LEA R6, P3, R10, UR20, 0x3 ;  /* 0x000000140a067c11 */ /* 0x004fe2000f8618ff */
[----:B------:R-:W-:-:S02]  /*0e20*/  IMAD R7, R7, UR12, RZ ;  /* 0x0000000c07077c24 */ /* 0x000fc4000f8e02ff */
[----:B------:R-:W-:Y:S02]  /*0e30*/  IMAD.X R4, R4, 0x1, R5, P2 ;  /* 0x0000000104047824 */ /* 0x000fe400010e0605 */
[----:B------:R-:W-:Y:S01]  /*0e40*/  IMAD R15, R8, UR13, R7 ;  /* 0x0000000d080f7c24 */ /* 0x000fe2000f8e0207 */
[----:B-1----:R-:W-:Y:S01]  /*0e50*/  IADD3 R8, P0, PT, R12, UR18, RZ ;  /* 0x000000120c087c10 */ /* 0x002fe2000ff1e0ff */
[----:B------:R-:W0:Y:S01]  /*0e60*/  LDCU.64 UR12, c[0x0][0x358] ;  /* 0x00006b00ff0c77ac */ /* 0x000e220008000a00 */
[----:B------:R-:W-:Y:S02]  /*0e70*/  IADD3 R7, P1, PT, R2, UR18, RZ ;  /* 0x0000001202077c10 */ /* 0x000fe4000ff3e0ff */
[----:B------:R-:W-:Y:S02]  /*0e80*/  IADD3 R11, PT, PT, R11, R15, RZ ;  /* 0x0000000f0b0b7210 */ /* 0x000fe40007ffe0ff */
[----:B------:R-:W-:Y:S02]  /*0e90*/  IADD3.X R2, PT, PT, R13, UR19, RZ, P0, !PT ;  /* 0x000000130d027c10 */ /* 0x000fe400087fe4ff */
[----:B------:R-:W-:-:S02]  /*0ea0*/  LEA.HI.X R5, R10, UR21, R11, 0x3, P3 ;  /* 0x000000150a057c11 */ /* 0x000fc400098f1c0b */
[----:B------:R-:W-:-:S07]  /*0eb0*/  IADD3.X R0, PT, PT, R3, UR19, RZ, P1, !PT ;  /* 0x0000001303007c10 */ /* 0x000fce0008ffe4ff */
.L_x_100:
[----:B-1----:R-:W1:Y:S01]  /*0ec0*/  LDCU UR6, c[0x0][0x38c] ;  /* 0x00007180ff0677ac */ /* 0x002e620008000800 */
[----:B------:R-:W-:Y:S01]  /*0ed0*/  IADD3 R20, P0, PT, R8, -UR4, RZ ;  /* 0x8000000408147c10 */ /* 0x000fe2000ff1e0ff */
[----:B------:R-:W-:Y:S03]  /*0ee0*/  BSSY.RECONVERGENT B0, `(.L_x_33) ;  /* 0x0000021000007945 */ /* 0x000fe60003800200 */
[----:B------:R-:W-:-:S04]  /*0ef0*/  IADD3.X R21, PT, PT, R2, ~UR5, RZ, P0, !PT ;  /* 0x8000000502157c10 */ /* 0x000fc800087fe4ff */
[----:B-1----:R-:W-:-:S04]  /*0f00*/  LOP3.LUT R3, R21, UR6, RZ, 0xfc, !PT ;  /* 0x0000000615037c12 */ /* 0x002fc8000f8efcff */
[----:B------:R-:W-:-:S13]  /*0f10*/  ISETP.NE.U32.AND P0, PT, R3, RZ, PT ;  /* 0x000000ff0300720c */ /* 0x000fda0003f05070 */
[----:B0--34-:R-:W-:Y:S05]  /*0f20*/  @P0 BRA `(.L_x_34) ;  /* 0x0000000000540947 */ /* 0x019fea0003800000 */
[----:B------:R-:W1:Y:S02]  /*0f30*/  LDCU UR6, c[0x0][0x388] ;  /* 0x00007100ff0677ac */ /* 0x000e640008000800 */
[----:B-1----:R-:W1:Y:S01]  /*0f40*/  I2F.U32.RP R3, UR6 ;  /* 0x0000000600037d06 */ /* 0x002e620008209000 */
[----:B------:R-:W-:-:S07]  /*0f50*/  ISETP.NE.U32.AND P2, PT, RZ, UR6, PT ;  /* 0x00000006ff007c0c */ /* 0x000fce000bf45070 */
[----:B-1----:R-:W1:Y:S02]  /*0f60*/  MUFU.RCP R3, R3 ;  /* 0x0000000300037308 */ /* 0x002e640000001000 */
[----:B-1----:R-:W-:-:S06]  /*0f70*/  VIADD R10, R3, 0xffffffe ;  /* 0x0ffffffe030a7836 */ /* 0x002fcc0000000000 */
[----:B------:R1:W2:Y:S02]  /*0f80*/  F2I.FTZ.U32.TRUNC.NTZ R11, R10 ;  /* 0x0000000a000b7305 */ /* 0x0002a4000021f000 */
[----:B-1----:R-:W-:Y:S02]  /*0f90*/  HFMA2 R10, -RZ, RZ, 0, 0 ;  /* 0x00000000ff0a7431 */ /* 0x002fe400000001ff */
[----:B--2---:R-:W-:-:S04]  /*0fa0*/  IMAD.MOV R13, RZ, RZ, -R11 ;  /* 0x000000ffff0d7224 */ /* 0x004fc800078e0a0b */
[----:B------:R-:W-:-:S04]  /*0fb0*/  IMAD R13, R13, UR6, RZ ;  /* 0x000000060d0d7c24 */ /* 0x000fc8000f8e02ff */
[----:B------:R-:W-:-:S04]  /*0fc0*/  IMAD.HI.U32 R11, R11, R13, R10 ;  /* 0x0000000d0b0b7227 */ /* 0x000fc800078e000a */
[----:B------:R-:W-:Y:S02]  /*0fd0*/  IMAD.MOV.U32 R13, RZ, RZ, RZ ;  /* 0x000000ffff0d7224 */ /* 0x000fe400078e00ff */
[----:B------:R-:W-:-:S04]  /*0fe0*/  IMAD.HI.U32 R12, R11, R20, RZ ;  /* 0x000000140b0c7227 */ /* 0x000fc800078e00ff */
[----:B------:R-:W-:-:S04]  /*0ff0*/  IMAD.MOV R11, RZ, RZ, -R12 ;  /* 0x000000ffff0b7224 */ /* 0x000fc800078e0a0c */
[----:B------:R-:W-:-:S05]  /*1000*/  IMAD R11, R11, UR6, R20 ;  /* 0x000000060b0b7c24 */ /* 0x000fca000f8e0214 */
[----:B------:R-:W-:-:S13]  /*1010*/  ISETP.GE.U32.AND P0, PT, R11, UR6, PT ;  /* 0x000000060b007c0c */ /* 0x000fda000bf06070 */
[----:B------:R-:W-:Y:S02]  /*1020*/  @P0 VIADD R11, R11, -UR6 ;  /* 0x800000060b0b0c36 */ /* 0x000fe40008000000 */
[----:B------:R-:W-:-:S03]  /*1030*/  @P0 VIADD R12, R12, 0x1 ;  /* 0x000000010c0c0836 */ /* 0x000fc60000000000 */
[----:B------:R-:W-:-:S13]  /*1040*/  ISETP.GE.U32.AND P1, PT, R11, UR6, PT ;  /* 0x000000060b007c0c */ /* 0x000fda000bf26070 */
[----:B------:R-:W-:Y:S02]  /*1050*/  @P1 IADD3 R12, PT, PT, R12, 0x1, RZ ;  /* 0x000000010c0c1810 */ /* 0x000fe40007ffe0ff */
[----:B------:R-:W-:Y:S01]  /*1060*/  @!P2 LOP3.LUT R12, RZ, UR6, RZ, 0x33, !PT ;  /* 0x00000006ff0cac12 */ /* 0x000fe2000f8e33ff */
[----:B------:R-:W-:Y:S06]  /*1070*/  BRA `(.L_x_35) ;  /* 0x00000000001c7947 */ /* 0x000fec0003800000 */
.L_x_34:
[----:B------:R-:W1:Y:S01]  /*1080*/  LDCU.64 UR6, c[0x0][0x388] ;  /* 0x00007100ff0677ac */ /* 0x000e620008000a00 */
[----:B------:R-:W-:Y:S01]  /*1090*/  MOV R10, 0x10d0 ;  /* 0x000010d0000a7802 */ /* 0x000fe20000000f00 */
[----:B-1----:R-:W-:Y:S02]  /*10a0*/  IMAD.U32 R16, RZ, RZ, UR6 ;  /* 0x00000006ff107e24 */ /* 0x002fe4000f8e00ff */
[----:B------:R-:W-:-:S07]  /*10b0*/  IMAD.U32 R11, RZ, RZ, UR7 ;  /* 0x00000007ff0b7e24 */ /* 0x000fce000f8e00ff */
[----:B0-----:R-:W-:Y:S05]  /*10c0*/  CALL.REL.NOINC `($__internal_4_$__cuda_sm20_div_u64) ;  /* 0x0000002c00907944 */ /* 0x001fea0003c00000 */
[----:B------:R-:W-:Y:S01]  /*10d0*/  MOV R12, R16 ;  /* 0x00000010000c7202 */ /* 0x000fe20000000f00 */
[----:B------:R-:W-:-:S07]  /*10e0*/  IMAD.MOV.U32 R13, RZ, RZ, R17 ;  /* 0x000000ffff0d7224 */ /* 0x000fce00078e0011 */
.L_x_35:
[----:B0-----:R-:W-:Y:S05]  /*10f0*/  BSYNC.RECONVERGENT B0 ;  /* 0x0000000000007941 */ /* 0x001fea0003800200 */
.L_x_33:
[----:B------:R-:W-:Y:S01]  /*1100*/  ISETP.GE.U32.AND P1, PT, R8, UR4, PT ;  /* 0x0000000408007c0c */ /* 0x000fe2000bf26070 */
[----:B------:R-:W-:Y:S01]  /*1110*/  BSSY.RECONVERGENT B0, `(.L_x_36) ;  /* 0x0000029000007945 */ /* 0x000fe20003800200 */
[----:B------:R-:W-:Y:S02]  /*1120*/  PLOP3.LUT P0, PT, PT, PT, PT, 0x80, 0x8 ;  /* 0x000000000008781c */ /* 0x000fe40003f0f070 */
[----:B------:R-:W-:-:S13]  /*1130*/  ISETP.GE.U32.AND.EX P1, PT, R2, UR5, PT, P1 ;  /* 0x0000000502007c0c */ /* 0x000fda000bf26110 */
[----:B------:R-:W-:Y:S05]  /*1140*/  @!P1 BRA `(.L_x_37) ;  /* 0x0000000000949947 */ /* 0x000fea0003800000 */
[----:B------:R-:W0:Y:S01]  /*1150*/  LDCU UR6, c[0x0][0x38c] ;  /* 0x00007180ff0677ac */ /* 0x000e220008000800 */
[----:B------:R-:W-:Y:S01]  /*1160*/  BSSY.RECONVERGENT B1, `(.L_x_38) ;  /* 0x0000020000017945 */ /* 0x000fe20003800200 */
[----:B0-----:R-:W-:-:S04]  /*1170*/  LOP3.LUT R3, R21, UR6, RZ, 0xfc, !PT ;  /* 0x0000000615037c12 */ /* 0x001fc8000f8efcff */
[----:B------:R-:W-:-:S13]  /*1180*/  ISETP.NE.U32.AND P0, PT, R3, RZ, PT ;  /* 0x000000ff0300720c */ /* 0x000fda0003f05070 */
[----:B------:R-:W-:Y:S05]  /*1190*/  @P0 BRA `(.L_x_39) ;  /* 0x0000000000540947 */ /* 0x000fea0003800000 */
[----:B------:R-:W0:Y:S02]  /*11a0*/  LDCU UR6, c[0x0][0x388] ;  /* 0x00007100ff0677ac */ /* 0x000e240008000800 */
        /* <DEDUP_REMOVED lines=15> */
[----:B------:R-:W-:Y:S01]  /*12a0*/  @P0 VIADD R15, R15, -UR6 ;  /* 0x800000060f0f0c36 */ /* 0x000fe20008000000 */
[----:B------:R-:W-:-:S04]  /*12b0*/  @!P1 LOP3.LUT R15, RZ, UR6, RZ, 0x33, !PT ;  /* 0x00000006ff0f9c12 */ /* 0x000fc8000f8e33ff */
[----:B------:R-:W-:-:S04]  /*12c0*/  ISETP.NE.U32.AND P0, PT, R15, RZ, PT ;  /* 0x000000ff0f00720c */ /* 0x000fc80003f05070 */
[----:B------:R-:W-:Y:S01]  /*12d0*/  ISETP.NE.AND.EX P0, PT, RZ, RZ, PT, P0 ;  /* 0x000000ffff00720c */ /* 0x000fe20003f05300 */
[----:B------:R-:W-:-:S12]  /*12e0*/  BRA `(.L_x_40) ;  /* 0x00000000001c7947 */ /* 0x000fd80003800000 */
.L_x_39:
[----:B------:R-:W0:Y:S01]  /*12f0*/  LDCU.64 UR6, c[0x0][0x388] ;  /* 0x00007100ff0677ac */ /* 0x000e220008000a00 */
[----:B------:R-:W-:Y:S02]  /*1300*/  MOV R22, 0x1340 ;  /* 0x0000134000167802 */ /* 0x000fe40000000f00 */
[----:B0-----:R-:W-:Y:S01]  /*1310*/  MOV R10, UR6 ;  /* 0x00000006000a7c02 */ /* 0x001fe20008000f00 */
[----:B------:R-:W-:-:S07]  /*1320*/  IMAD.U32 R11, RZ, RZ, UR7 ;  /* 0x00000007ff0b7e24 */ /* 0x000fce000f8e00ff */
[----:B------:R-:W-:Y:S05]  /*1330*/  CALL.REL.NOINC `($__internal_5_$__cuda_sm20_rem_u64) ;  /* 0x0000003000087944 */ /* 0x000fea0003c00000 */
[----:B------:R-:W-:-:S04]  /*1340*/  ISETP.NE.U32.AND P0, PT, R24, RZ, PT ;  /* 0x000000ff1800720c */ /* 0x000fc80003f05070 */
[----:B------:R-:W-:-:S13]  /*1350*/  ISETP.NE.AND.EX P0, PT, R25, RZ, PT, P0 ;  /* 0x000000ff1900720c */ /* 0x000fda0003f05300 */
.L_x_40:
[----:B------:R-:W-:Y:S05]  /*1360*/  BSYNC.RECONVERGENT B1 ;  /* 0x0000000000017941 */ /* 0x000fea0003800200 */
.L_x_38:
[----:B------:R-:W0:Y:S02]  /*1370*/  LDCU.64 UR6, c[0x0][0x3c8] ;  /* 0x00007900ff0677ac */ /* 0x000e240008000a00 */
[----:B0-----:R-:W-:-:S04]  /*1380*/  ISETP.GE.U32.AND P1, PT, R12, UR6, PT ;  /* 0x000000060c007c0c */ /* 0x001fc8000bf26070 */
[----:B------:R-:W-:-:S13]  /*1390*/  ISETP.GE.U32.OR.EX P0, PT, R13, UR7, P0, P1 ;  /* 0x000000070d007c0c */ /* 0x000fda0008706510 */
.L_x_37:
[----:B------:R-:W-:Y:S05]  /*13a0*/  BSYNC.RECONVERGENT B0 ;  /* 0x0000000000007941 */ /* 0x000fea0003800200 */
.L_x_36:
[----:B------:R-:W0:Y:S01]  /*13b0*/  LDCU.64 UR6, c[0x0][0x380] ;  /* 0x00007000ff0677ac */ /* 0x000e220008000a00 */
[----:B------:R-:W1:Y:S01]  /*13c0*/  LDCU.64 UR18, c[0x0][0x3c8] ;  /* 0x00007900ff1277ac */ /* 0x000e620008000a00 */
[----:B0-----:R-:W-:-:S03]  /*13d0*/  UISETP.GE.U32.AND UP0, UPT, UR6, 0x4, UPT ;  /* 0x000000040600788c */ /* 0x001fc6000bf06070 */
[----:B------:R-:W-:Y:S01]  /*13e0*/  UMOV UR6, URZ ;  /* 0x000000ff00067c82 */ /* 0x000fe20008000000 */
[----:B------:R-:W-:Y:S01]  /*13f0*/  UISETP.GE.U32.AND.EX UP0, UPT, UR7, URZ, UPT, UP0 ;  /* 0x000000ff0700728c */ /* 0x000fe2000bf06100 */
[----:B-1----:R-:W-:Y:S02]  /*1400*/  IMAD R10, R4, UR18, RZ ;  /* 0x00000012040a7c24 */ /* 0x002fe4000f8e02ff */
[----:B------:R-:W-:Y:S01]  /*1410*/  IMAD.WIDE.U32 R12, R9, UR18, R12 ;  /* 0x00000012090c7c25 */ /* 0x000fe2000f8e000c */
[----:B------:R-:W-:-:S03]  /*1420*/  UMOV UR7, URZ ;  /* 0x000000ff00077c82 */ /* 0x000fc60008000000 */
[----:B------:R-:W-:-:S04]  /*1430*/  IMAD R3, R9, UR19, R10 ;  /* 0x0000001309037c24 */ /* 0x000fc8000f8e020a */
[----:B------:R-:W-:Y:S01]  /*1440*/  IMAD.IADD R3, R13, 0x1, R3 ;  /* 0x000000010d037824 */ /* 0x000fe200078e0203 */
[----:B------:R-:W-:Y:S06]  /*1450*/  BRA.U !UP0, `(.L_x_41) ;  /* 0x0000001508e47547 */ /* 0x000fec000b800000 */
[----:B------:R-:W0:Y:S01]  /*1460*/  LDC.64 R14, c[0x0][0x3d8] ;  /* 0x0000f600ff0e7b82 */ /* 0x000e220000000a00 */
[----:B------:R-:W1:Y:S01]  /*1470*/  LDCU UR24, c[0x0][0x38c] ;  /* 0x00007180ff1877ac */ /* 0x000e620008000800 */
[----:B------:R-:W2:Y:S01]  /*1480*/  LDCU UR25, c[0x0][0x388] ;  /* 0x00007100ff1977ac */ /* 0x000ea20008000800 */
[----:B------:R-:W3:Y:S01]  /*1490*/  LDCU UR26, c[0x0][0x384] ;  /* 0x00007080ff1a77ac */ /* 0x000ee20008000800 */
[----:B------:R-:W4:Y:S01]  /*14a0*/  LDCU.64 UR20, c[0x0][0x3e0] ;  /* 0x00007c00ff1477ac */ /* 0x000f220008000a00 */
[----:B------:R-:W-:Y:S01]  /*14b0*/  UMOV UR6, URZ ;  /* 0x000000ff00067c82 */ /* 0x000fe20008000000 */
[----:B------:R-:W-:-:S05]  /*14c0*/  UMOV UR7, URZ ;  /* 0x000000ff00077c82 */ /* 0x000fca0008000000 */
.L_x_74:
[----:B------:R-:W-:Y:S01]  /*14d0*/  IADD3 R20, P1, PT, R7, -UR6, RZ ;  /* 0x8000000607147c10 */ /* 0x000fe2000ff3e0ff */
[----:B------:R-:W-:Y:S03]  /*14e0*/  BSSY.RECONVERGENT B0, `(.L_x_42) ;  /* 0x0000020000007945 */ /* 0x000fe60003800200 */
[----:B------:R-:W-:-:S04]  /*14f0*/  IADD3.X R21, PT, PT, R0, ~UR7, RZ, P1, !PT ;  /* 0x8000000700157c10 */ /* 0x000fc80008ffe4ff */
[----:B-1----:R-:W-:-:S04]  /*1500*/  LOP3.LUT R10, R21, UR24, RZ, 0xfc, !PT ;  /* 0x00000018150a7c12 */ /* 0x002fc8000f8efcff */
[----:B------:R-:W-:-:S13]  /*1510*/  ISETP.NE.U32.AND P1, PT, R10, RZ, PT ;  /* 0x000000ff0a00720c */ /* 0x000fda0003f25070 */
[----:B------:R-:W-:Y:S05]  /*1520*/  @P1 BRA `(.L_x_43) ;  /* 0x0000000000501947 */ /* 0x000fea0003800000 */
[----:B--2---:R-:W1:Y:S01]  /*1530*/  I2F.U32.RP R16, UR25 ;  /* 0x0000001900107d06 */ /* 0x004e620008209000 */
[----:B------:R-:W-:Y:S01]  /*1540*/  IMAD.MOV.U32 R10, RZ, RZ, RZ ;  /* 0x000000ffff0a7224 */ /* 0x000fe200078e00ff */
[----:B------:R-:W-:-:S06]  /*1550*/  ISETP.NE.U32.AND P3, PT, RZ, UR25, PT ;  /* 0x00000019ff007c0c */ /* 0x000fcc000bf65070 */
[----:B-1----:R-:W1:Y:S02]  /*1560*/  MUFU.RCP R16, R16 ;  /* 0x0000001000107308 */ /* 0x002e640000001000 */
[----:B-1----:R-:W-:-:S06]  /*1570*/  VIADD R17, R16, 0xffffffe ;  /* 0x0ffffffe10117836 */ /* 0x002fcc0000000000 */
[----:B------:R-:W1:Y:S02]  /*1580*/  F2I.FTZ.U32.TRUNC.NTZ R11, R17 ;  /* 0x00000011000b7305 */ /* 0x000e64000021f000 */
[----:B-1----:R-:W-:-:S05]  /*1590*/  IADD3 R19, PT, PT, RZ, -R11, RZ ;  /* 0x8000000bff137210 */ /* 0x002fca0007ffe0ff */
        /* <DEDUP_REMOVED lines=11> */
[----:B------:R-:W-:Y:S01]  /*1650*/  @!P3 LOP3.LUT R18, RZ, UR25, RZ, 0x33, !PT ;  /* 0x00000019ff12bc12 */ /* 0x000fe2000f8e33ff */
[----:B------:R-:W-:Y:S06]  /*1660*/  BRA `(.L_x_44) ;  /* 0x00000000001c7947 */ /* 0x000fec0003800000 */
.L_x_43:
[----:B------:R-:W1:Y:S01]  /*1670*/  LDCU.64 UR18, c[0x0][0x388] ;  /* 0x00007100ff1277ac */ /* 0x000e620008000a00 */
[----:B------:R-:W-:Y:S01]  /*1680*/  MOV R10, 0x16c0 ;  /* 0x000016c0000a7802 */ /* 0x000fe20000000f00 */
[----:B-1----:R-:W-:Y:S01]  /*1690*/  IMAD.U32 R16, RZ, RZ, UR18 ;  /* 0x00000012ff107e24 */ /* 0x002fe2000f8e00ff */
[----:B------:R-:W-:-:S07]  /*16a0*/  MOV R11, UR19 ;  /* 0x00000013000b7c02 */ /* 0x000fce0008000f00 */
[----:B0-234-:R-:W-:Y:S05]  /*16b0*/  CALL.REL.NOINC `($__internal_4_$__cuda_sm20_div_u64) ;  /* 0x0000002800147944 */ /* 0x01dfea0003c00000 */
[----:B------:R-:W-:Y:S02]  /*16c0*/  IMAD.MOV.U32 R18, RZ, RZ, R16 ;  /* 0x000000ffff127224 */ /* 0x000fe400078e0010 */
[----:B------:R-:W-:-:S07]  /*16d0*/  IMAD.MOV.U32 R19, RZ, RZ, R17 ;  /* 0x000000ffff137224 */ /* 0x000fce00078e0011 */
.L_x_44:
[----:B---34-:R-:W-:Y:S05]  /*16e0*/  BSYNC.RECONVERGENT B0 ;  /* 0x0000000000007941 */ /* 0x018fea0003800200 */
.L_x_42:
[----:B------:R-:W-:Y:S01]  /*16f0*/  ISETP.LT.U32.AND P1, PT, R7, UR6, PT ;  /* 0x0000000607007c0c */ /* 0x000fe2000bf21070 */
[----:B------:R-:W-:Y:S01]  /*1700*/  BSSY.RECONVERGENT B0, `(.L_x_45) ;  /* 0x0000030000007945 */ /* 0x000fe20003800200 */
[----:B------:R-:W-:Y:S02]  /*1710*/  CS2R R16, SRZ ;  /* 0x0000000000107805 */ /* 0x000fe4000001ff00 */
[----:B------:R-:W-:-:S13]  /*1720*/  ISETP.LT.U32.OR.EX P1, PT, R0, UR7, P0, P1 ;  /* 0x0000000700007c0c */ /* 0x000fda0008721510 */
[----:B------:R-:W-:Y:S05]  /*1730*/  @P1 BRA `(.L_x_46) ;  /* 0x0000000000b01947 */ /* 0x000fea0003800000 */
[----:B------:R-:W-:Y:S01]  /*1740*/  LOP3.LUT R10, R21, UR24, RZ, 0xfc, !PT ;  /* 0x00000018150a7c12 */ /* 0x000fe2000f8efcff */
[----:B------:R-:W-:Y:S03]  /*1750*/  BSSY.RECONVERGENT B1, `(.L_x_47) ;  /* 0x000001e000017945 */ /* 0x000fe60003800200 */
[----:B------:R-:W-:-:S13]  /*1760*/  ISETP.NE.U32.AND P1, PT, R10, RZ, PT ;  /* 0x000000ff0a00720c */ /* 0x000fda0003f25070 */
[----:B------:R-:W-:Y:S05]  /*1770*/  @P1 BRA `(.L_x_48) ;  /* 0x0000000000501947 */ /* 0x000fea0003800000 */
[----:B------:R-:W1:Y:S01]  /*1780*/  I2F.U32.RP R21, UR25 ;  /* 0x0000001900157d06 */ /* 0x000e620008209000 */
[----:B------:R-:W-:-:S07]  /*1790*/  ISETP.NE.U32.AND P2, PT, RZ, UR25, PT ;  /* 0x00000019ff007c0c */ /* 0x000fce000bf45070 */
[----:B-1----:R-:W1:Y:S02]  /*17a0*/  MUFU.RCP R21, R21 ;  /* 0x0000001500157308 */ /* 0x002e640000001000 */
[----:B-1----:R-:W-:-:S06]  /*17b0*/  VIADD R10, R21, 0xffffffe ;  /* 0x0ffffffe150a7836 */ /* 0x002fcc0000000000 */
[----:B------:R1:W2:Y:S02]  /*17c0*/  F2I.FTZ.U32.TRUNC.NTZ R11, R10 ;  /* 0x0000000a000b7305 */ /* 0x0002a4000021f000 */
[----:B-1----:R-:W-:Y:S01]  /*17d0*/  IMAD.MOV.U32 R10, RZ, RZ, RZ ;  /* 0x000000ffff0a7224 */ /* 0x002fe200078e00ff */
[----:B--2---:R-:W-:-:S05]  /*17e0*/  IADD3 R23, PT, PT, RZ, -R11, RZ ;  /* 0x8000000bff177210 */ /* 0x004fca0007ffe0ff */
        /* <DEDUP_REMOVED lines=9> */
[----:B------:R-:W-:-:S04]  /*1880*/  @!P2 LOP3.LUT R20, RZ, UR25, RZ, 0x33, !PT ;  /* 0x00000019ff14ac12 */ /* 0x000fc8000f8e33ff */
[----:B------:R-:W-:-:S04]  /*1890*/  ISETP.NE.U32.AND P1, PT, R20, RZ, PT ;  /* 0x000000ff1400720c */ /* 0x000fc80003f25070 */
[----:B------:R-:W-:Y:S01]  /*18a0*/  ISETP.NE.AND.EX P1, PT, RZ, RZ, PT, P1 ;  /* 0x000000ffff00720c */ /* 0x000fe20003f25310 */
[----:B------:R-:W-:-:S12]  /*18b0*/  BRA `(.L_x_49) ;  /* 0x00000000001c7947 */ /* 0x000fd80003800000 */
.L_x_48:
[----:B------:R-:W1:Y:S01]  /*18c0*/  LDCU.64 UR18, c[0x0][0x388] ;  /* 0x00007100ff1277ac */ /* 0x000e620008000a00 */
[----:B------:R-:W-:Y:S01]  /*18d0*/  MOV R22, 0x1910 ;  /* 0x0000191000167802 */ /* 0x000fe20000000f00 */
[----:B-1----:R-:W-:Y:S02]  /*18e0*/  IMAD.U32 R10, RZ, RZ, UR18 ;  /* 0x00000012ff0a7e24 */ /* 0x002fe4000f8e00ff */
[----:B------:R-:W-:-:S07]  /*18f0*/  IMAD.U32 R11, RZ, RZ, UR19 ;  /* 0x00000013ff0b7e24 */ /* 0x000fce000f8e00ff */
[----:B0-----:R-:W-:Y:S05]  /*1900*/  CALL.REL.NOINC `($__internal_5_$__cuda_sm20_rem_u64) ;  /* 0x0000002800947944 */ /* 0x001fea0003c00000 */
[----:B------:R-:W-:-:S04]  /*1910*/  ISETP.NE.U32.AND P1, PT, R24, RZ, PT ;  /* 0x000000ff1800720c */ /* 0x000fc80003f25070 */
[----:B------:R-:W-:-:S13]  /*1920*/  ISETP.NE.AND.EX P1, PT, R25, RZ, PT, P1 ;  /* 0x000000ff1900720c */ /* 0x000fda0003f25310 */
.L_x_49:
[----:B------:R-:W-:Y:S05]  /*1930*/  BSYNC.RECONVERGENT B1 ;  /* 0x0000000000017941 */ /* 0x000fea0003800200 */
.L_x_47:
[----:B0-----:R-:W-:-:S04]  /*1940*/  ISETP.GE.U32.AND P2, PT, R18, R14, PT ;  /* 0x0000000e1200720c */ /* 0x001fc80003f46070 */
[----:B------:R-:W-:-:S13]  /*1950*/  ISETP.GE.U32.OR.EX P1, PT, R19, R15, P1, P2 ;  /* 0x0000000f1300720c */ /* 0x000fda0000f26520 */
[----:B------:R-:W-:Y:S05]  /*1960*/  @P1 BRA `(.L_x_46) ;  /* 0x0000000000241947 */ /* 0x000fea0003800000 */
[----:B------:R-:W-:Y:S01]  /*1970*/  MOV R11, R19 ;  /* 0x00000013000b7202 */ /* 0x000fe20000000f00 */
[-C--:B------:R-:W-:Y:S02]  /*1980*/  IMAD R16, R3, R14.reuse, RZ ;  /* 0x0000000e03107224 */ /* 0x080fe400078e02ff */
[----:B------:R-:W-:Y:S02]  /*1990*/  IMAD.MOV.U32 R10, RZ, RZ, R18 ;  /* 0x000000ffff0a7224 */ /* 0x000fe400078e0012 */
[C---:B------:R-:W-:Y:S02]  /*19a0*/  IMAD R17, R12.reuse, R15, R16 ;  /* 0x0000000f0c117224 */ /* 0x040fe400078e0210 */
[----:B------:R-:W-:-:S04]  /*19b0*/  IMAD.WIDE.U32 R10, R12, R14, R10 ;  /* 0x0000000e0c0a7225 */ /* 0x000fc800078e000a */
[----:B------:R-:W-:Y:S01]  /*19c0*/  IMAD.IADD R11, R11, 0x1, R17 ;  /* 0x000000010b0b7824 */ /* 0x000fe200078e0211 */
[----:B------:R-:W-:-:S04]  /*19d0*/  LEA R16, P1, R10, UR20, 0x3 ;  /* 0x000000140a107c11 */ /* 0x000fc8000f8218ff */
[----:B------:R-:W-:-:S06]  /*19e0*/  LEA.HI.X R17, R10, UR21, R11, 0x3, P1 ;  /* 0x000000150a117c11 */ /* 0x000fcc00088f1c0b */
[----:B------:R-:W5:Y:S03]  /*19f0*/  LDG.E.64 R16, desc[UR12][R16.64] ;  /* 0x0000000c10107981 */ /* 0x000f66000c1e1b00 */
.L_x_46:
[----:B------:R-:W-:Y:S05]  /*1a00*/  BSYNC.RECONVERGENT B0 ;  /* 0x0000000000007941 */ /* 0x000fea0003800200 */
.L_x_45:
[----:B------:R-:W-:Y:S01]  /*1a10*/  ULOP3.LUT UR18, URZ, UR6, URZ, 0x33, !UPT ;  /* 0x00000006ff127292 */ /* 0x000fe2000f8e33ff */
[----:B------:R-:W-:Y:S01]  /*1a20*/  IMAD.MOV.U32 R10, RZ, RZ, R6 ;  /* 0x000000ffff0a7224 */ /* 0x000fe200078e0006 */
[----:B------:R-:W-:Y:S01]  /*1a30*/  ULOP3.LUT UR19, URZ, UR7, URZ, 0x33, !UPT ;  /* 0x00000007ff137292 */ /* 0x000fe2000f8e33ff */
[----:B------:R-:W-:Y:S01]  /*1a40*/  IMAD.MOV.U32 R11, RZ, RZ, R5 ;  /* 0x000000ffff0b7224 */ /* 0x000fe200078e0005 */
[----:B------:R-:W-:Y:S02]  /*1a50*/  BSSY.RECONVERGENT B0, `(.L_x_50) ;  /* 0x0000022000007945 */ /* 0x000fe40003800200 */
[----:B------:R-:W-:Y:S02]  /*1a60*/  IADD3 R20, P1, PT, R7, UR18, RZ ;  /* 0x0000001207147c10 */ /* 0x000fe4000ff3e0ff */
[----:B-----5:R1:W-:Y:S02]  /*1a70*/  STG.E.64 desc[UR12][R10.64], R16 ;  /* 0x000000100a007986 */ /* 0x0203e4000c101b0c */
[----:B------:R-:W-:-:S04]  /*1a80*/  IADD3.X R21, PT, PT, R0, UR19, RZ, P1, !PT ;  /* 0x0000001300157c10 */ /* 0x000fc80008ffe4ff */
[----:B------:R-:W-:-:S04]  /*1a90*/  LOP3.LUT R18, R21, UR24, RZ, 0xfc, !PT ;  /* 0x0000001815127c12 */ /* 0x000fc8000f8efcff */
[----:B------:R-:W-:-:S13]  /*1aa0*/  ISETP.NE.U32.AND P1, PT, R18, RZ, PT ;  /* 0x000000ff1200720c */ /* 0x000fda0003f25070 */
[----:B-1----:R-:W-:Y:S05]  /*1ab0*/  @P1 BRA `(.L_x_51) ;  /* 0x0000000000501947 */ /* 0x002fea0003800000 */
[----:B------:R-:W1:Y:S01]  /*1ac0*/  I2F.U32.RP R16, UR25 ;  /* 0x0000001900107d06 */ /* 0x000e620008209000 */
[----:B------:R-:W-:Y:S01]  /*1ad0*/  IMAD.MOV.U32 R10, RZ, RZ, RZ ;  /* 0x000000ffff0a7224 */ /* 0x000fe200078e00ff */
[----:B------:R-:W-:-:S06]  /*1ae0*/  ISETP.NE.U32.AND P3, PT, RZ, UR25, PT ;  /* 0x00000019ff007c0c */ /* 0x000fcc000bf65070 */
[----:B-1----:R-:W1:Y:S02]  /*1af0*/  MUFU.RCP R16, R16 ;  /* 0x0000001000107308 */ /* 0x002e640000001000 */
[----:B-1----:R-:W-:-:S06]  /*1b00*/  IADD3 R17, PT, PT, R16, 0xffffffe, RZ ;  /* 0x0ffffffe10117810 */ /* 0x002fcc0007ffe0ff */
[----:B------:R-:W1:Y:S02]  /*1b10*/  F2I.FTZ.U32.TRUNC.NTZ R11, R17 ;  /* 0x00000011000b7305 */ /* 0x000e64000021f000 */
        /* <DEDUP_REMOVED lines=8> */
[----:B------:R-:W-:Y:S01]  /*1ba0*/  @P1 IADD3 R10, PT, PT, R10, -UR25, RZ ;  /* 0x800000190a0a1c10 */ /* 0x000fe2000fffe0ff */
[----:B------:R-:W-:-:S03]  /*1bb0*/  @P1 VIADD R18, R18, 0x1 ;  /* 0x0000000112121836 */ /* 0x000fc60000000000 */
[----:B------:R-:W-:-:S13]  /*1bc0*/  ISETP.GE.U32.AND P2, PT, R10, UR25, PT ;  /* 0x000000190a007c0c */ /* 0x000fda000bf46070 */
[----:B------:R-:W-:Y:S01]  /*1bd0*/  @P2 VIADD R18, R18, 0x1 ;  /* 0x0000000112122836 */ /* 0x000fe20000000000 */
[----:B------:R-:W-:Y:S01]  /*1be0*/  @!P3 LOP3.LUT R18, RZ, UR25, RZ, 0x33, !PT ;  /* 0x00000019ff12bc12 */ /* 0x000fe2000f8e33ff */
[----:B------:R-:W-:Y:S06]  /*1bf0*/  BRA `(.L_x_52) ;  /* 0x00000000001c7947 */ /* 0x000fec0003800000 */
.L_x_51:
[----:B------:R-:W1:Y:S01]  /*1c00*/  LDCU.64 UR18, c[0x0][0x388] ;  /* 0x00007100ff1277ac */ /* 0x000e620008000a00 */
[----:B------:R-:W-:Y:S02]  /*1c10*/  MOV R10, 0x1c50 ;  /* 0x00001c50000a7802 */ /* 0x000fe40000000f00 */
[----:B-1----:R-:W-:Y:S01]  /*1c20*/  MOV R16, UR18 ;  /* 0x0000001200107c02 */ /* 0x002fe20008000f00 */
[----:B------:R-:W-:-:S07]  /*1c30*/  IMAD.U32 R11, RZ, RZ, UR19 ;  /* 0x00000013ff0b7e24 */ /* 0x000fce000f8e00ff */
[----:B0-----:R-:W-:Y:S05]  /*1c40*/  CALL.REL.NOINC `($__internal_4_$__cuda_sm20_div_u64) ;  /* 0x0000002000b07944 */ /* 0x001fea0003c00000 */
[----:B------:R-:W-:Y:S02]  /*1c50*/  IMAD.MOV.U32 R18, RZ, RZ, R16 ;  /* 0x000000ffff127224 */ /* 0x000fe400078e0010 */
[----:B------:R-:W-:-:S07]  /*1c60*/  IMAD.MOV.U32 R19, RZ, RZ, R17 ;  /* 0x000000ffff137224 */ /* 0x000fce00078e0011 */
.L_x_52:
[----:B------:R-:W-:Y:S05]  /*1c70*/  BSYNC.RECONVERGENT B0 ;  /* 0x0000000000007941 */ /* 0x000fea0003800200 */
.L_x_50:
[----:B------:R-:W-:Y:S01]  /*1c80*/  ISETP.LE.U32.AND P1, PT, R7, UR6, PT ;  /* 0x0000000607007c0c */ /* 0x000fe2000bf23070 */
[----:B------:R-:W-:Y:S01]  /*1c90*/  BSSY.RECONVERGENT B0, `(.L_x_53) ;  /* 0x0000030000007945 */ /* 0x000fe20003800200 */
[----:B------:R-:W-:Y:S02]  /*1ca0*/  CS2R R16, SRZ ;  /* 0x0000000000107805 */ /* 0x000fe4000001ff00 */
[----:B------:R-:W-:-:S13]  /*1cb0*/  ISETP.LE.U32.OR.EX P1, PT, R0, UR7, P0, P1 ;  /* 0x0000000700007c0c */ /* 0x000fda0008723510 */
        /* <DEDUP_REMOVED lines=8> */
[----:B-1----:R-:W-:-:S06]  /*1d40*/  IADD3 R10, PT, PT, R21, 0xffffffe, RZ ;  /* 0x0ffffffe150a7810 */ /* 0x002fcc0007ffe0ff */
[----:B------:R1:W2:Y:S02]  /*1d50*/  F2I.FTZ.U32.TRUNC.NTZ R11, R10 ;  /* 0x0000000a000b7305 */ /* 0x0002a4000021f000 */
[----:B-1----:R-:W-:Y:S02]  /*1d60*/  IMAD.MOV.U32 R10, RZ, RZ, RZ ;  /* 0x000000ffff0a7224 */ /* 0x002fe400078e00ff */
[----:B--2---:R-:W-:-:S04]  /*1d70*/  IMAD.MOV R23, RZ, RZ, -R11 ;  /* 0x000000ffff177224 */ /* 0x004fc800078e0a0b */
        /* <DEDUP_REMOVED lines=9> */
[----:B------:R-:W-:-:S04]  /*1e10*/  @!P2 LOP3.LUT R20, RZ, UR25, RZ, 0x33, !PT ;  /* 0x00000019ff14ac12 */ /* 0x000fc8000f8e33ff */
[----:B------:R-:W-:-:S04]  /*1e20*/  ISETP.NE.U32.AND P1, PT, R20, RZ, PT ;  /* 0x000000ff1400720c */ /* 0x000fc80003f25070 */
[----:B------:R-:W-:Y:S01]  /*1e30*/  ISETP.NE.AND.EX P1, PT, RZ, RZ, PT, P1 ;  /* 0x000000ffff00720c */ /* 0x000fe20003f25310 */
[----:B------:R-:W-:-:S12]  /*1e40*/  BRA `(.L_x_57) ;  /* 0x00000000001c7947 */ /* 0x000fd80003800000 */
.L_x_56:
[----:B------:R-:W1:Y:S01]  /*1e50*/  LDCU.64 UR18, c[0x0][0x388] ;  /* 0x00007100ff1277ac */ /* 0x000e620008000a00 */
[----:B------:R-:W-:Y:S01]  /*1e60*/  MOV R22, 0x1ea0 ;  /* 0x00001ea000167802 */ /* 0x000fe20000000f00 */
[----:B-1----:R-:W-:Y:S01]  /*1e70*/  IMAD.U32 R10, RZ, RZ, UR18 ;  /* 0x00000012ff0a7e24 */ /* 0x002fe2000f8e00ff */
[----:B------:R-:W-:-:S07]  /*1e80*/  MOV R11, UR19 ;  /* 0x00000013000b7c02 */ /* 0x000fce0008000f00 */
[----:B0-----:R-:W-:Y:S05]  /*1e90*/  CALL.REL.NOINC `($__internal_5_$__cuda_sm20_rem_u64) ;  /* 0x0000002400307944 */ /* 0x001fea0003c00000 */
[----:B------:R-:W-:-:S04]  /*1ea0*/  ISETP.NE.U32.AND P1, PT, R24, RZ, PT ;  /* 0x000000ff1800720c */ /* 0x000fc80003f25070 */
[----:B------:R-:W-:-:S13]  /*1eb0*/  ISETP.NE.AND.EX P1, PT, R25, RZ, PT, P1 ;  /* 0x000000ff1900720c */ /* 0x000fda0003f25310 */
.L_x_57:
[----:B------:R-:W-:Y:S05]  /*1ec0*/  BSYNC.RECONVERGENT B1 ;  /* 0x0000000000017941 */ /* 0x000fea0003800200 */
.L_x_55:
[----:B0-----:R-:W-:-:S04]  /*1ed0*/  ISETP.GE.U32.AND P2, PT, R18, R14, PT ;  /* 0x0000000e1200720c */ /* 0x001fc80003f46070 */
[----:B------:R-:W-:-:S13]  /*1ee0*/  ISETP.GE.U32.OR.EX P1, PT, R19, R15, P1, P2 ;  /* 0x0000000f1300720c */ /* 0x000fda0000f26520 */
[----:B------:R-:W-:Y:S05]  /*1ef0*/  @P1 BRA `(.L_x_54) ;  /* 0x0000000000241947 */ /* 0x000fea0003800000 */
[-C--:B------:R-:W-:Y:S02]  /*1f00*/  IMAD R16, R3, R14.reuse, RZ ;  /* 0x0000000e03107224 */ /* 0x080fe400078e02ff */
[----:B------:R-:W-:Y:S02]  /*1f10*/  IMAD.MOV.U32 R10, RZ, RZ, R18 ;  /* 0x000000ffff0a7224 */ /* 0x000fe400078e0012 */
[----:B------:R-:W-:Y:S02]  /*1f20*/  IMAD.MOV.U32 R11, RZ, RZ, R19 ;  /* 0x000000ffff0b7224 */ /* 0x000fe400078e0013 */
[C---:B------:R-:W-:Y:S02]  /*1f30*/  IMAD R17, R12.reuse, R15, R16 ;  /* 0x0000000f0c117224 */ /* 0x040fe400078e0210 */
[----:B------:R-:W-:-:S05]  /*1f40*/  IMAD.WIDE.U32 R10, R12, R14, R10 ;  /* 0x0000000e0c0a7225 */ /* 0x000fca00078e000a */
[----:B------:R-:W-:Y:S02]  /*1f50*/  IADD3 R11, PT, PT, R17, R11, RZ ;  /* 0x0000000b110b7210 */ /* 0x000fe40007ffe0ff */
[----:B------:R-:W-:-:S04]  /*1f60*/  LEA R16, P1, R10, UR20, 0x3 ;  /* 0x000000140a107c11 */ /* 0x000fc8000f8218ff */
[----:B------:R-:W-:-:S06]  /*1f70*/  LEA.HI.X R17, R10, UR21, R11, 0x3, P1 ;  /* 0x000000150a117c11 */ /* 0x000fcc00088f1c0b */
[----:B------:R-:W5:Y:S03]  /*1f80*/  LDG.E.64 R16, desc[UR12][R16.64] ;  /* 0x0000000c10107981 */ /* 0x000f66000c1e1b00 */
.L_x_54:
[----:B------:R-:W-:Y:S05]  /*1f90*/  BSYNC.RECONVERGENT B0 ;  /* 0x0000000000007941 */ /* 0x000fea0003800200 */
.L_x_53:
[----:B------:R-:W-:Y:S01]  /*1fa0*/  IMAD.U32 R11, RZ, RZ, UR10 ;  /* 0x0000000aff0b7e24 */ /* 0x000fe2000f8e00ff */
[----:B------:R-:W-:Y:S01]  /*1fb0*/  UIADD3 UR18, UP0, UPT, UR6, 0x2, URZ ;  /* 0x0000000206127890 */ /* 0x000fe2000ff1e0ff */
[----:B------:R-:W-:Y:S03]  /*1fc0*/  BSSY.RECONVERGENT B0, `(.L_x_58) ;  /* 0x0000025000007945 */ /* 0x000fe60003800200 */
[----:B------:R-:W-:Y:S01]  /*1fd0*/  LEA R10, P1, R11, R6, 0x3 ;  /* 0x000000060b0a7211 */ /* 0x000fe200078218ff */
[----:B------:R-:W-:-:S03]  /*1fe0*/  UIADD3.X UR19, UPT, UPT, URZ, UR7, URZ, UP0, !UPT ;  /* 0x00000007ff137290 */ /* 0x000fc600087fe4ff */
[----:B------:R-:W-:Y:S02]  /*1ff0*/  IADD3.X R11, PT, PT, R5, UR17, RZ, P1, !PT ;  /* 0x00000011050b7c10 */ /* 0x000fe40008ffe4ff */
[----:B------:R-:W-:-:S03]  /*2000*/  IADD3 R20, P1, PT, R7, -UR18, RZ ;  /* 0x8000001207147c10 */ /* 0x000fc6000ff3e0ff */
[----:B-----5:R1:W-:Y:S01]  /*2010*/  STG.E.64 desc[UR12][R10.64], R16 ;  /* 0x000000100a007986 */ /* 0x0203e2000c101b0c */
[----:B------:R-:W-:-:S04]  /*2020*/  IADD3.X R21, PT, PT, R0, ~UR19, RZ, P1, !PT ;  /* 0x8000001300157c10 */ /* 0x000fc80008ffe4ff */
[----:B------:R-:W-:-:S04]  /*2030*/  LOP3.LUT R18, R21, UR24, RZ, 0xfc, !PT ;  /* 0x0000001815127c12 */ /* 0x000fc8000f8efcff */
[----:B------:R-:W-:-:S13]  /*2040*/  ISETP.NE.U32.AND P1, PT, R18, RZ, PT ;  /* 0x000000ff1200720c */ /* 0x000fda0003f25070 */
[----:B-1----:R-:W-:Y:S05]  /*2050*/  @P1 BRA `(.L_x_59) ;  /* 0x0000000000501947 */ /* 0x002fea0003800000 */
[----:B------:R-:W1:Y:S01]  /*2060*/  I2F.U32.RP R16, UR25 ;  /* 0x0000001900107d06 */ /* 0x000e620008209000 */
        /* <DEDUP_REMOVED lines=9> */
[----:B------:R-:W-:Y:S02]  /*2100*/  HFMA2 R19, -RZ, RZ, 0, 0 ;  /* 0x00000000ff137431 */ /* 0x000fe400000001ff */
[----:B------:R-:W-:-:S04]  /*2110*/  IMAD.MOV R11, RZ, RZ, -R18 ;  /* 0x000000ffff0b7224 */ /* 0x000fc800078e0a12 */
        /* <DEDUP_REMOVED lines=8> */
.L_x_59:
[----:B------:R-:W1:Y:S01]  /*21a0*/  LDCU.64 UR22, c[0x0][0x388] ;  /* 0x00007100ff1677ac */ /* 0x000e620008000a00 */
[----:B------:R-:W-:Y:S01]  /*21b0*/  MOV R10, 0x21f0 ;  /* 0x000021f0000a7802 */ /* 0x000fe20000000f00 */
[----:B-1----:R-:W-:Y:S02]  /*21c0*/  IMAD.U32 R16, RZ, RZ, UR22 ;  /* 0x00000016ff107e24 */ /* 0x002fe4000f8e00ff */
[----:B------:R-:W-:-:S07]  /*21d0*/  IMAD.U32 R11, RZ, RZ, UR23 ;  /* 0x00000017ff0b7e24 */ /* 0x000fce000f8e00ff */
[----:B0-----:R-:W-:Y:S05]  /*21e0*/  CALL.REL.NOINC `($__internal_4_$__cuda_sm20_div_u64) ;  /* 0x0000001c00487944 */ /* 0x001fea0003c00000 */
[----:B------:R-:W-:Y:S01]  /*21f0*/  MOV R18, R16 ;  /* 0x0000001000127202 */ /* 0x000fe20000000f00 */
[----:B------:R-:W-:-:S07]  /*2200*/  IMAD.MOV.U32 R19, RZ, RZ, R17 ;  /* 0x000000ffff137224 */ /* 0x000fce00078e0011 */
.L_x_60:
[----:B------:R-:W-:Y:S05]  /*2210*/  BSYNC.RECONVERGENT B0 ;  /* 0x0000000000007941 */ /* 0x000fea0003800200 */
.L_x_58:
        /* <DEDUP_REMOVED lines=29> */
.L_x_64:
[----:B------:R-:W1:Y:S01]  /*23f0*/  LDCU.64 UR18, c[0x0][0x388] ;  /* 0x00007100ff1277ac */ /* 0x000e620008000a00 */
[----:B------:R-:W-:Y:S01]  /*2400*/  MOV R22, 0x2440 ;  /* 0x0000244000167802 */ /* 0x000fe20000000f00 */
[----:B-1----:R-:W-:Y:S01]  /*2410*/  IMAD.U32 R10, RZ, RZ, UR18 ;  /* 0x00000012ff0a7e24 */ /* 0x002fe2000f8e00ff */
[----:B------:R-:W-:-:S07]  /*2420*/  MOV R11, UR19 ;  /* 0x00000013000b7c02 */ /* 0x000fce0008000f00 */
[----:B0-----:R-:W-:Y:S05]  /*2430*/  CALL.REL.NOINC `($__internal_5_$__cuda_sm20_rem_u64) ;  /* 0x0000001c00c87944 */ /* 0x001fea0003c00000 */
[----:B------:R-:W-:-:S04]  /*2440*/  ISETP.NE.U32.AND P1, PT, R24, RZ, PT ;  /* 0x000000ff1800720c */ /* 0x000fc80003f25070 */
[----:B------:R-:W-:-:S13]  /*2450*/  ISETP.NE.AND.EX P1, PT, R25, RZ, PT, P1 ;  /* 0x000000ff1900720c */ /* 0x000fda0003f25310 */
.L_x_65:
[----:B------:R-:W-:Y:S05]  /*2460*/  BSYNC.RECONVERGENT B1 ;  /* 0x0000000000017941 */ /* 0x000fea0003800200 */
.L_x_63:
        /* <DEDUP_REMOVED lines=12> */
.L_x_62:
[----:B------:R-:W-:Y:S05]  /*2530*/  BSYNC.RECONVERGENT B0 ;  /* 0x0000000000007941 */ /* 0x000fea0003800200 */
.L_x_61:
[----:B------:R-:W-:Y:S01]  /*2540*/  IMAD.U32 R11, RZ, RZ, UR10 ;  /* 0x0000000aff0b7e24 */ /* 0x000fe2000f8e00ff */
[----:B------:R-:W-:Y:S01]  /*2550*/  MOV R21, UR7 ;  /* 0x0000000700157c02 */ /* 0x000fe20008000f00 */
[----:B------:R-:W-:Y:S01]  /*2560*/  IMAD.U32 R20, RZ, RZ, UR6 ;  /* 0x00000006ff147e24 */ /* 0x000fe2000f8e00ff */
[----:B------:R-:W-:Y:S02]  /*2570*/  BSSY.RECONVERGENT B0, `(.L_x_66) ;  /* 0x0000022000007945 */ /* 0x000fe40003800200 */
[----:B------:R-:W-:-:S04]  /*2580*/  LEA R10, P1, R11, R6, 0x4 ;  /* 0x000000060b0a7211 */ /* 0x000fc800078220ff */
[----:B------:R-:W-:Y:S02]  /*2590*/  IADD3.X R11, PT, PT, R5, UR16, RZ, P1, !PT ;  /* 0x00000010050b7c10 */ /* 0x000fe40008ffe4ff */
[----:B------:R-:W-:-:S03]  /*25a0*/  IADD3 R20, P1, P2, R7, -0x3, -R20 ;  /* 0xfffffffd07147810 */ /* 0x000fc60007a3e814 */
[----:B-----5:R1:W-:Y:S01]  /*25b0*/  STG.E.64 desc[UR12][R10.64], R16 ;  /* 0x000000100a007986 */ /* 0x0203e2000c101b0c */
[----:B------:R-:W-:-:S04]  /*25c0*/  IADD3.X R21, PT, PT, R0, -0x1, ~R21, P1, P2 ;  /* 0xffffffff00157810 */ /* 0x000fc80000fe4c15 */
[----:B------:R-:W-:-:S04]  /*25d0*/  LOP3.LUT R18, R21, UR24, RZ, 0xfc, !PT ;  /* 0x0000001815127c12 */ /* 0x000fc8000f8efcff */
[----:B------:R-:W-:-:S13]  /*25e0*/  ISETP.NE.U32.AND P1, PT, R18, RZ, PT ;  /* 0x000000ff1200720c */ /* 0x000fda0003f25070 */
[----:B-1----:R-:W-:Y:S05]  /*25f0*/  @P1 BRA `(.L_x_67) ;  /* 0x0000000000501947 */ /* 0x002fea0003800000 */
[----:B------:R-:W1:Y:S01]  /*2600*/  I2F.U32.RP R17, UR25 ;  /* 0x0000001900117d06 */ /* 0x000e620008209000 */
[----:B------:R-:W-:Y:S01]  /*2610*/  HFMA2 R10, -RZ, RZ, 0, 0 ;  /* 0x00000000ff0a7431 */ /* 0x000fe200000001ff */
[----:B------:R-:W-:-:S06]  /*2620*/  ISETP.NE.U32.AND P3, PT, RZ, UR25, PT ;  /* 0x00000019ff007c0c */ /* 0x000fcc000bf65070 */
[----:B-1----:R-:W1:Y:S02]  /*2630*/  MUFU.RCP R17, R17 ;  /* 0x0000001100117308 */ /* 0x002e640000001000 */
[----:B-1----:R-:W-:Y:S02]  /*2640*/  VIADD R18, R17, 0xffffffe ;  /* 0x0ffffffe11127836 */ /* 0x002fe40000000000 */
[----:B------:R-:W-:-:S04]  /*2650*/  IMAD.MOV.U32 R17, RZ, RZ, RZ ;  /* 0x000000ffff117224 */ /* 0x000fc800078e00ff */
[----:B------:R-:W1:Y:S02]  /*2660*/  F2I.FTZ.U32.TRUNC.NTZ R11, R18 ;  /* 0x00000012000b7305 */ /* 0x000e64000021f000 */
[----:B-1----:R-:W-:-:S04]  /*2670*/  IMAD.MOV R19, RZ, RZ, -R11 ;  /* 0x000000ffff137224 */ /* 0x002fc800078e0a0b */
        /* <DEDUP_REMOVED lines=12> */
.L_x_67:
[----:B------:R-:W1:Y:S01]  /*2740*/  LDCU.64 UR18, c[0x0][0x388] ;  /* 0x00007100ff1277ac */ /* 0x000e620008000a00 */
[----:B------:R-:W-:Y:S02]  /*2750*/  MOV R10, 0x2790 ;  /* 0x00002790000a7802 */ /* 0x000fe40000000f00 */
[----:B-1----:R-:W-:Y:S01]  /*2760*/  MOV R16, UR18 ;  /* 0x0000001200107c02 */ /* 0x002fe20008000f00 */
[----:B------:R-:W-:-:S07]  /*2770*/  IMAD.U32 R11, RZ, RZ, UR19 ;  /* 0x00000013ff0b7e24 */ /* 0x000fce000f8e00ff */
[----:B0-----:R-:W-:Y:S05]  /*2780*/  CALL.REL.NOINC `($__internal_4_$__cuda_sm20_div_u64) ;  /* 0x0000001400e07944 */ /* 0x001fea0003c00000 */
.L_x_68:
[----:B------:R-:W-:Y:S05]  /*2790*/  BSYNC.RECONVERGENT B0 ;  /* 0x0000000000007941 */ /* 0x000fea0003800200 */
.L_x_66:
[----:B------:R-:W-:Y:S01]  /*27a0*/  UIADD3 UR18, UP0, UPT, UR6, 0x3, URZ ;  /* 0x0000000306127890 */ /* 0x000fe2000ff1e0ff */
[----:B------:R-:W-:Y:S01]  /*27b0*/  BSSY.RECONVERGENT B0, `(.L_x_69) ;  /* 0x0000032000007945 */ /* 0x000fe20003800200 */
[----:B------:R-:W-:Y:S02]  /*27c0*/  CS2R R18, SRZ ;  /* 0x0000000000127805 */ /* 0x000fe4000001ff00 */
[----:B------:R-:W-:Y:S02]  /*27d0*/  UIADD3.X UR19, UPT, UPT, URZ, UR7, URZ, UP0, !UPT ;  /* 0x00000007ff137290 */ /* 0x000fe400087fe4ff */
[----:B------:R-:W-:-:S04]  /*27e0*/  ISETP.LT.U32.AND P1, PT, R7, UR18, PT ;  /* 0x0000001207007c0c */ /* 0x000fc8000bf21070 */
        /* <DEDUP_REMOVED lines=26> */
.L_x_72:
[----:B------:R-:W1:Y:S01]  /*2990*/  LDCU.64 UR18, c[0x0][0x388] ;  /* 0x00007100ff1277ac */ /* 0x000e620008000a00 */
[----:B------:R-:W-:Y:S01]  /*29a0*/  MOV R22, 0x29e0 ;  /* 0x000029e000167802 */ /* 0x000fe20000000f00 */
[----:B-1----:R-:W-:Y:S01]  /*29b0*/  IMAD.U32 R10, RZ, RZ, UR18 ;  /* 0x00000012ff0a7e24 */ /* 0x002fe2000f8e00ff */
[----:B------:R-:W-:-:S07]  /*29c0*/  MOV R11, UR19 ;  /* 0x00000013000b7c02 */ /* 0x000fce0008000f00 */
[----:B0-----:R-:W-:Y:S05]  /*29d0*/  CALL.REL.NOINC `($__internal_5_$__cuda_sm20_rem_u64) ;  /* 0x0000001800607944 */ /* 0x001fea0003c00000 */
[----:B------:R-:W-:-:S04]  /*29e0*/  ISETP.NE.U32.AND P1, PT, R24, RZ, PT ;  /* 0x000000ff1800720c */ /* 0x000fc80003f25070 */
[----:B------:R-:W-:-:S13]  /*29f0*/  ISETP.NE.AND.EX P1, PT, R25, RZ, PT, P1 ;  /* 0x000000ff1900720c */ /* 0x000fda0003f25310 */
.L_x_73:
[----:B------:R-:W-:Y:S05]  /*2a00*/  BSYNC.RECONVERGENT B1 ;  /* 0x0000000000017941 */ /* 0x000fea0003800200 */
.L_x_71:
        /* <DEDUP_REMOVED lines=12> */
.L_x_70:
[----:B------:R-:W-:Y:S05]  /*2ad0*/  BSYNC.RECONVERGENT B0 ;  /* 0x0000000000007941 */ /* 0x000fea0003800200 */
.L_x_69:
[----:B------:R-:W-:Y:S01]  /*2ae0*/  MOV R11, R5 ;  /* 0x00000005000b7202 */ /* 0x000fe20000000f00 */
[----:B------:R-:W-:Y:S01]  /*2af0*/  IMAD.U32 R17, RZ, RZ, UR10 ;  /* 0x0000000aff117e24 */ /* 0x000fe2000f8e00ff */
[----:B------:R-:W-:Y:S01]  /*2b00*/  UIMAD UR18, UR9, 0x18, URZ ;  /* 0x00000018091278a4 */ /* 0x000fe2000f8e02ff */
[----:B------:R-:W-:Y:S01]  /*2b10*/  IMAD.MOV.U32 R10, RZ, RZ, R6 ;  /* 0x000000ffff0a7224 */ /* 0x000fe200078e0006 */
[----:B------:R-:W-:-:S03]  /*2b20*/  UIADD3 UR6, UP0, UPT, UR6, 0x4, URZ ;  /* 0x0000000406067890 */ /* 0x000fc6000ff1e0ff */
[----:B------:R-:W-:Y:S01]  /*2b30*/  IMAD.WIDE.U32 R10, R17, 0x18, R10 ;  /* 0x00000018110a7825 */ /* 0x000fe200078e000a */
[----:B------:R-:W-:Y:S02]  /*2b40*/  UIADD3.X UR7, UPT, UPT, URZ, UR7, URZ, UP0, !UPT ;  /* 0x00000007ff077290 */ /* 0x000fe400087fe4ff */
[----:B------:R-:W-:Y:S01]  /*2b50*/  UISETP.NE.U32.AND UP0, UPT, UR6, UR8, UPT ;  /* 0x000000080600728c */ /* 0x000fe2000bf05070 */
[----:B------:R-:W-:Y:S02]  /*2b60*/  VIADD R11, R11, UR18 ;  /* 0x000000120b0b7c36 */ /* 0x000fe40008000000 */
[----:B------:R-:W-:Y:S01]  /*2b70*/  IMAD.U32 R17, RZ, RZ, UR10 ;  /* 0x0000000aff117e24 */ /* 0x000fe2000f8e00ff */
[----:B------:R-:W-:Y:S02]  /*2b80*/  UISETP.NE.AND.EX UP0, UPT, UR7, UR26, UPT, UP0 ;  /* 0x0000001a0700728c */ /* 0x000fe4000bf05300 */
[----:B-----5:R1:W-:Y:S02]  /*2b90*/  STG.E.64 desc[UR12][R10.64], R18 ;  /* 0x000000120a007986 */ /* 0x0203e4000c101b0c */
[----:B------:R-:W-:-:S04]  /*2ba0*/  LEA R6, P1, R17, R6, 0x5 ;  /* 0x0000000611067211 */ /* 0x000fc800078228ff */
[----:B------:R-:W-:Y:S01]  /*2bb0*/  IADD3.X R5, PT, PT, R5, UR15, RZ, P1, !PT ;  /* 0x0000000f05057c10 */ /* 0x000fe20008ffe4ff */
[----:B------:R-:W-:Y:S08]  /*2bc0*/  BRA.U UP0, `(.L_x_74) ;  /* 0xffffffe900407547 */ /* 0x000ff0000b83ffff */
[----:B------:R-:W2:Y:S01]  /*2bd0*/  LDCU UR7, c[0x0][0x384] ;  /* 0x00007080ff0777ac */ /* 0x000ea20008000800 */
[----:B------:R-:W-:-:S05]  /*2be0*/  UMOV UR6, UR8 ;  /* 0x0000000800067c82 */ /* 0x000fca0008000000 */
.L_x_41:
[----:B------:R-:W-:-:S04]  /*2bf0*/  UISETP.NE.U32.AND UP0, UPT, UR14, URZ, UPT ;  /* 0x000000ff0e00728c */ /* 0x000fc8000bf05070 */
[----:B------:R-:W-:-:S09]  /*2c00*/  UISETP.NE.AND.EX UP0, UPT, URZ, URZ, UPT, UP0 ;  /* 0x000000ffff00728c */ /* 0x000fd2000bf05300 */
[----:B------:R-:W-:Y:S05]  /*2c10*/  BRA.U !UP0, `(.L_x_75) ;  /* 0x0000001108a07547 */ /* 0x000fea000b800000 */
[----:B------:R-:W1:Y:S01]  /*2c20*/  LDCU UR18, c[0x0][0x38c] ;  /* 0x00007180ff1277ac */ /* 0x000e620008000800 */
[----:B------:R-:W-:Y:S01]  /*2c30*/  IADD3 R20, P1, PT, R7, -UR6, RZ ;  /* 0x8000000607147c10 */ /* 0x000fe2000ff3e0ff */
[----:B------:R-:W-:Y:S03]  /*2c40*/  BSSY.RECONVERGENT B0, `(.L_x_76) ;  /* 0x000001f000007945 */ /* 0x000fe60003800200 */
[----:B--2---:R-:W-:-:S04]  /*2c50*/  IADD3.X R21, PT, PT, R0, ~UR7, RZ, P1, !PT ;  /* 0x8000000700157c10 */ /* 0x004fc80008ffe4ff */
[----:B-1----:R-:W-:-:S04]  /*2c60*/  LOP3.LUT R10, R21, UR18, RZ, 0xfc, !PT ;  /* 0x00000012150a7c12 */ /* 0x002fc8000f8efcff */
[----:B------:R-:W-:-:S13]  /*2c70*/  ISETP.NE.U32.AND P1, PT, R10, RZ, PT ;  /* 0x000000ff0a00720c */ /* 0x000fda0003f25070 */
[----:B------:R-:W-:Y:S05]  /*2c80*/  @P1 BRA `(.L_x_77) ;  /* 0x0000000000541947 */ /* 0x000fea0003800000 */
[----:B------:R-:W0:Y:S01]  /*2c90*/  LDCU UR18, c[0x0][0x388] ;  /* 0x00007100ff1277ac */ /* 0x000e220008000800 */
[----:B------:R-:W-:Y:S01]  /*2ca0*/  IMAD.MOV.U32 R10, RZ, RZ, RZ ;  /* 0x000000ffff0a7224 */ /* 0x000fe200078e00ff */
[----:B0-----:R-:W0:Y:S01]  /*2cb0*/  I2F.U32.RP R14, UR18 ;  /* 0x00000012000e7d06 */ /* 0x001e220008209000 */
[----:B------:R-:W-:-:S07]  /*2cc0*/  ISETP.NE.U32.AND P3, PT, RZ, UR18, PT ;  /* 0x00000012ff007c0c */ /* 0x000fce000bf65070 */
[----:B0-----:R-:W0:Y:S02]  /*2cd0*/  MUFU.RCP R14, R14 ;  /* 0x0000000e000e7308 */ /* 0x001e240000001000 */
[----:B0-----:R-:W-:-:S06]  /*2ce0*/  IADD3 R15, PT, PT, R14, 0xffffffe, RZ ;  /* 0x0ffffffe0e0f7810 */ /* 0x001fcc0007ffe0ff */
[----:B------:R-:W0:Y:S02]  /*2cf0*/  F2I.FTZ.U32.TRUNC.NTZ R11, R15 ;  /* 0x0000000f000b7305 */ /* 0x000e24000021f000 */
[----:B0-----:R-:W-:-:S04]  /*2d00*/  IMAD.MOV R17, RZ, RZ, -R11 ;  /* 0x000000ffff117224 */ /* 0x001fc800078e0a0b */
[----:B------:R-:W-:-:S04]  /*2d10*/  IMAD R17, R17, UR18, RZ ;  /* 0x0000001211117c24 */ /* 0x000fc8000f8e02ff */
[----:B------:R-:W-:-:S06]  /*2d20*/  IMAD.HI.U32 R17, R11, R17, R10 ;  /* 0x000000110b117227 */ /* 0x000fcc00078e000a */
[----:B------:R-:W-:-:S04]  /*2d30*/  IMAD.HI.U32 R16, R17, R20, RZ ;  /* 0x0000001411107227 */ /* 0x000fc800078e00ff */
[----:B------:R-:W-:Y:S01]  /*2d40*/  IMAD.MOV.U32 R17, RZ, RZ, RZ ;  /* 0x000000ffff117224 */ /* 0x000fe200078e00ff */
[----:B------:R-:W-:-:S05]  /*2d50*/  IADD3 R11, PT, PT, -R16, RZ, RZ ;  /* 0x000000ff100b7210 */ /* 0x000fca0007ffe1ff */
        /* <DEDUP_REMOVED lines=8> */
.L_x_77:
[----:B------:R-:W1:Y:S01]  /*2de0*/  LDCU.64 UR18, c[0x0][0x388] ;  /* 0x00007100ff1277ac */ /* 0x000e620008000a00 */
[----:B------:R-:W-:Y:S01]  /*2df0*/  MOV R10, 0x2e30 ;  /* 0x00002e30000a7802 */ /* 0x000fe20000000f00 */
[----:B-1----:R-:W-:Y:S01]  /*2e00*/  IMAD.U32 R16, RZ, RZ, UR18 ;  /* 0x00000012ff107e24 */ /* 0x002fe2000f8e00ff */
[----:B------:R-:W-:-:S07]  /*2e10*/  MOV R11, UR19 ;  /* 0x00000013000b7c02 */ /* 0x000fce0008000f00 */
[----:B0-----:R-:W-:Y:S05]  /*2e20*/  CALL.REL.NOINC `($__internal_4_$__cuda_sm20_div_u64) ;  /* 0x0000001000387944 */ /* 0x001fea0003c00000 */
.L_x_78:
[----:B------:R-:W-:Y:S05]  /*2e30*/  BSYNC.RECONVERGENT B0 ;  /* 0x0000000000007941 */ /* 0x000fea0003800200 */
.L_x_76:
[----:B------:R-:W-:Y:S01]  /*2e40*/  ISETP.LT.U32.AND P1, PT, R7, UR6, PT ;  /* 0x0000000607007c0c */ /* 0x000fe2000bf21070 */
[----:B------:R-:W-:Y:S01]  /*2e50*/  BSSY.RECONVERGENT B0, `(.L_x_79) ;  /* 0x0000034000007945 */ /* 0x000fe20003800200 */
[----:B------:R-:W-:Y:S02]  /*2e60*/  CS2R R14, SRZ ;  /* 0x00000000000e7805 */ /* 0x000fe4000001ff00 */
[----:B------:R-:W-:-:S13]  /*2e70*/  ISETP.LT.U32.OR.EX P1, PT, R0, UR7, P0, P1 ;  /* 0x0000000700007c0c */ /* 0x000fda0008721510 */
[----:B------:R-:W-:Y:S05]  /*2e80*/  @P1 BRA `(.L_x_80) ;  /* 0x0000000000c01947 */ /* 0x000fea0003800000 */
        /* <DEDUP_REMOVED lines=26> */
.L_x_82:
[----:B------:R-:W0:Y:S01]  /*3030*/  LDCU.64 UR18, c[0x0][0x388] ;  /* 0x00007100ff1277ac */ /* 0x000e220008000a00 */
[----:B------:R-:W-:Y:S01]  /*3040*/  MOV R22, 0x3080 ;  /* 0x0000308000167802 */ /* 0x000fe20000000f00 */
[----:B0-----:R-:W-:Y:S02]  /*3050*/  IMAD.U32 R10, RZ, RZ, UR18 ;  /* 0x00000012ff0a7e24 */ /* 0x001fe4000f8e00ff */
[----:B------:R-:W-:-:S07]  /*3060*/  IMAD.U32 R11, RZ, RZ, UR19 ;  /* 0x00000013ff0b7e24 */ /* 0x000fce000f8e00ff */
[----:B------:R-:W-:Y:S05]  /*3070*/  CALL.REL.NOINC `($__internal_5_$__cuda_sm20_rem_u64) ;  /* 0x0000001000b87944 */ /* 0x000fea0003c00000 */
[----:B------:R-:W-:-:S04]  /*3080*/  ISETP.NE.U32.AND P1, PT, R24, RZ, PT ;  /* 0x000000ff1800720c */ /* 0x000fc80003f25070 */
[----:B------:R-:W-:-:S13]  /*3090*/  ISETP.NE.AND.EX P1, PT, R25, RZ, PT, P1 ;  /* 0x000000ff1900720c */ /* 0x000fda0003f25310 */
.L_x_83:
[----:B------:R-:W-:Y:S05]  /*30a0*/  BSYNC.RECONVERGENT B1 ;  /* 0x0000000000017941 */ /* 0x000fea0003800200 */
.L_x_81:
[----:B------:R-:W0:Y:S02]  /*30b0*/  LDC.64 R10, c[0x0][0x3d8] ;  /* 0x0000f600ff0a7b82 */ /* 0x000e240000000a00 */
[----:B0-----:R-:W-:-:S04]  /*30c0*/  ISETP.GE.U32.AND P2, PT, R16, R10, PT ;  /* 0x0000000a1000720c */ /* 0x001fc80003f46070 */
[----:B------:R-:W-:-:S13]  /*30d0*/  ISETP.GE.U32.OR.EX P1, PT, R17, R11, P1, P2 ;  /* 0x0000000b1100720c */ /* 0x000fda0000f26520 */
[----:B------:R-:W-:Y:S05]  /*30e0*/  @P1 BRA `(.L_x_80) ;  /* 0x0000000000281947 */ /* 0x000fea0003800000 */
[----:B------:R-:W0:Y:S01]  /*30f0*/  LDCU.64 UR18, c[0x0][0x3e0] ;  /* 0x00007c00ff1277ac */ /* 0x000e220008000a00 */
[----:B------:R-:W-:Y:S01]  /*3100*/  MOV R14, R16 ;  /* 0x00000010000e7202 */ /* 0x000fe20000000f00 */
[-C--:B------:R-:W-:Y:S02]  /*3110*/  IMAD R18, R3, R10.reuse, RZ ;  /* 0x0000000a03127224 */ /* 0x080fe400078e02ff */
[----:B------:R-:W-:Y:S02]  /*3120*/  IMAD.MOV.U32 R15, RZ, RZ, R17 ;  /* 0x000000ffff0f7224 */ /* 0x000fe400078e0011 */
[C---:B------:R-:W-:Y:S02]  /*3130*/  IMAD R11, R12.reuse, R11, R18 ;  /* 0x0000000b0c0b7224 */ /* 0x040fe400078e0212 */
[----:B------:R-:W-:-:S04]  /*3140*/  IMAD.WIDE.U32 R14, R12, R10, R14 ;  /* 0x0000000a0c0e7225 */ /* 0x000fc800078e000e */
[----:B------:R-:W-:Y:S01]  /*3150*/  IMAD.IADD R11, R11, 0x1, R15 ;  /* 0x000000010b0b7824 */ /* 0x000fe200078e020f */
[----:B0-----:R-:W-:-:S04]  /*3160*/  LEA R10, P1, R14, UR18, 0x3 ;  /* 0x000000120e0a7c11 */ /* 0x001fc8000f8218ff */
[----:B------:R-:W-:-:S05]  /*3170*/  LEA.HI.X R11, R14, UR19, R11, 0x3, P1 ;  /* 0x000000130e0b7c11 */ /* 0x000fca00088f1c0b */
[----:B------:R0:W5:Y:S04]  /*3180*/  LDG.E.64 R14, desc[UR12][R10.64] ;  /* 0x0000000c0a0e7981 */ /* 0x000168000c1e1b00 */
.L_x_80:
[----:B------:R-:W-:Y:S05]  /*3190*/  BSYNC.RECONVERGENT B0 ;  /* 0x0000000000007941 */ /* 0x000fea0003800200 */
.L_x_79:
[-C--:B0-----:R-:W-:Y:S01]  /*31a0*/  MOV R10, R6.reuse ;  /* 0x00000006000a7202 */ /* 0x081fe20000000f00 */
[----:B------:R-:W-:Y:S01]  /*31b0*/  IMAD.MOV.U32 R11, RZ, RZ, R5 ;  /* 0x000000ffff0b7224 */ /* 0x000fe200078e0005 */
[----:B------:R-:W-:Y:S01]  /*31c0*/  UISETP.NE.U32.AND UP0, UPT, UR14, 0x1, UPT ;  /* 0x000000010e00788c */ /* 0x000fe2000bf05070 */
[----:B------:R-:W-:Y:S01]  /*31d0*/  IMAD.U32 R17, RZ, RZ, UR10 ;  /* 0x0000000aff117e24 */ /* 0x000fe2000f8e00ff */
[----:B------:R-:W-:Y:S02]  /*31e0*/  MOV R16, UR10 ;  /* 0x0000000a00107c02 */ /* 0x000fe40008000f00 */
[----:B-----5:R3:W-:Y:S01]  /*31f0*/  STG.E.64 desc[UR12][R10.64], R14 ;  /* 0x0000000e0a007986 */ /* 0x0207e2000c101b0c */
[----:B------:R-:W-:Y:S01]  /*3200*/  UISETP.NE.AND.EX UP0, UPT, URZ, URZ, UPT, UP0 ;  /* 0x000000ffff00728c */ /* 0x000fe2000bf05300 */
[----:B------:R-:W-:Y:S01]  /*3210*/  LEA R6, P1, R17, R6, 0x3 ;  /* 0x0000000611067211 */ /* 0x000fe200078218ff */
[----:B------:R-:W-:-:S05]  /*3220*/  IMAD.U32 R17, RZ, RZ, UR9 ;  /* 0x00000009ff117e24 */ /* 0x000fca000f8e00ff */
[----:B------:R-:W-:Y:S02]  /*3230*/  LEA.HI.X R5, R16, R5, R17, 0x3, P1 ;  /* 0x0000000510057211 */ /* 0x000fe400008f1c11 */
[----:B------:R-:W-:Y:S05]  /*3240*/  BRA.U !UP0, `(.L_x_75) ;  /* 0x0000000d08147547 */ /* 0x000fea000b800000 */
[----:B------:R-:W3:Y:S01]  /*3250*/  LDCU UR18, c[0x0][0x38c] ;  /* 0x00007180ff1277ac */ /* 0x000ee20008000800 */
[----:B------:R-:W-:Y:S01]  /*3260*/  BSSY.RECONVERGENT B0, `(.L_x_84) ;  /* 0x0000021000007945 */ /* 0x000fe20003800200 */
[----:B------:R-:W-:-:S06]  /*3270*/  UIADD3 UR7, UPT, UPT, UR6, 0x1, URZ ;  /* 0x0000000106077890 */ /* 0x000fcc000fffe0ff */
[----:B------:R-:W-:-:S04]  /*3280*/  IADD3 R20, P1, PT, R7, -UR7, RZ ;  /* 0x8000000707147c10 */ /* 0x000fc8000ff3e0ff */
[----:B------:R-:W-:-:S04]  /*3290*/  IADD3.X R21, PT, PT, R0, -0x1, RZ, P1, !PT ;  /* 0xffffffff00157810 */ /* 0x000fc80000ffe4ff */
[----:B---3--:R-:W-:-:S04]  /*32a0*/  LOP3.LUT R10, R21, UR18, RZ, 0xfc, !PT ;  /* 0x00000012150a7c12 */ /* 0x008fc8000f8efcff */
[----:B------:R-:W-:-:S13]  /*32b0*/  ISETP.NE.U32.AND P1, PT, R10, RZ, PT ;  /* 0x000000ff0a00720c */ /* 0x000fda0003f25070 */
[----:B------:R-:W-:Y:S05]  /*32c0*/  @P1 BRA `(.L_x_85) ;  /* 0x0000000000541947 */ /* 0x000fea0003800000 */
[----:B------:R-:W0:Y:S01]  /*32d0*/  LDCU UR18, c[0x0][0x388] ;  /* 0x00007100ff1277ac */ /* 0x000e220008000800 */
[----:B------:R-:W-:Y:S01]  /*32e0*/  IMAD.MOV.U32 R10, RZ, RZ, RZ ;  /* 0x000000ffff0a7224 */ /* 0x000fe200078e00ff */
[----:B0-----:R-:W0:Y:S01]  /*32f0*/  I2F.U32.RP R14, UR18 ;  /* 0x00000012000e7d06 */ /* 0x001e220008209000 */
[----:B------:R-:W-:-:S07]  /*3300*/  ISETP.NE.U32.AND P3, PT, RZ, UR18, PT ;  /* 0x00000012ff007c0c */ /* 0x000fce000bf65070 */
[----:B0-----:R-:W0:Y:S02]  /*3310*/  MUFU.RCP R14, R14 ;  /* 0x0000000e000e7308 */ /* 0x001e240000001000 */
[----:B0-----:R-:W-:-:S06]  /*3320*/  VIADD R15, R14, 0xffffffe ;  /* 0x0ffffffe0e0f7836 */ /* 0x001fcc0000000000 */
[----:B------:R-:W0:Y:S02]  /*3330*/  F2I.FTZ.U32.TRUNC.NTZ R11, R15 ;  /* 0x0000000f000b7305 */ /* 0x000e24000021f000 */
[----:B0-----:R-:W-:-:S05]  /*3340*/  IADD3 R17, PT, PT, RZ, -R11, RZ ;  /* 0x8000000bff117210 */ /* 0x001fca0007ffe0ff */
        /* <DEDUP_REMOVED lines=13> */
.L_x_85:
[----:B------:R-:W0:Y:S01]  /*3420*/  LDCU.64 UR18, c[0x0][0x388] ;  /* 0x00007100ff1277ac */ /* 0x000e220008000a00 */
[----:B------:R-:W-:Y:S01]  /*3430*/  MOV R10, 0x3470 ;  /* 0x00003470000a7802 */ /* 0x000fe20000000f00 */
[----:B0-----:R-:W-:Y:S02]  /*3440*/  IMAD.U32 R16, RZ, RZ, UR18 ;  /* 0x00000012ff107e24 */ /* 0x001fe4000f8e00ff */
[----:B------:R-:W-:-:S07]  /*3450*/  IMAD.U32 R11, RZ, RZ, UR19 ;  /* 0x00000013ff0b7e24 */ /* 0x000fce000f8e00ff */
[----:B------:R-:W-:Y:S05]  /*3460*/  CALL.REL.NOINC `($__internal_4_$__cuda_sm20_div_u64) ;  /* 0x0000000800a87944 */ /* 0x000fea0003c00000 */
.L_x_86:
[----:B------:R-:W-:Y:S05]  /*3470*/  BSYNC.RECONVERGENT B0 ;  /* 0x0000000000007941 */ /* 0x000fea0003800200 */
.L_x_84:
[----:B------:R-:W-:Y:S01]  /*3480*/  ISETP.LT.U32.AND P1, PT, R7, UR7, PT ;  /* 0x0000000707007c0c */ /* 0x000fe2000bf21070 */
[----:B------:R-:W-:Y:S01]  /*3490*/  BSSY.RECONVERGENT B0, `(.L_x_87) ;  /* 0x0000034000007945 */ /* 0x000fe20003800200 */
[----:B------:R-:W-:Y:S02]  /*34a0*/  CS2R R14, SRZ ;  /* 0x00000000000e7805 */ /* 0x000fe4000001ff00 */
[----:B------:R-:W-:-:S13]  /*34b0*/  ISETP.LT.U32.OR.EX P1, PT, R0, RZ, P0, P1 ;  /* 0x000000ff0000720c */ /* 0x000fda0000721510 */
        /* <DEDUP_REMOVED lines=10> */
[----:B0-----:R-:W-:-:S06]  /*3560*/  IADD3 R10, PT, PT, R18, 0xffffffe, RZ ;  /* 0x0ffffffe120a7810 */ /* 0x001fcc0007ffe0ff */
        /* <DEDUP_REMOVED lines=16> */
.L_x_90:
[----:B------:R-:W0:Y:S01]  /*3670*/  LDCU.64 UR18, c[0x0][0x388] ;  /* 0x00007100ff1277ac */ /* 0x000e220008000a00 */
[----:B------:R-:W-:Y:S02]  /*3680*/  MOV R22, 0x36c0 ;  /* 0x000036c000167802 */ /* 0x000fe40000000f00 */
[----:B0-----:R-:W-:Y:S01]  /*3690*/  MOV R10, UR18 ;  /* 0x00000012000a7c02 */ /* 0x001fe20008000f00 */
[----:B------:R-:W-:-:S07]  /*36a0*/  IMAD.U32 R11, RZ, RZ, UR19 ;  /* 0x00000013ff0b7e24 */ /* 0x000fce000f8e00ff */
[----:B------:R-:W-:Y:S05]  /*36b0*/  CALL.REL.NOINC `($__internal_5_$__cuda_sm20_rem_u64) ;  /* 0x0000000c00287944 */ /* 0x000fea0003c00000 */
[----:B------:R-:W-:-:S04]  /*36c0*/  ISETP.NE.U32.AND P1, PT, R24, RZ, PT ;  /* 0x000000ff1800720c */ /* 0x000fc80003f25070 */
[----:B------:R-:W-:-:S13]  /*36d0*/  ISETP.NE.AND.EX P1, PT, R25, RZ, PT, P1 ;  /* 0x000000ff1900720c */ /* 0x000fda0003f25310 */
.L_x_91:
[----:B------:R-:W-:Y:S05]  /*36e0*/  BSYNC.RECONVERGENT B1 ;  /* 0x0000000000017941 */ /* 0x000fea0003800200 */
.L_x_89:
        /* <DEDUP_REMOVED lines=14> */
.L_x_88:
[----:B------:R-:W-:Y:S05]  /*37d0*/  BSYNC.RECONVERGENT B0 ;  /* 0x0000000000007941 */ /* 0x000fea0003800200 */
.L_x_87:
[----:B0-----:R-:W-:Y:S01]  /*37e0*/  IMAD.MOV.U32 R10, RZ, RZ, R6 ;  /* 0x000000ffff0a7224 */ /* 0x001fe200078e0006 */
[----:B------:R-:W-:Y:S01]  /*37f0*/  MOV R11, R5 ;  /* 0x00000005000b7202 */ /* 0x000fe20000000f00 */
[----:B------:R-:W-:Y:S01]  /*3800*/  UISETP.NE.U32.AND UP0, UPT, UR14, 0x2, UPT ;  /* 0x000000020e00788c */ /* 0x000fe2000bf05070 */
[----:B------:R-:W-:Y:S02]  /*3810*/  IMAD.U32 R17, RZ, RZ, UR10 ;  /* 0x0000000aff117e24 */ /* 0x000fe4000f8e00ff */
[----:B------:R-:W-:Y:S01]  /*3820*/  IMAD.U32 R16, RZ, RZ, UR10 ;  /* 0x0000000aff107e24 */ /* 0x000fe2000f8e00ff */
[----:B-----5:R4:W-:Y:S01]  /*3830*/  STG.E.64 desc[UR12][R10.64], R14 ;  /* 0x0000000e0a007986 */ /* 0x0209e2000c101b0c */
[----:B------:R-:W-:Y:S01]  /*3840*/  UISETP.NE.AND.EX UP0, UPT, URZ, URZ, UPT, UP0 ;  /* 0x000000ffff00728c */ /* 0x000fe2000bf05300 */
[----:B------:R-:W-:Y:S02]  /*3850*/  LEA R6, P1, R17, R6, 0x3 ;  /* 0x0000000611067211 */ /* 0x000fe400078218ff */
[----:B------:R-:W-:-:S04]  /*3860*/  MOV R17, UR9 ;  /* 0x0000000900117c02 */ /* 0x000fc80008000f00 */
[----:B------:R-:W-:Y:S02]  /*3870*/  LEA.HI.X R5, R16, R5, R17, 0x3, P1 ;  /* 0x0000000510057211 */ /* 0x000fe400008f1c11 */
[----:B------:R-:W-:Y:S05]  /*3880*/  BRA.U !UP0, `(.L_x_75) ;  /* 0x0000000508847547 */ /* 0x000fea000b800000 */
[----:B------:R-:W4:Y:S01]  /*3890*/  LDCU UR7, c[0x0][0x38c] ;  /* 0x00007180ff0777ac */ /* 0x000f220008000800 */
[----:B------:R-:W-:Y:S01]  /*38a0*/  BSSY.RECONVERGENT B0, `(.L_x_92) ;  /* 0x0000021000007945 */ /* 0x000fe20003800200 */
[----:B------:R-:W-:-:S06]  /*38b0*/  UIADD3 UR6, UPT, UPT, UR6, 0x2, URZ ;  /* 0x0000000206067890 */ /* 0x000fcc000fffe0ff */
[----:B------:R-:W-:-:S04]  /*38c0*/  IADD3 R20, P1, PT, R7, -UR6, RZ ;  /* 0x8000000607147c10 */ /* 0x000fc8000ff3e0ff */
[----:B------:R-:W-:-:S04]  /*38d0*/  IADD3.X R21, PT, PT, R0, -0x1, RZ, P1, !PT ;  /* 0xffffffff00157810 */ /* 0x000fc80000ffe4ff */
[----:B----4-:R-:W-:-:S04]  /*38e0*/  LOP3.LUT R10, R21, UR7, RZ, 0xfc, !PT ;  /* 0x00000007150a7c12 */ /* 0x010fc8000f8efcff */
[----:B------:R-:W-:-:S13]  /*38f0*/  ISETP.NE.U32.AND P1, PT, R10, RZ, PT ;  /* 0x000000ff0a00720c */ /* 0x000fda0003f25070 */
[----:B------:R-:W-:Y:S05]  /*3900*/  @P1 BRA `(.L_x_93) ;  /* 0x0000000000541947 */ /* 0x000fea0003800000 */
[----:B------:R-:W0:Y:S01]  /*3910*/  LDCU UR7, c[0x0][0x388] ;  /* 0x00007100ff0777ac */ /* 0x000e220008000800 */
[----:B------:R-:W-:Y:S01]  /*3920*/  HFMA2 R10, -RZ, RZ, 0, 0 ;  /* 0x00000000ff0a7431 */ /* 0x000fe200000001ff */
[----:B0-----:R-:W0:Y:S01]  /*3930*/  I2F.U32.RP R14, UR7 ;  /* 0x00000007000e7d06 */ /* 0x001e220008209000 */
[----:B------:R-:W-:-:S07]  /*3940*/  ISETP.NE.U32.AND P3, PT, RZ, UR7, PT ;  /* 0x00000007ff007c0c */ /* 0x000fce000bf65070 */
[----:B0-----:R-:W0:Y:S02]  /*3950*/  MUFU.RCP R14, R14 ;  /* 0x0000000e000e7308 */ /* 0x001e240000001000 */
[----:B0-----:R-:W-:-:S06]  /*3960*/  VIADD R15, R14, 0xffffffe ;  /* 0x0ffffffe0e0f7836 */ /* 0x001fcc0000000000 */
[----:B------:R-:W0:Y:S02]  /*3970*/  F2I.FTZ.U32.TRUNC.NTZ R11, R15 ;  /* 0x0000000f000b7305 */ /* 0x000e24000021f000 */
[----:B0-----:R-:W-:-:S04]  /*3980*/  IMAD.MOV R17, RZ, RZ, -R11 ;  /* 0x000000ffff117224 */ /* 0x001fc800078e0a0b */
        /* <DEDUP_REMOVED lines=13> */
.L_x_93:
[----:B------:R-:W0:Y:S01]  /*3a60*/  LDCU.64 UR18, c[0x0][0x388] ;  /* 0x00007100ff1277ac */ /* 0x000e220008000a00 */
[----:B------:R-:W-:Y:S02]  /*3a70*/  MOV R10, 0x3ab0 ;  /* 0x00003ab0000a7802 */ /* 0x000fe40000000f00 */
[----:B0-----:R-:W-:Y:S01]  /*3a80*/  MOV R16, UR18 ;  /* 0x0000001200107c02 */ /* 0x001fe20008000f00 */
[----:B------:R-:W-:-:S07]  /*3a90*/  IMAD.U32 R11, RZ, RZ, UR19 ;  /* 0x00000013ff0b7e24 */ /* 0x000fce000f8e00ff */
[----:B------:R-:W-:Y:S05]  /*3aa0*/  CALL.REL.NOINC `($__internal_4_$__cuda_sm20_div_u64) ;  /* 0x0000000400187944 */ /* 0x000fea0003c00000 */
.L_x_94:
[----:B------:R-:W-:Y:S05]  /*3ab0*/  BSYNC.RECONVERGENT B0 ;  /* 0x0000000000007941 */ /* 0x000fea0003800200 */
.L_x_92:
        /* <DEDUP_REMOVED lines=31> */
.L_x_98:
[----:B------:R-:W0:Y:S01]  /*3cb0*/  LDCU.64 UR6, c[0x0][0x388] ;  /* 0x00007100ff0677ac */ /* 0x000e220008000a00 */
[----:B------:R-:W-:Y:S01]  /*3cc0*/  MOV R22, 0x3d00 ;  /* 0x00003d0000167802 */ /* 0x000fe20000000f00 */
[----:B0-----:R-:W-:Y:S01]  /*3cd0*/  IMAD.U32 R10, RZ, RZ, UR6 ;  /* 0x00000006ff0a7e24 */ /* 0x001fe2000f8e00ff */
[----:B------:R-:W-:-:S07]  /*3ce0*/  MOV R11, UR7 ;  /* 0x00000007000b7c02 */ /* 0x000fce0008000f00 */
[----:B------:R-:W-:Y:S05]  /*3cf0*/  CALL.REL.NOINC `($__internal_5_$__cuda_sm20_rem_u64) ;  /* 0x0000000400987944 */ /* 0x000fea0003c00000 */
[----:B------:R-:W-:-:S04]  /*3d00*/  ISETP.NE.U32.AND P0, PT, R24, RZ, PT ;  /* 0x000000ff1800720c */ /* 0x000fc80003f05070 */
[----:B------:R-:W-:-:S13]  /*3d10*/  ISETP.NE.AND.EX P0, PT, R25, RZ, PT, P0 ;  /* 0x000000ff1900720c */ /* 0x000fda0003f05300 */
.L_x_99:
[----:B------:R-:W-:Y:S05]  /*3d20*/  BSYNC.RECONVERGENT B1 ;  /* 0x0000000000017941 */ /* 0x000fea0003800200 */
.L_x_97:
[----:B------:R-:W0:Y:S02]  /*3d30*/  LDC.64 R10, c[0x0][0x3d8] ;  /* 0x0000f600ff0a7b82 */ /* 0x000e240000000a00 */
[----:B0-----:R-:W-:-:S04]  /*3d40*/  ISETP.GE.U32.AND P1, PT, R16, R10, PT ;  /* 0x0000000a1000720c */ /* 0x001fc80003f26070 */
[----:B------:R-:W-:-:S13]  /*3d50*/  ISETP.GE.U32.OR.EX P0, PT, R17, R11, P0, P1 ;  /* 0x0000000b1100720c */ /* 0x000fda0000706510 */
[----:B------:R-:W-:Y:S05]  /*3d60*/  @P0 BRA `(.L_x_96) ;  /* 0x0000000000280947 */ /* 0x000fea0003800000 */
[----:B------:R-:W0:Y:S01]  /*3d70*/  LDCU.64 UR6, c[0x0][0x3e0] ;  /* 0x00007c00ff0677ac */ /* 0x000e220008000a00 */
[-C--:B------:R-:W-:Y:S02]  /*3d80*/  IMAD R3, R3, R10.reuse, RZ ;  /* 0x0000000a03037224 */ /* 0x080fe400078e02ff */
[----:B------:R-:W-:Y:S02]  /*3d90*/  IMAD.MOV.U32 R14, RZ, RZ, R16 ;  /* 0x000000ffff0e7224 */ /* 0x000fe400078e0010 */
[----:B------:R-:W-:Y:S02]  /*3da0*/  IMAD.MOV.U32 R15, RZ, RZ, R17 ;  /* 0x000000ffff0f7224 */ /* 0x000fe400078e0011 */
[C---:B------:R-:W-:Y:S02]  /*3db0*/  IMAD R3, R12.reuse, R11, R3 ;  /* 0x0000000b0c037224 */ /* 0x040fe400078e0203 */
[----:B------:R-:W-:-:S05]  /*3dc0*/  IMAD.WIDE.U32 R14, R12, R10, R14 ;  /* 0x0000000a0c0e7225 */ /* 0x000fca00078e000e */
[----:B------:R-:W-:Y:S02]  /*3dd0*/  IADD3 R3, PT, PT, R3, R15, RZ ;  /* 0x0000000f03037210 */ /* 0x000fe40007ffe0ff */
[----:B0-----:R-:W-:-:S04]  /*3de0*/  LEA R10, P0, R14, UR6, 0x3 ;  /* 0x000000060e0a7c11 */ /* 0x001fc8000f8018ff */
[----:B------:R-:W-:-:S05]  /*3df0*/  LEA.HI.X R11, R14, UR7, R3, 0x3, P0 ;  /* 0x000000070e0b7c11 */ /* 0x000fca00080f1c03 */
[----:B------:R0:W5:Y:S04]  /*3e00*/  LDG.E.64 R14, desc[UR12][R10.64] ;  /* 0x0000000c0a0e7981 */ /* 0x000168000c1e1b00 */
.L_x_96:
[----:B------:R-:W-:Y:S05]  /*3e10*/  BSYNC.RECONVERGENT B0 ;  /* 0x0000000000007941 */ /* 0x000fea0003800200 */
.L_x_95:
[----:B0-----:R-:W-:Y:S01]  /*3e20*/  IMAD.MOV.U32 R10, RZ, RZ, R6 ;  /* 0x000000ffff0a7224 */ /* 0x001fe200078e0006 */
[----:B------:R-:W-:Y:S01]  /*3e30*/  MOV R3, UR10 ;  /* 0x0000000a00037c02 */ /* 0x000fe20008000f00 */
[----:B------:R-:W-:Y:S02]  /*3e40*/  IMAD.MOV.U32 R11, RZ, RZ, R5 ;  /* 0x000000ffff0b7224 */ /* 0x000fe400078e0005 */
[----:B------:R-:W-:Y:S01]  /*3e50*/  IMAD.U32 R12, RZ, RZ, UR10 ;  /* 0x0000000aff0c7e24 */ /* 0x000fe2000f8e00ff */
[----:B------:R-:W-:Y:S01]  /*3e60*/  LEA R6, P0, R3, R6, 0x3 ;  /* 0x0000000603067211 */ /* 0x000fe200078018ff */
[----:B------:R-:W-:Y:S01]  /*3e70*/  IMAD.U32 R3, RZ, RZ, UR9 ;  /* 0x00000009ff037e24 */ /* 0x000fe2000f8e00ff */
[----:B-----5:R0:W-:Y:S04]  /*3e80*/  STG.E.64 desc[UR12][R10.64], R14 ;  /* 0x0000000e0a007986 */ /* 0x0201e8000c101b0c */
[----:B------:R-:W-:-:S07]  /*3e90*/  LEA.HI.X R5, R12, R5, R3, 0x3, P0 ;  /* 0x000000050c057211 */ /* 0x000fce00000f1c03 */
.L_x_75:
[----:B--2---:R-:W2:Y:S01]  /*3ea0*/  LDCU.64 UR6, c[0x0][0x380] ;  /* 0x00007000ff0677ac */ /* 0x004ea20008000a00 */
[----:B------:R-:W-:-:S04]  /*3eb0*/  UIADD3 UR4, UP0, UPT, UR4, 0x1, URZ ;  /* 0x0000000104047890 */ /* 0x000fc8000ff1e0ff */
[----:B------:R-:W-:Y:S02]  /*3ec0*/  UIADD3.X UR5, UPT, UPT, URZ, UR5, URZ, UP0, !UPT ;  /* 0x00000005ff057290 */ /* 0x000fe400087fe4ff */
[----:B--2---:R-:W-:-:S04]  /*3ed0*/  UISETP.GE.U32.AND UP0, UPT, UR4, UR6, UPT ;  /* 0x000000060400728c */ /* 0x004fc8000bf06070 */
[----:B------:R-:W-:-:S09]  /*3ee0*/  UISETP.GE.U32.AND.EX UP0, UPT, UR5, UR7, UPT, UP0 ;  /* 0x000000070500728c */ /* 0x000fd2000bf06100 */
[----:B------:R-:W-:Y:S05]  /*3ef0*/  BRA.U !UP0, `(.L_x_100) ;  /* 0xffffffcd08f07547 */ /* 0x000fea000b83ffff */
[----:B------:R-:W-:Y:S05]  /*3f00*/  EXIT ;  /* 0x000000000000794d */ /* 0x000fea0003800000 */
        .weak           $__internal_4_$__cuda_sm20_div_u64
        .type           $__internal_4_$__cuda_sm20_div_u64,@function
        .size           $__internal_4_$__cuda_sm20_div_u64,($__internal_5_$__cuda_sm20_rem_u64 - $__internal_4_$__cuda_sm20_div_u64)
$__internal_4_$__cuda_sm20_div_u64:
[----:B------:R-:W-:Y:S01]  /*3f10*/  MOV R22, R16 ;  /* 0x0000001000167202 */ /* 0x000fe20000000f00 */
[----:B------:R-:W-:-:S05]  /*3f20*/  IMAD.MOV.U32 R23, RZ, RZ, R11 ;  /* 0x000000ffff177224 */ /* 0x000fca00078e000b */
[----:B------:R-:W0:Y:S08]  /*3f30*/  I2F.U64.RP R22, R22 ;  /* 0x0000001600167312 */ /* 0x000e300000309000 */
[----:B0-----:R-:W0:Y:S02]  /*3f40*/  MUFU.RCP R18, R22 ;  /* 0x0000001600127308 */ /* 0x001e240000001000 */
[----:B0-----:R-:W-:-:S06]  /*3f50*/  VIADD R18, R18, 0x1ffffffe ;  /* 0x1ffffffe12127836 */ /* 0x001fcc0000000000 */
[----:B------:R-:W0:Y:S02]  /*3f60*/  F2I.U64.TRUNC R18, R18 ;  /* 0x0000001200127311 */ /* 0x000e24000020d800 */
[----:B0-----:R-:W-:-:S04]  /*3f70*/  IMAD.WIDE.U32 R24, R18, R16, RZ ;  /* 0x0000001012187225 */ /* 0x001fc800078e00ff */
[C---:B------:R-:W-:Y:S01]  /*3f80*/  IMAD R17, R18.reuse, R11, R25 ;  /* 0x0000000b12117224 */ /* 0x040fe200078e0219 */
[----:B------:R-:W-:Y:S01]  /*3f90*/  IADD3 R25, P1, PT, RZ, -R24, RZ ;  /* 0x80000018ff197210 */ /* 0x000fe20007f3e0ff */
[----:B------:R-:W-:Y:S02]  /*3fa0*/  IMAD.MOV.U32 R27, RZ, RZ, R18 ;  /* 0x000000ffff1b7224 */ /* 0x000fe400078e0012 */
[----:B------:R-:W-:Y:S02]  /*3fb0*/  IMAD R17, R19, R16, R17 ;  /* 0x0000001013117224 */ /* 0x000fe400078e0211 */
        /* <DEDUP_REMOVED lines=11> */
[----:B------:R-:W-:Y:S01]  /*4070*/  IADD3 R22, P1, PT, RZ, -R22, RZ ;  /* 0x80000016ff167210 */ /* 0x000fe20007f3e0ff */
[----:B------:R-:W-:Y:S02]  /*4080*/  IMAD.MOV.U32 R23, RZ, RZ, RZ ;  /* 0x000000ffff177224 */ /* 0x000fe400078e00ff */
        /* <DEDUP_REMOVED lines=17> */
[C---:B------:R-:W-:Y:S01]  /*41a0*/  IMAD.WIDE.U32 R22, R24.reuse, R16, RZ ;  /* 0x0000001018167225 */ /* 0x040fe200078e00ff */
[----:B------:R-:W-:-:S03]  /*41b0*/  IADD3 R19, P3, PT, R24, 0x1, RZ ;  /* 0x0000000118137810 */ /* 0x000fc60007f7e0ff */
[----:B------:R-:W-:Y:S01]  /*41c0*/  IMAD.X R25, RZ, RZ, R17, P2 ;  /* 0x000000ffff197224 */ /* 0x000fe200010e0611 */
[----:B------:R-:W-:Y:S01]  /*41d0*/  IADD3 R17, P2, PT, -R22, R20, RZ ;  /* 0x0000001416117210 */ /* 0x000fe20007f5e1ff */
[----:B------:R-:W-:-:S03]  /*41e0*/  IMAD R18, R24, R11, R23 ;  /* 0x0000000b18127224 */ /* 0x000fc600078e0217 */
[-C--:B------:R-:W-:Y:S01]  /*41f0*/  ISETP.GE.U32.AND P1, PT, R17, R16.reuse, PT ;  /* 0x000000101100720c */ /* 0x080fe20003f26070 */
[----:B------:R-:W-:-:S04]  /*4200*/  IMAD R18, R25, R16, R18 ;  /* 0x0000001019127224 */ /* 0x000fc800078e0212 */
[----:B------:R-:W-:Y:S01]  /*4210*/  IMAD.X R18, R21, 0x1, ~R18, P2 ;  /* 0x0000000115127824 */ /* 0x000fe200010e0e12 */
[----:B------:R-:W-:-:S04]  /*4220*/  IADD3 R22, P2, PT, -R16, R17, RZ ;  /* 0x0000001110167210 */ /* 0x000fc80007f5e1ff */
[----:B------:R-:W-:Y:S02]  /*4230*/  ISETP.GE.U32.AND.EX P1, PT, R18, R11, PT, P1 ;  /* 0x0000000b1200720c */ /* 0x000fe40003f26110 */
[----:B------:R-:W-:Y:S02]  /*4240*/  IADD3.X R23, PT, PT, ~R11, R18, RZ, P2, !PT ;  /* 0x000000120b177210 */ /* 0x000fe400017fe5ff */
[----:B------:R-:W-:Y:S01]  /*4250*/  SEL R17, R22, R17, P1 ;  /* 0x0000001116117207 */ /* 0x000fe20000800000 */
[----:B------:R-:W-:Y:S01]  /*4260*/  IMAD.X R22, RZ, RZ, R25, P3 ;  /* 0x000000ffff167224 */ /* 0x000fe200018e0619 */
[----:B------:R-:W-:Y:S02]  /*4270*/  SEL R19, R19, R24, P1 ;  /* 0x0000001813137207 */ /* 0x000fe40000800000 */
[----:B------:R-:W-:Y:S02]  /*4280*/  SEL R18, R23, R18, P1 ;  /* 0x0000001217127207 */ /* 0x000fe40000800000 */
[----:B------:R-:W-:-:S02]  /*4290*/  SEL R22, R22, R25, P1 ;  /* 0x0000001916167207 */ /* 0x000fc40000800000 */
[----:B------:R-:W-:Y:S02]  /*42a0*/  IADD3 R24, P3, PT, R19, 0x1, RZ ;  /* 0x0000000113187810 */ /* 0x000fe40007f7e0ff */
[----:B------:R-:W-:Y:S02]  /*42b0*/  ISETP.GE.U32.AND P1, PT, R17, R16, PT ;  /* 0x000000101100720c */ /* 0x000fe40003f26070 */
[----:B------:R-:W-:Y:S01]  /*42c0*/  ISETP.NE.U32.AND P2, PT, R16, RZ, PT ;  /* 0x000000ff1000720c */ /* 0x000fe20003f45070 */
[----:B------:R-:W-:Y:S01]  /*42d0*/  IMAD.X R17, RZ, RZ, R22, P3 ;  /* 0x000000ffff117224 */ /* 0x000fe200018e0616 */
[----:B------:R-:W-:Y:S02]  /*42e0*/  ISETP.GE.U32.AND.EX P1, PT, R18, R11, PT, P1 ;  /* 0x0000000b1200720c */ /* 0x000fe40003f26110 */
[----:B------:R-:W-:Y:S01]  /*42f0*/  ISETP.NE.AND.EX P2, PT, R11, RZ, PT, P2 ;  /* 0x000000ff0b00720c */ /* 0x000fe20003f45320 */
[----:B------:R-:W-:Y:S01]  /*4300*/  HFMA2 R11, -RZ, RZ, 0, 0 ;  /* 0x00000000ff0b7431 */ /* 0x000fe200000001ff */
[----:B------:R-:W-:-:S02]  /*4310*/  SEL R16, R24, R19, P1 ;  /* 0x0000001318107207 */ /* 0x000fc40000800000 */
[----:B------:R-:W-:Y:S02]  /*4320*/  SEL R17, R17, R22, P1 ;  /* 0x0000001611117207 */ /* 0x000fe40000800000 */
[----:B------:R-:W-:Y:S02]  /*4330*/  SEL R16, R16, 0xffffffff, P2 ;  /* 0xffffffff10107807 */ /* 0x000fe40001000000 */
[----:B------:R-:W-:Y:S01]  /*4340*/  SEL R17, R17, 0xffffffff, P2 ;  /* 0xffffffff11117807 */ /* 0x000fe20001000000 */
[----:B------:R-:W-:Y:S06]  /*4350*/  RET.REL.NODEC R10 `(unfold_output_into_patches_f64) ;  /* 0xffffffbc0a287950 */ /* 0x000fec0003c3ffff */
        .weak           $__internal_5_$__cuda_sm20_rem_u64
        .type           $__internal_5_$__cuda_sm20_rem_u64,@function
        .size           $__internal_5_$__cuda_sm20_rem_u64,(.L_x_356 - $__internal_5_$__cuda_sm20_rem_u64)
$__internal_5_$__cuda_sm20_rem_u64:
[----:B------:R-:W0:Y:S08]  /*4360*/  I2F.U64.RP R25, R10 ;  /* 0x0000000a00197312 */ /* 0x000e300000309000 */
[----:B0-----:R-:W0:Y:S02]  /*4370*/  MUFU.RCP R26, R25 ;  /* 0x00000019001a7308 */ /* 0x001e240000001000 */
[----:B0-----:R-:W-:-:S06]  /*4380*/  VIADD R26, R26, 0x1ffffffe ;  /* 0x1ffffffe1a1a7836 */ /* 0x001fcc0000000000 */
[----:B------:R-:W0:Y:S02]  /*4390*/  F2I.U64.TRUNC R26, R26 ;  /* 0x0000001a001a7311 */ /* 0x000e24000020d800 */
[----:B0-----:R-:W-:-:S04]  /*43a0*/  IMAD.WIDE.U32 R28, R26, R10, RZ ;  /* 0x0000000a1a1c7225 */ /* 0x001fc800078e00ff */
        /* <DEDUP_REMOVED lines=18> */
[----:B------:R-:W-:-:S04]  /*44d0*/  IMAD.HI.U32 R28, R29, R26, RZ ;  /* 0x0000001a1d1c7227 */ /* 0x000fc800078e00ff */
[----:B------:R-:W-:-:S04]  /*44e0*/  IMAD.X R24, RZ, RZ, ~R24, P1 ;  /* 0x000000ffff187224 */ /* 0x000fc800008e0e18 */
[----:B------:R-:W-:-:S04]  /*44f0*/  IMAD.WIDE.U32 R28, P1, R29, R24, R28 ;  /* 0x000000181d1c7225 */ /* 0x000fc8000782001c */
[----:B------:R-:W-:-:S04]  /*4500*/  IMAD.HI.U32 R25, P2, R23, R26, R28 ;  /* 0x0000001a17197227 */ /* 0x000fc8000784001c */
[CC--:B------:R-:W-:Y:S02]  /*4510*/  IMAD R26, R23.reuse, R24.reuse, RZ ;  /* 0x00000018171a7224 */ /* 0x0c0fe400078e02ff */
[----:B------:R-:W-:-:S03]  /*4520*/  IMAD.HI.U32 R24, R23, R24, RZ ;  /* 0x0000001817187227 */ /* 0x000fc600078e00ff */
[----:B------:R-:W-:Y:S02]  /*4530*/  IADD3 R25, P3, PT, R26, R25, RZ ;  /* 0x000000191a197210 */ /* 0x000fe40007f7e0ff */
[----:B------:R-:W-:-:S03]  /*4540*/  IADD3.X R24, PT, PT, R24, R23, RZ, P1, !PT ;  /* 0x0000001718187210 */ /* 0x000fc60000ffe4ff */
[----:B------:R-:W-:-:S04]  /*4550*/  IMAD.HI.U32 R26, R25, R20, RZ ;  /* 0x00000014191a7227 */ /* 0x000fc800078e00ff */
[----:B------:R-:W-:Y:S01]  /*4560*/  IMAD.WIDE.U32 R28, R25, R21, R26 ;  /* 0x00000015191c7225 */ /* 0x000fe200078e001a */
[----:B------:R-:W-:-:S05]  /*4570*/  IADD3.X R26, PT, PT, RZ, RZ, R24, P3, P2 ;  /* 0x000000ffff1a7210 */ /* 0x000fca0001fe4418 */
[----:B------:R-:W-:-:S04]  /*4580*/  IMAD.HI.U32 R24, P1, R26, R20, R28 ;  /* 0x000000141a187227 */ /* 0x000fc8000782001c */
[CC--:B------:R-:W-:Y:S02]  /*4590*/  IMAD R23, R26.reuse, R21.reuse, RZ ;  /* 0x000000151a177224 */ /* 0x0c0fe400078e02ff */
[----:B------:R-:W-:-:S03]  /*45a0*/  IMAD.HI.U32 R26, R26, R21, RZ ;  /* 0x000000151a1a7227 */ /* 0x000fc600078e00ff */
[----:B------:R-:W-:Y:S01]  /*45b0*/  IADD3 R23, P2, PT, R23, R24, RZ ;  /* 0x0000001817177210 */ /* 0x000fe20007f5e0ff */
[----:B------:R-:W-:-:S04]  /*45c0*/  IMAD.X R25, RZ, RZ, R26, P1 ;  /* 0x000000ffff197224 */ /* 0x000fc800008e061a */
[----:B------:R-:W-:Y:S01]  /*45d0*/  IMAD.WIDE.U32 R26, R23, R10, RZ ;  /* 0x0000000a171a7225 */ /* 0x000fe200078e00ff */
[----:B------:R-:W-:-:S03]  /*45e0*/  IADD3.X R25, PT, PT, RZ, R25, RZ, P2, !PT ;  /* 0x00000019ff197210 */ /* 0x000fc600017fe4ff */
[----:B------:R-:W-:Y:S01]  /*45f0*/  IMAD R23, R23, R11, R27 ;  /* 0x0000000b17177224 */ /* 0x000fe200078e021b */
[----:B------:R-:W-:-:S03]  /*4600*/  IADD3 R27, P2, PT, -R26, R20, RZ ;  /* 0x000000141a1b7210 */ /* 0x000fc60007f5e1ff */
[-C--:B------:R-:W-:Y:S01]  /*4610*/  IMAD R20, R25, R10.reuse, R23 ;  /* 0x0000000a19147224 */ /* 0x080fe200078e0217 */
[----:B------:R-:W-:Y:S01]  /*4620*/  ISETP.GE.U32.AND P1, PT, R27, R10, PT ;  /* 0x0000000a1b00720c */ /* 0x000fe20003f26070 */
[----:B------:R-:W-:Y:S02]  /*4630*/  IMAD.MOV.U32 R23, RZ, RZ, 0x0 ;  /* 0x00000000ff177424 */ /* 0x000fe400078e00ff */
[----:B------:R-:W-:Y:S01]  /*4640*/  IMAD.X R20, R21, 0x1, ~R20, P2 ;  /* 0x0000000115147824 */ /* 0x000fe200010e0e14 */
[----:B------:R-:W-:-:S04]  /*4650*/  IADD3 R24, P2, PT, -R10, R27, RZ ;  /* 0x0000001b0a187210 */ /* 0x000fc80007f5e1ff */
[C---:B------:R-:W-:Y:S01]  /*4660*/  ISETP.GE.U32.AND.EX P1, PT, R20.reuse, R11, PT, P1 ;  /* 0x0000000b1400720c */ /* 0x040fe20003f26110 */
[----:B------:R-:W-:Y:S01]  /*4670*/  IMAD.X R21, R20, 0x1, ~R11, P2 ;  /* 0x0000000114157824 */ /* 0x000fe200010e0e0b */
[----:B------:R-:W-:Y:S02]  /*4680*/  ISETP.NE.U32.AND P2, PT, R10, RZ, PT ;  /* 0x000000ff0a00720c */ /* 0x000fe40003f45070 */
[----:B------:R-:W-:Y:S02]  /*4690*/  SEL R27, R24, R27, P1 ;  /* 0x0000001b181b7207 */ /* 0x000fe40000800000 */
[----:B------:R-:W-:Y:S02]  /*46a0*/  SEL R20, R21, R20, P1 ;  /* 0x0000001415147207 */ /* 0x000fe40000800000 */
[----:B------:R-:W-:Y:S02]  /*46b0*/  ISETP.GE.U32.AND P1, PT, R27, R10, PT ;  /* 0x0000000a1b00720c */ /* 0x000fe40003f26070 */
[----:B------:R-:W-:-:S02]  /*46c0*/  IADD3 R24, P3, PT, -R10, R27, RZ ;  /* 0x0000001b0a187210 */ /* 0x000fc40007f7e1ff */
[----:B------:R-:W-:Y:S02]  /*46d0*/  ISETP.GE.U32.AND.EX P1, PT, R20, R11, PT, P1 ;  /* 0x0000000b1400720c */ /* 0x000fe40003f26110 */
[CC--:B------:R-:W-:Y:S02]  /*46e0*/  IADD3.X R21, PT, PT, ~R11.reuse, R20.reuse, RZ, P3, !PT ;  /* 0x000000140b157210 */ /* 0x0c0fe40001ffe5ff */
[----:B------:R-:W-:Y:S02]  /*46f0*/  ISETP.NE.AND.EX P2, PT, R11, RZ, PT, P2 ;  /* 0x000000ff0b00720c */ /* 0x000fe40003f45320 */
[----:B------:R-:W-:Y:S02]  /*4700*/  SEL R24, R24, R27, P1 ;  /* 0x0000001b18187207 */ /* 0x000fe40000800000 */
[----:B------:R-:W-:Y:S02]  /*4710*/  SEL R21, R21, R20, P1 ;  /* 0x0000001415157207 */ /* 0x000fe40000800000 */
[----:B------:R-:W-:-:S02]  /*4720*/  SEL R24, R24, 0xffffffff, P2 ;  /* 0xffffffff18187807 */ /* 0x000fc40001000000 */
[----:B------:R-:W-:Y:S01]  /*4730*/  SEL R25, R21, 0xffffffff, P2 ;  /* 0xffffffff15197807 */ /* 0x000fe20001000000 */
[----:B------:R-:W-:Y:S06]  /*4740*/  RET.REL.NODEC R22 `(unfold_output_into_patches_f64) ;  /* 0xffffffb8162c7950 */ /* 0x000fec0003c3ffff */
.L_x_101:
        /* <DEDUP_REMOVED lines=11> */
.L_x_356:


//--------------------- .text.unfold_input_into_patches_f64 --------------------------
	.section	.text.unfold_input_into_patches_f64,"ax",@progbits
	.align	128
        .global         unfold_input_into_patches_f64
        .type           unfold_input_into_patches_f64,@function
        .size           unfold_input_into_patches_f64,(.L_x_358 - unfold_input_into_patches_f64)
        .other          unfold_input_into_patches_f64,@"STO_CUDA_ENTRY STV_DEFAULT"
unfold_input_into_patches_f64:
.text.unfold_input_into_patches_f64:
        /* <DEDUP_REMOVED lines=36> */
[----:B------:R-:W-:-:S05]  /*0240*/  IMAD.HI.U32 R4, R5, R2, RZ ;  /* 0x0000000205047227 */ /* 0x000fca00078e00ff */
[----:B------:R-:W-:-:S05]  /*0250*/  IADD3 R3, PT, PT, -R4, RZ, RZ ;  /* 0x000000ff04037210 */ /* 0x000fca0007ffe1ff */
[----:B------:R-:W-:-:S05]  /*0260*/  IMAD R3, R3, UR14, R2 ;  /* 0x0000000e03037c24 */ /* 0x000fca000f8e0202 */
[----:B------:R-:W-:-:S13]  /*0270*/  ISETP.GE.U32.AND P0, PT, R3, UR14, PT ;  /* 0x0000000e03007c0c */ /* 0x000fda000bf06070 */
[----:B------:R-:W-:Y:S01]  /*0280*/  @P0 VIADD R3, R3, -UR14 ;  /* 0x8000000e03030c36 */ /* 0x000fe20008000000 */
[----:B------:R-:W-:-:S04]  /*0290*/  @P0 IADD3 R4, PT, PT, R4, 0x1, RZ ;  /* 0x0000000104040810 */ /* 0x000fc80007ffe0ff */
[----:B------:R-:W-:Y:S01]  /*02a0*/  ISETP.GE.U32.AND P1, PT, R3, UR14, PT ;  /* 0x0000000e03007c0c */ /* 0x000fe2000bf26070 */
[----:B------:R-:W-:-:S12]  /*02b0*/  IMAD.MOV.U32 R3, RZ, RZ, RZ ;  /* 0x000000ffff037224 */ /* 0x000fd800078e00ff */
[----:B------:R-:W-:Y:S01]  /*02c0*/  @P1 VIADD R4, R4, 0x1 ;  /* 0x0000000104041836 */ /* 0x000fe20000000000 */
[----:B------:R-:W-:-:S04]  /*02d0*/  @!P2 LOP3.LUT R4, RZ, UR14, RZ, 0x33, !PT ;  /* 0x0000000eff04ac12 */ /* 0x000fc8000f8e33ff */
[----:B------:R-:W-:-:S05]  /*02e0*/  IADD3 R5, PT, PT, -R4, RZ, RZ ;  /* 0x000000ff04057210 */ /* 0x000fca0007ffe1ff */
[----:B------:R-:W-:Y:S02]  /*02f0*/  IMAD R0, R5, UR14, R2 ;  /* 0x0000000e05007c24 */ /* 0x000fe4000f8e0202 */
[----:B------:R-:W-:Y:S01]  /*0300*/  HFMA2 R5, -RZ, RZ, 0, 0 ;  /* 0x00000000ff057431 */ /* 0x000fe200000001ff */
[----:B------:R-:W-:Y:S06]  /*0310*/  BRA `(.L_x_103) ;  /* 0x0000000000407947 */ /* 0x000fec0003800000 */
.L_x_102:
[----:B------:R-:W-:Y:S01]  /*0320*/  IMAD.MOV.U32 R11, RZ, RZ, R2 ;  /* 0x000000ffff0b7224 */ /* 0x000fe200078e0002 */
[----:B------:R-:W-:Y:S01]  /*0330*/  MOV R12, RZ ;  /* 0x000000ff000c7202 */ /* 0x000fe20000000f00 */
[----:B------:R-:W0:Y:S01]  /*0340*/  LDCU.64 UR4, c[0x0][0x3d8] ;  /* 0x00007b00ff0477ac */ /* 0x000e220008000a00 */
[----:B------:R-:W-:-:S07]  /*0350*/  MOV R10, 0x370 ;  /* 0x00000370000a7802 */ /* 0x000fce0000000f00 */
[----:B0-----:R-:W-:Y:S05]  /*0360*/  CALL.REL.NOINC `($__internal_6_$__cuda_sm20_div_u64) ;  /* 0x0000002400d47944 */ /* 0x001fea0003c00000 */
[----:B------:R-:W0:Y:S01]  /*0370*/  LDCU.64 UR4, c[0x0][0x3d8] ;  /* 0x00007b00ff0477ac */ /* 0x000e220008000a00 */
[----:B------:R-:W-:Y:S01]  /*0380*/  IADD3 R5, P0, PT, RZ, -R8, RZ ;  /* 0x80000008ff057210 */ /* 0x000fe20007f1e0ff */
[----:B------:R-:W-:Y:S02]  /*0390*/  HFMA2 R3, -RZ, RZ, 0, 0 ;  /* 0x00000000ff037431 */ /* 0x000fe400000001ff */
[----:B------:R-:W-:Y:S02]  /*03a0*/  IMAD.MOV.U32 R4, RZ, RZ, R8 ;  /* 0x000000ffff047224 */ /* 0x000fe400078e0008 */
[----:B------:R-:W-:-:S04]  /*03b0*/  IMAD.X R0, RZ, RZ, ~R9, P0 ;  /* 0x000000ffff007224 */ /* 0x000fc800000e0e09 */
[----:B0-----:R-:W-:Y:S02]  /*03c0*/  IMAD R0, R0, UR4, RZ ;  /* 0x0000000400007c24 */ /* 0x001fe4000f8e02ff */
[----:B------:R-:W-:-:S04]  /*03d0*/  IMAD.WIDE.U32 R2, R5, UR4, R2 ;  /* 0x0000000405027c25 */ /* 0x000fc8000f8e0002 */
[----:B------:R-:W-:Y:S02]  /*03e0*/  IMAD R5, R5, UR5, R0 ;  /* 0x0000000505057c24 */ /* 0x000fe4000f8e0200 */
[----:B------:R-:W-:-:S03]  /*03f0*/  IMAD.MOV.U32 R0, RZ, RZ, R2 ;  /* 0x000000ffff007224 */ /* 0x000fc600078e0002 */
[----:B------:R-:W-:Y:S02]  /*0400*/  IADD3 R3, PT, PT, R3, R5, RZ ;  /* 0x0000000503037210 */ /* 0x000fe40007ffe0ff */
[----:B------:R-:W-:-:S07]  /*0410*/  MOV R5, R9 ;  /* 0x0000000900057202 */ /* 0x000fce0000000f00 */
.L_x_103:
[----:B------:R-:W0:Y:S02]  /*0420*/  LDCU UR4, c[0x0][0x3cc] ;  /* 0x00007980ff0477ac */ /* 0x000e240008000800 */
[----:B0-----:R-:W-:-:S09]  /*0430*/  UISETP.NE.U32.AND UP0, UPT, UR4, URZ, UPT ;  /* 0x000000ff0400728c */ /* 0x001fd2000bf05070 */
[----:B------:R-:W-:Y:S05]  /*0440*/  BRA.U UP0, `(.L_x_104) ;  /* 0x0000000100607547 */ /* 0x000fea000b800000 */
        /* <DEDUP_REMOVED lines=24> */
.L_x_104:
[----:B------:R-:W-:Y:S01]  /*05d0*/  IMAD.MOV.U32 R11, RZ, RZ, R4 ;  /* 0x000000ffff0b7224 */ /* 0x000fe200078e0004 */
[----:B------:R-:W-:Y:S01]  /*05e0*/  MOV R12, R5 ;  /* 0x00000005000c7202 */ /* 0x000fe20000000f00 */
[----:B------:R-:W0:Y:S01]  /*05f0*/  LDCU.64 UR4, c[0x0][0x3c8] ;  /* 0x00007900ff0477ac */ /* 0x000e220008000a00 */
[----:B------:R-:W-:-:S07]  /*0600*/  MOV R10, 0x620 ;  /* 0x00000620000a7802 */ /* 0x000fce0000000f00 */
[----:B0-----:R-:W-:Y:S05]  /*0610*/  CALL.REL.NOINC `($__internal_6_$__cuda_sm20_div_u64) ;  /* 0x0000002400287944 */ /* 0x001fea0003c00000 */
[----:B------:R-:W0:Y:S01]  /*0620*/  LDCU.64 UR4, c[0x0][0x3c8] ;  /* 0x00007900ff0477ac */ /* 0x000e220008000a00 */
[----:B------:R-:W-:Y:S01]  /*0630*/  IADD3 R7, P0, PT, RZ, -R8, RZ ;  /* 0x80000008ff077210 */ /* 0x000fe20007f1e0ff */
[----:B------:R-:W-:-:S04]  /*0640*/  IMAD.MOV.U32 R6, RZ, RZ, R8 ;  /* 0x000000ffff067224 */ /* 0x000fc800078e0008 */
[----:B------:R-:W-:-:S04]  /*0650*/  IMAD.X R2, RZ, RZ, ~R9, P0 ;  /* 0x000000ffff027224 */ /* 0x000fc800000e0e09 */
[----:B0-----:R-:W-:Y:S02]  /*0660*/  IMAD R2, R2, UR4, RZ ;  /* 0x0000000402027c24 */ /* 0x001fe4000f8e02ff */
[----:B------:R-:W-:-:S04]  /*0670*/  IMAD.WIDE.U32 R4, R7, UR4, R4 ;  /* 0x0000000407047c25 */ /* 0x000fc8000f8e0004 */
[----:B------:R-:W-:-:S05]  /*0680*/  IMAD R7, R7, UR5, R2 ;  /* 0x0000000507077c24 */ /* 0x000fca000f8e0202 */
[----:B------:R-:W-:Y:S02]  /*0690*/  IADD3 R5, PT, PT, R5, R7, RZ ;  /* 0x0000000705057210 */ /* 0x000fe40007ffe0ff */
[----:B------:R-:W-:-:S07]  /*06a0*/  MOV R7, R9 ;  /* 0x0000000900077202 */ /* 0x000fce0000000f00 */
.L_x_105:
        /* <DEDUP_REMOVED lines=15> */
[----:B------:R-:W-:Y:S01]  /*07a0*/  HFMA2 R9, -RZ, RZ, 0, 0 ;  /* 0x00000000ff097431 */ /* 0x000fe200000001ff */
        /* <DEDUP_REMOVED lines=11> */
.L_x_106:
[----:B------:R-:W-:Y:S01]  /*0860*/  IMAD.MOV.U32 R11, RZ, RZ, R6 ;  /* 0x000000ffff0b7224 */ /* 0x000fe200078e0006 */
[----:B------:R-:W-:Y:S01]  /*0870*/  MOV R12, R7 ;  /* 0x00000007000c7202 */ /* 0x000fe20000000f00 */
[----:B------:R-:W0:Y:S01]  /*0880*/  LDCU.64 UR4, c[0x0][0x3b0] ;  /* 0x00007600ff0477ac */ /* 0x000e220008000a00 */
[----:B------:R-:W-:-:S07]  /*0890*/  MOV R10, 0x8b0 ;  /* 0x000008b0000a7802 */ /* 0x000fce0000000f00 */
[----:B0-----:R-:W-:Y:S05]  /*08a0*/  CALL.REL.NOINC `($__internal_6_$__cuda_sm20_div_u64) ;  /* 0x0000002000847944 */ /* 0x001fea0003c00000 */
[----:B------:R-:W0:Y:S01]  /*08b0*/  LDCU.64 UR4, c[0x0][0x3b0] ;  /* 0x00007600ff0477ac */ /* 0x000e220008000a00 */
[----:B------:R-:W-:-:S05]  /*08c0*/  IADD3 R11, P0, PT, RZ, -R8, RZ ;  /* 0x80000008ff0b7210 */ /* 0x000fca0007f1e0ff */
[----:B------:R-:W-:-:S04]  /*08d0*/  IMAD.X R2, RZ, RZ, ~R9, P0 ;  /* 0x000000ffff027224 */ /* 0x000fc800000e0e09 */
[----:B0-----:R-:W-:Y:S02]  /*08e0*/  IMAD R2, R2, UR4, RZ ;  /* 0x0000000402027c24 */ /* 0x001fe4000f8e02ff */
[----:B------:R-:W-:-:S04]  /*08f0*/  IMAD.WIDE.U32 R6, R11, UR4, R6 ;  /* 0x000000040b067c25 */ /* 0x000fc8000f8e0006 */
[----:B------:R-:W-:-:S05]  /*0900*/  IMAD R11, R11, UR5, R2 ;  /* 0x000000050b0b7c24 */ /* 0x000fca000f8e0202 */
[----:B------:R-:W-:-:S07]  /*0910*/  IADD3 R2, PT, PT, R7, R11, RZ ;  /* 0x0000000b07027210 */ /* 0x000fce0007ffe0ff */
.L_x_107:
        /* <DEDUP_REMOVED lines=21> */
[----:B------:R-:W-:Y:S02]  /*0a70*/  @P0 IADD3 R18, PT, PT, R18, -UR4, RZ ;  /* 0x8000000412120c10 */ /* 0x000fe4000fffe0ff */
[----:B------:R-:W-:Y:S01]  /*0a80*/  @!P1 LOP3.LUT R18, RZ, UR4, RZ, 0x33, !PT ;  /* 0x00000004ff129c12 */ /* 0x000fe2000f8e33ff */
[----:B------:R-:W-:Y:S06]  /*0a90*/  BRA `(.L_x_109) ;  /* 0x0000000000107947 */ /* 0x000fec0003800000 */
.L_x_108:
[----:B------:R-:W-:Y:S01]  /*0aa0*/  MOV R12, R8 ;  /* 0x00000008000c7202 */ /* 0x000fe20000000f00 */
[----:B------:R-:W-:Y:S01]  /*0ab0*/  IMAD.MOV.U32 R7, RZ, RZ, R9 ;  /* 0x000000ffff077224 */ /* 0x000fe200078e0009 */
[----:B------:R-:W-:-:S07]  /*0ac0*/  MOV R14, 0xae0 ;  /* 0x00000ae0000e7802 */ /* 0x000fce0000000f00 */
[----:B------:R-:W-:Y:S05]  /*0ad0*/  CALL.REL.NOINC `($__internal_7_$__cuda_sm20_rem_u64) ;  /* 0x0000002400047944 */ /* 0x000fea0003c00000 */
.L_x_109:
[----:B------:R-:W0:Y:S01]  /*0ae0*/  LDC.64 R10, c[0x0][0x3e8] ;  /* 0x0000fa00ff0a7b82 */ /* 0x000e220000000a00 */
[----:B------:R-:W1:Y:S01]  /*0af0*/  LDCU.64 UR12, c[0x0][0x380] ;  /* 0x00007000ff0c77ac */ /* 0x000e620008000a00 */
[----:B------:R-:W2:Y:S01]  /*0b00*/  LDCU.64 UR8, c[0x0][0x3b0] ;  /* 0x00007600ff0877ac */ /* 0x000ea20008000a00 */
[----:B0-----:R0:W5:Y:S04]  /*0b10*/  LDG.E.64 R20, desc[UR10][R10.64] ;  /* 0x0000000a0a147981 */ /* 0x001168000c1e1b00 */
[----:B------:R0:W5:Y:S01]  /*0b20*/  LDG.E.64 R8, desc[UR10][R10.64+0x8] ;  /* 0x0000080a0a087981 */ /* 0x000162000c1e1b00 */
[----:B-1----:R-:W-:Y:S02]  /*0b30*/  UIMAD UR6, UR13, UR12, URZ ;  /* 0x0000000c0d0672a4 */ /* 0x002fe4000f8e02ff */
[----:B------:R-:W-:Y:S01]  /*0b40*/  ISETP.NE.U32.AND P0, PT, RZ, UR12, PT ;  /* 0x0000000cff007c0c */ /* 0x000fe2000bf05070 */
[----:B------:R-:W-:-:S02]  /*0b50*/  UIMAD.WIDE.U32 UR4, UR12, UR12, URZ ;  /* 0x0000000c0c0472a5 */ /* 0x000fc4000f8e00ff */
[----:B------:R-:W-:Y:S02]  /*0b60*/  UIMAD UR6, UR12, UR13, UR6 ;  /* 0x0000000d0c0672a4 */ /* 0x000fe4000f8e0206 */
[----:B------:R-:W-:Y:S02]  /*0b70*/  ISETP.NE.AND.EX P0, PT, RZ, UR13, PT, P0 ;  /* 0x0000000dff007c0c */ /* 0x000fe4000bf05300 */
[----:B------:R-:W-:Y:S01]  /*0b80*/  UIADD3 UR5, UPT, UPT, UR5, UR6, URZ ;  /* 0x0000000605057290 */ /* 0x000fe2000fffe0ff */
[----:B------:R-:W-:Y:S01]  /*0b90*/  IMAD.WIDE.U32 R12, R6, UR4, RZ ;  /* 0x00000004060c7c25 */ /* 0x000fe2000f8e00ff */
[----:B--2---:R-:W-:-:S03]  /*0ba0*/  UIMAD.WIDE.U32 UR6, UR4, UR8, URZ ;  /* 0x00000008040672a5 */ /* 0x004fc6000f8e00ff */
[----:B------:R-:W-:Y:S02]  /*0bb0*/  IMAD.MOV.U32 R14, RZ, RZ, R12 ;  /* 0x000000ffff0e7224 */ /* 0x000fe400078e000c */
[----:B------:R-:W-:Y:S01]  /*0bc0*/  IMAD R7, R6, UR5, RZ ;  /* 0x0000000506077c24 */ /* 0x000fe2000f8e02ff */
[----:B------:R-:W-:-:S03]  /*0bd0*/  UIMAD UR5, UR5, UR8, URZ ;  /* 0x00000008050572a4 */ /* 0x000fc6000f8e02ff */
[----:B------:R-:W-:Y:S01]  /*0be0*/  IMAD R7, R2, UR4, R7 ;  /* 0x0000000402077c24 */ /* 0x000fe2000f8e0207 */
[----:B------:R-:W-:Y:S01]  /*0bf0*/  UIMAD UR4, UR4, UR9, UR5 ;  /* 0x00000009040472a4 */ /* 0x000fe2000f8e0205 */
[----:B------:R-:W1:Y:S03]  /*0c00*/  LDCU.64 UR8, c[0x0][0x3c8] ;  /* 0x00007900ff0877ac */ /* 0x000e660008000a00 */
[----:B------:R-:W-:Y:S02]  /*0c10*/  IADD3 R15, PT, PT, R13, R7, RZ ;  /* 0x000000070d0f7210 */ /* 0x000fe40007ffe0ff */
[----:B------:R-:W2:Y:S01]  /*0c20*/  LDC.64 R12, c[0x0][0x3d8] ;  /* 0x0000f600ff0c7b82 */ /* 0x000ea20000000a00 */
[----:B------:R-:W-:-:S06]  /*0c30*/  UIADD3 UR4, UPT, UPT, UR7, UR4, URZ ;  /* 0x0000000407047290 */ /* 0x000fcc000fffe0ff */
[----:B------:R-:W-:Y:S01]  /*0c40*/  IMAD R7, R18, UR4, RZ ;  /* 0x0000000412077c24 */ /* 0x000fe2000f8e02ff */
[----:B01----:R-:W-:Y:S06]  /*0c50*/  @!P0 EXIT ;  /* 0x000000000000894d */ /* 0x003fec0003800000 */
[----:B------:R-:W-:Y:S01]  /*0c60*/  IMAD.WIDE.U32 R14, R18, UR6, R14 ;  /* 0x00000006120e7c25 */ /* 0x000fe2000f8e000e */
[----:B------:R-:W0:Y:S01]  /*0c70*/  LDC.64 R16, c[0x0][0x388] ;  /* 0x0000e200ff107b82 */ /* 0x000e220000000a00 */
[----:B------:R-:W1:Y:S02]  /*0c80*/  LDCU.64 UR4, c[0x0][0x390] ;  /* 0x00007200ff0477ac */ /* 0x000e640008000a00 */
[----:B------:R-:W-:Y:S02]  /*0c90*/  IMAD R7, R19, UR6, R7 ;  /* 0x0000000613077c24 */ /* 0x000fe4000f8e0207 */
[-C--:B-----5:R-:W-:Y:S01]  /*0ca0*/  IMAD R21, R21, R18.reuse, RZ ;  /* 0x0000001215157224 */ /* 0x0a0fe200078e02ff */
[----:B------:R-:W3:Y:S01]  /*0cb0*/  LDCU.64 UR6, c[0x0][0x3f0] ;  /* 0x00007e00ff0677ac */ /* 0x000ee20008000a00 */
[----:B------:R-:W-:Y:S01]  /*0cc0*/  IMAD.WIDE.U32 R10, R20, R18, RZ ;  /* 0x00000012140a7225 */ /* 0x000fe200078e00ff */
[----:B------:R-:W-:-:S03]  /*0cd0*/  IADD3 R7, PT, PT, R15, R7, RZ ;  /* 0x000000070f077210 */ /* 0x000fc60007ffe0ff */
[----:B------:R-:W-:Y:S02]  /*0ce0*/  IMAD R21, R20, R19, R21 ;  /* 0x0000001314157224 */ /* 0x000fe400078e0215 */
[----:B------:R-:W-:Y:S02]  /*0cf0*/  IMAD R15, R7, UR8, RZ ;  /* 0x00000008070f7c24 */ /* 0x000fe4000f8e02ff */
[-C--:B------:R-:W-:Y:S02]  /*0d00*/  IMAD R9, R9, R6.reuse, RZ ;  /* 0x0000000609097224 */ /* 0x080fe400078e02ff */
[----:B------:R-:W-:Y:S01]  /*0d10*/  IMAD.WIDE.U32 R18, R8, R6, RZ ;  /* 0x0000000608127225 */ /* 0x000fe200078e00ff */
[----:B-1----:R-:W-:-:S03]  /*0d20*/  UIADD3 UR4, UP0, UPT, URZ, -UR4, URZ ;  /* 0x80000004ff047290 */ /* 0x002fc6000ff1e0ff */
[----:B------:R-:W-:Y:S01]  /*0d30*/  IMAD.WIDE.U32 R6, R14, UR8, R4 ;  /* 0x000000080e067c25 */ /* 0x000fe2000f8e0004 */
[----:B------:R-:W-:Y:S01]  /*0d40*/  IADD3 R10, P1, PT, R10, R18, RZ ;  /* 0x000000120a0a7210 */ /* 0x000fe20007f3e0ff */
[----:B------:R-:W-:Y:S02]  /*0d50*/  UIADD3.X UR5, UPT, UPT, URZ, ~UR5, URZ, UP0, !UPT ;  /* 0x80000005ff057290 */ /* 0x000fe400087fe4ff */
[----:B------:R-:W-:Y:S02]  /*0d60*/  IMAD R15, R14, UR9, R15 ;  /* 0x000000090e0f7c24 */ /* 0x000fe4000f8e020f */
[----:B------:R-:W-:Y:S01]  /*0d70*/  IMAD R9, R8, R2, R9 ;  /* 0x0000000208097224 */ /* 0x000fe200078e0209 */
[----:B------:R-:W-:Y:S01]  /*0d80*/  MOV R8, R0 ;  /* 0x0000000000087202 */ /* 0x000fe20000000f00 */
[----:B------:R-:W-:Y:S01]  /*0d90*/  IMAD.IADD R2, R11, 0x1, R21 ;  /* 0x000000010b027824 */ /* 0x000fe200078e0215 */
[----:B------:R-:W-:Y:S01]  /*0da0*/  IADD3 R11, PT, PT, R7, R15, RZ ;  /* 0x0000000f070b7210 */ /* 0x000fe20007ffe0ff */
[----:B------:R-:W-:-:S02]  /*0db0*/  IMAD.IADD R19, R19, 0x1, R9 ;  /* 0x0000000113137824 */ /* 0x000fc400078e0209 */
[----:B------:R-:W-:Y:S02]  /*0dc0*/  IMAD.MOV.U32 R9, RZ, RZ, R3 ;  /* 0x000000ffff097224 */ /* 0x000fe400078e0003 */
[----:B--2---:R-:W-:Y:S02]  /*0dd0*/  IMAD R11, R11, R12, RZ ;  /* 0x0000000c0b0b7224 */ /* 0x004fe400078e02ff */
[----:B------:R-:W-:Y:S02]  /*0de0*/  IMAD R14, R12, UR9, RZ ;  /* 0x000000090c0e7c24 */ /* 0x000fe4000f8e02ff */
[----:B0-----:R-:W-:Y:S02]  /*0df0*/  IMAD R5, R5, R16, RZ ;  /* 0x0000001005057224 */ /* 0x001fe400078e02ff */
[----:B------:R-:W-:-:S04]  /*0e00*/  IMAD.WIDE.U32 R8, R6, R12, R8 ;  /* 0x0000000c06087225 */ /* 0x000fc800078e0008 */
[----:B------:R-:W-:Y:S02]  /*0e10*/  IMAD R11, R6, R13, R11 ;  /* 0x0000000d060b7224 */ /* 0x000fe400078e020b */
[----:B------:R-:W-:Y:S02]  /*0e20*/  IMAD R7, R13, UR8, R14 ;  /* 0x000000080d077c24 */ /* 0x000fe4000f8e020e */
[-C--:B------:R-:W-:Y:S01]  /*0e30*/  IMAD R14, R3, R16.reuse, RZ ;  /* 0x00000010030e7224 */ /* 0x080fe200078e02ff */
[----:B------:R-:W-:Y:S01]  /*0e40*/  IADD3 R9, PT, PT, R9, R11, RZ ;  /* 0x0000000b09097210 */ /* 0x000fe20007ffe0ff */
[-C--:B------:R-:W-:Y:S01]  /*0e50*/  IMAD R3, R4, R17.reuse, R5 ;  /* 0x0000001104037224 */ /* 0x080fe200078e0205 */
[----:B---3--:R-:W-:Y:S01]  /*0e60*/  LEA R5, P0, R8, UR6, 0x3 ;  /* 0x0000000608057c11 */ /* 0x008fe2000f8018ff */
[----:B------:R-:W-:Y:S01]  /*0e70*/  IMAD R21, R0, R17, R14 ;  /* 0x0000001100157224 */ /* 0x000fe200078e020e */
[----:B------:R-:W-:Y:S01]  /*0e80*/  UMOV UR6, URZ ;  /* 0x000000ff00067c82 */ /* 0x000fe20008000000 */
[----:B------:R-:W-:Y:S01]  /*0e90*/  IMAD.WIDE.U32 R14, R4, R16, UR4 ;  /* 0x00000004040e7e25 */ /* 0x000fe2000f8e0010 */
[----:B------:R-:W-:Y:S01]  /*0ea0*/  LEA.HI.X R9, R8, UR7, R9, 0x3, P0 ;  /* 0x0000000708097c11 */ /* 0x000fe200080f1c09 */
[----:B------:R-:W-:-:S02]  /*0eb0*/  UMOV UR7, URZ ;  /* 0x000000ff00077c82 */ /* 0x000fc40008000000 */
[----:B------:R-:W-:-:S04]  /*0ec0*/  IMAD.WIDE.U32 R12, R12, UR8, RZ ;  /* 0x000000080c0c7c25 */ /* 0x000fc8000f8e00ff */
[----:B------:R-:W-:Y:S01]  /*0ed0*/  IMAD.WIDE.U32 R16, R0, R16, UR4 ;  /* 0x0000000400107e25 */ /* 0x000fe2000f8e0010 */
[----:B------:R-:W-:-:S03]  /*0ee0*/  IADD3 R0, PT, PT, R13, R7, RZ ;  /* 0x000000070d007210 */ /* 0x000fc60007ffe0ff */
[----:B------:R-:W-:Y:S02]  /*0ef0*/  IMAD.X R11, R19, 0x1, R2, P1 ;  /* 0x00000001130b7824 */ /* 0x000fe400008e0602 */
[----:B------:R-:W-:Y:S01]  /*0f00*/  IMAD.IADD R2, R15, 0x1, R3 ;  /* 0x000000010f027824 */ /* 0x000fe200078e0203 */
[----:B------:R-:W-:Y:S01]  /*0f10*/  IADD3 R3, PT, PT, R17, R21, RZ ;  /* 0x0000001511037210 */ /* 0x000fe20007ffe0ff */
[----:B------:R-:W-:Y:S01]  /*0f20*/  IMAD.MOV.U32 R8, RZ, RZ, R5 ;  /* 0x000000ffff087224 */ /* 0x000fe200078e0005 */
[----:B------:R-:W-:-:S07]  /*0f30*/  MOV R5, R9 ;  /* 0x0000000900057202 */ /* 0x000fce0000000f00 */
.L_x_115:
[----:B0-2---:R-:W0:Y:S01]  /*0f40*/  LDCU.64 UR4, c[0x0][0x380] ;  /* 0x00007000ff0477ac */ /* 0x005e220008000a00 */
[----:B----4-:R-:W-:Y:S01]  /*0f50*/  IADD3 R6, P0, PT, R14, UR6, RZ ;  /* 0x000000060e067c10 */ /* 0x010fe2000ff1e0ff */
[----:B------:R-:W-:-:S03]  /*0f60*/  UIADD3 UR6, UP2, UPT, UR6, 0x1, URZ ;  /* 0x0000000106067890 */ /* 0x000fc6000ff5e0ff */
[----:B------:R-:W-:Y:S01]  /*0f70*/  IADD3.X R4, PT, PT, R2, UR7, RZ, P0, !PT ;  /* 0x0000000702047c10 */ /* 0x000fe200087fe4ff */
[----:B------:R-:W-:Y:S02]  /*0f80*/  UIADD3.X UR7, UPT, UPT, URZ, UR7, URZ, UP2, !UPT ;  /* 0x00000007ff077290 */ /* 0x000fe400097fe4ff */
[----:B0-----:R-:W-:Y:S02]  /*0f90*/  UISETP.GE.U32.AND UP1, UPT, UR4, 0x8, UPT ;  /* 0x000000080400788c */ /* 0x001fe4000bf26070 */
[----:B------:R-:W-:Y:S02]  /*0fa0*/  UISETP.GE.U32.AND UP0, UPT, UR6, UR4, UPT ;  /* 0x000000040600728c */ /* 0x000fe4000bf06070 */
[----:B------:R-:W-:Y:S02]  /*0fb0*/  UISETP.GE.U32.AND.EX UP1, UPT, UR5, URZ, UPT, UP1 ;  /* 0x000000ff0500728c */ /* 0x000fe4000bf26110 */
[----:B------:R-:W-:Y:S01]  /*0fc0*/  UISETP.GE.U32.AND.EX UP0, UPT, UR7, UR5, UPT, UP0 ;  /* 0x000000050700728c */ /* 0x000fe2000bf06100 */
[----:B------:R-:W-:-:S02]  /*0fd0*/  UMOV UR4, URZ ;  /* 0x000000ff00047c82 */ /* 0x000fc40008000000 */
[----:B------:R-:W-:-:S04]  /*0fe0*/  UMOV UR5, URZ ;  /* 0x000000ff00057c82 */ /* 0x000fc80008000000 */
[----:B-1-3--:R-:W-:Y:S05]  /*0ff0*/  BRA.U !UP1, `(.L_x_110) ;  /* 0x0000000d09547547 */ /* 0x00afea000b800000 */
[----:B------:R-:W0:Y:S01]  /*1000*/  LDCU.64 UR4, c[0x0][0x3c0] ;  /* 0x00007800ff0477ac */ /* 0x000e220008000a00 */
[----:B------:R-:W1:Y:S01]  /*1010*/  LDCU UR8, c[0x0][0x380] ;  /* 0x00007000ff0877ac */ /* 0x000e620008000800 */
[----:B------:R-:W2:Y:S01]  /*1020*/  LDCU UR9, c[0x0][0x384] ;  /* 0x00007080ff0977ac */ /* 0x000ea20008000800 */
[----:B------:R-:W3:Y:S01]  /*1030*/  LDCU.64 UR12, c[0x0][0x3d0] ;  /* 0x00007a00ff0c77ac */ /* 0x000ee20008000a00 */
[----:B0-----:R-:W-:Y:S01]  /*1040*/  ISETP.GE.U32.AND P0, PT, R6, UR4, PT ;  /* 0x0000000406007c0c */ /* 0x001fe2000bf06070 */
[----:B------:R-:W-:-:S03]  /*1050*/  UMOV UR4, URZ ;  /* 0x000000ff00047c82 */ /* 0x000fc60008000000 */
[----:B------:R-:W-:Y:S01]  /*1060*/  ISETP.GE.U32.AND.EX P0, PT, R4, UR5, PT, P0 ;  /* 0x0000000504007c0c */ /* 0x000fe2000bf06100 */
[----:B-1----:R-:W-:Y:S01]  /*1070*/  ULOP3.LUT UR8, UR8, 0xfffffff8, URZ, 0xc0, !UPT ;  /* 0xfffffff808087892 */ /* 0x002fe2000f8ec0ff */
[----:B--23--:R-:W-:-:S11]  /*1080*/  UMOV UR5, URZ ;  /* 0x000000ff00057c82 */ /* 0x00cfd60008000000 */
.L_x_111:
[----:B------:R-:W-:-:S04]  /*1090*/  IADD3 R24, P2, PT, R16, UR4, RZ ;  /* 0x0000000410187c10 */ /* 0x000fc8000ff5e0ff */
[----:B------:R-:W-:Y:S02]  /*10a0*/  ISETP.GE.U32.AND P1, PT, R24, UR12, PT ;  /* 0x0000000c18007c0c */ /* 0x000fe4000bf26070 */
[----:B------:R-:W-:-:S04]  /*10b0*/  IADD3.X R7, PT, PT, R3, UR5, RZ, P2, !PT ;  /* 0x0000000503077c10 */ /* 0x000fc800097fe4ff */
[----:B------:R-:W-:-:S13]  /*10c0*/  ISETP.GE.U32.OR.EX P1, PT, R7, UR13, P0, P1 ;  /* 0x0000000d07007c0c */ /* 0x000fda0008726510 */
[----:B0-----:R-:W0:Y:S08]  /*10d0*/  @!P1 LDC.64 R26, c[0x0][0x3e8] ;  /* 0x0000fa00ff1a9b82 */ /* 0x001e300000000a00 */
[----:B------:R-:W1:Y:S01]  /*10e0*/  @!P1 LDC.64 R18, c[0x0][0x3e0] ;  /* 0x0000f800ff129b82 */ /* 0x000e620000000a00 */
[----:B0-----:R-:W2:Y:S04]  /*10f0*/  @!P1 LDG.E.64 R20, desc[UR10][R26.64+0x10] ;  /* 0x0000100a1a149981 */ /* 0x001ea8000c1e1b00 */
[----:B------:R-:W3:Y:S01]  /*1100*/  @!P1 LDG.E.64 R22, desc[UR10][R26.64+0x18] ;  /* 0x0000180a1a169981 */ /* 0x000ee2000c1e1b00 */
[----:B--2---:R-:W-:-:S04]  /*1110*/  @!P1 IMAD R9, R21, R6, RZ ;  /* 0x0000000615099224 */ /* 0x004fc800078e02ff */
[C---:B------:R-:W-:Y:S02]  /*1120*/  @!P1 IMAD R9, R20.reuse, R4, R9 ;  /* 0x0000000414099224 */ /* 0x040fe400078e0209 */
[----:B------:R-:W-:-:S04]  /*1130*/  @!P1 IMAD.WIDE.U32 R20, R20, R6, R10 ;  /* 0x0000000614149225 */ /* 0x000fc800078e000a */
[----:B------:R-:W-:Y:S02]  /*1140*/  @!P1 IMAD.IADD R21, R21, 0x1, R9 ;  /* 0x0000000115159824 */ /* 0x000fe400078e0209 */
[-C--:B---3--:R-:W-:Y:S02]  /*1150*/  @!P1 IMAD R9, R23, R24.reuse, RZ ;  /* 0x0000001817099224 */ /* 0x088fe400078e02ff */
[----:B------:R-:W-:-:S04]  /*1160*/  @!P1 IMAD.WIDE.U32 R20, R22, R24, R20 ;  /* 0x0000001816149225 */ /* 0x000fc800078e0014 */
[----:B------:R-:W-:Y:S01]  /*1170*/  @!P1 IMAD R9, R22, R7, R9 ;  /* 0x0000000716099224 */ /* 0x000fe200078e0209 */
[----:B-1----:R-:W-:Y:S02]  /*1180*/  @!P1 LEA R18, P2, R20, R18, 0x3 ;  /* 0x0000001214129211 */ /* 0x002fe400078418ff */
[----:B------:R-:W-:Y:S02]  /*1190*/  CS2R R22, SRZ ;  /* 0x0000000000167805 */ /* 0x000fe4000001ff00 */
[----:B------:R-:W-:-:S04]  /*11a0*/  @!P1 IADD3 R9, PT, PT, R21, R9, RZ ;  /* 0x0000000915099210 */ /* 0x000fc80007ffe0ff */
[----:B------:R-:W-:-:S05]  /*11b0*/  @!P1 LEA.HI.X R19, R20, R19, R9, 0x3, P2 ;  /* 0x0000001314139211 */ /* 0x000fca00010f1c09 */
[----:B------:R0:W2:Y:S01]  /*11c0*/  @!P1 LDG.E.64 R22, desc[UR10][R18.64] ;  /* 0x0000000a12169981 */ /* 0x0000a2000c1e1b00 */
[----:B------:R-:W-:Y:S02]  /*11d0*/  IADD3 R27, P2, PT, R24, 0x1, RZ ;  /* 0x00000001181b7810 */ /* 0x000fe40007f5e0ff */
[----:B------:R-:W-:Y:S02]  /*11e0*/  MOV R9, R5 ;  /* 0x0000000500097202 */ /* 0x000fe40000000f00 */
[----:B------:R-:W-:Y:S01]  /*11f0*/  ISETP.GE.U32.AND P1, PT, R27, UR12, PT ;  /* 0x0000000c1b007c0c */ /* 0x000fe2000bf26070 */
[----:B------:R-:W-:-:S05]  /*1200*/  IMAD.X R25, RZ, RZ, R7, P2 ;  /* 0x000000ffff197224 */ /* 0x000fca00010e0607 */
[----:B------:R-:W-:-:S13]  /*1210*/  ISETP.GE.U32.OR.EX P1, PT, R25, UR13, P0, P1 ;  /* 0x0000000d19007c0c */ /* 0x000fda0008726510 */
[----:B------:R-:W1:Y:S08]  /*1220*/  @!P1 LDC.64 R28, c[0x0][0x3e8] ;  /* 0x0000fa00ff1c9b82 */ /* 0x000e700000000a00 */
[----:B0-----:R-:W0:Y:S01]  /*1230*/  @!P1 LDC.64 R18, c[0x0][0x3e0] ;  /* 0x0000f800ff129b82 */ /* 0x001e220000000a00 */
[----:B--2---:R2:W-:Y:S04]  /*1240*/  STG.E.64 desc[UR10][R8.64], R22 ;  /* 0x0000001608007986 */ /* 0x0045e8000c101b0a */
[----:B-1----:R-:W3:Y:S04]  /*1250*/  @!P1 LDG.E.64 R20, desc[UR10][R28.64+0x10] ;  /* 0x0000100a1c149981 */ /* 0x002ee8000c1e1b00 */
[----:B--2---:R-:W2:Y:S01]  /*1260*/  @!P1 LDG.E.64 R22, desc[UR10][R28.64+0x18] ;  /* 0x0000180a1c169981 */ /* 0x004ea2000c1e1b00 */
[----:B---3--:R-:W-:-:S04]  /*1270*/  @!P1 IMAD R21, R21, R6, RZ ;  /* 0x0000000615159224 */ /* 0x008fc800078e02ff */
[C---:B------:R-:W-:Y:S02]  /*1280*/  @!P1 IMAD R9, R20.reuse, R4, R21 ;  /* 0x0000000414099224 */ /* 0x040fe400078e0215 */
[----:B------:R-:W-:-:S04]  /*1290*/  @!P1 IMAD.WIDE.U32 R20, R20, R6, R10 ;  /* 0x0000000614149225 */ /* 0x000fc800078e000a */
[----:B--2---:R-:W-:Y:S02]  /*12a0*/  @!P1 IMAD R26, R23, R27, RZ ;  /* 0x0000001b171a9224 */ /* 0x004fe400078e02ff */
[----:B------:R-:W-:Y:S02]  /*12b0*/  @!P1 IMAD.IADD R21, R21, 0x1, R9 ;  /* 0x0000000115159824 */ /* 0x000fe400078e0209 */
[C---:B------:R-:W-:Y:S02]  /*12c0*/  @!P1 IMAD R9, R22.reuse, R25, R26 ;  /* 0x0000001916099224 */ /* 0x040fe400078e021a */
[----:B------:R-:W-:-:S05]  /*12d0*/  @!P1 IMAD.WIDE.U32 R22, R22, R27, R20 ;  /* 0x0000001b16169225 */ /* 0x000fca00078e0014 */
[----:B------:R-:W-:Y:S02]  /*12e0*/  @!P1 IADD3 R9, PT, PT, R23, R9, RZ ;  /* 0x0000000917099210 */ /* 0x000fe40007ffe0ff */
[----:B0-----:R-:W-:-:S04]  /*12f0*/  @!P1 LEA R20, P2, R22, R18, 0x3 ;  /* 0x0000001216149211 */ /* 0x001fc800078418ff */
[----:B------:R-:W-:Y:S02]  /*1300*/  @!P1 LEA.HI.X R21, R22, R19, R9, 0x3, P2 ;  /* 0x0000001316159211 */ /* 0x000fe400010f1c09 */
[----:B------:R-:W-:-:S06]  /*1310*/  CS2R R18, SRZ ;  /* 0x0000000000127805 */ /* 0x000fcc000001ff00 */
[----:B------:R-:W2:Y:S01]  /*1320*/  @!P1 LDG.E.64 R18, desc[UR10][R20.64] ;  /* 0x0000000a14129981 */ /* 0x000ea2000c1e1b00 */
[----:B------:R-:W-:-:S04]  /*1330*/  IADD3 R27, P2, PT, R24, 0x2, RZ ;  /* 0x00000002181b7810 */ /* 0x000fc80007f5e0ff */
[----:B------:R-:W-:Y:S01]  /*1340*/  ISETP.GE.U32.AND P1, PT, R27, UR12, PT ;  /* 0x0000000c1b007c0c */ /* 0x000fe2000bf26070 */
[----:B------:R-:W-:Y:S01]  /*1350*/  IMAD.X R25, RZ, RZ, R7, P2 ;  /* 0x000000ffff197224 */ /* 0x000fe200010e0607 */
[----:B------:R-:W-:-:S04]  /*1360*/  LEA R22, P2, R12, R8, 0x3 ;  /* 0x000000080c167211 */ /* 0x000fc800078418ff */
[----:B------:R-:W-:Y:S02]  /*1370*/  ISETP.GE.U32.OR.EX P1, PT, R25, UR13, P0, P1 ;  /* 0x0000000d19007c0c */ /* 0x000fe40008726510 */
[----:B------:R-:W-:-:S11]  /*1380*/  LEA.HI.X R23, R12, R5, R0, 0x3, P2 ;  /* 0x000000050c177211 */ /* 0x000fd600010f1c00 */
[----:B------:R-:W0:Y:S01]  /*1390*/  @!P1 LDC.64 R28, c[0x0][0x3e8] ;  /* 0x0000fa00ff1c9b82 */ /* 0x000e220000000a00 */
[----:B--2---:R1:W-:Y:S04]  /*13a0*/  STG.E.64 desc[UR10][R22.64], R18 ;  /* 0x0000001216007986 */ /* 0x0043e8000c101b0a */
[----:B0-----:R-:W2:Y:S04]  /*13b0*/  @!P1 LDG.E.64 R20, desc[UR10][R28.64+0x10] ;  /* 0x0000100a1c149981 */ /* 0x001ea8000c1e1b00 */
[----:B-1----:R-:W3:Y:S01]  /*13c0*/  @!P1 LDG.E.64 R22, desc[UR10][R28.64+0x18] ;  /* 0x0000180a1c169981 */ /* 0x002ee2000c1e1b00 */
[----:B------:R-:W0:Y:S01]  /*13d0*/  @!P1 LDC.64 R18, c[0x0][0x3e0] ;  /* 0x0000f800ff129b82 */ /* 0x000e220000000a00 */
[----:B--2---:R-:W-:-:S04]  /*13e0*/  @!P1 IMAD R9, R21, R6, RZ ;  /* 0x0000000615099224 */ /* 0x004fc800078e02ff */
[C---:B------:R-:W-:Y:S02]  /*13f0*/  @!P1 IMAD R9, R20.reuse, R4, R9 ;  /* 0x0000000414099224 */ /* 0x040fe400078e0209 */
[----:B------:R-:W-:-:S05]  /*1400*/  @!P1 IMAD.WIDE.U32 R20, R20, R6, R10 ;  /* 0x0000000614149225 */ /* 0x000fca00078e000a */
[----:B------:R-:W-:Y:S01]  /*1410*/  @!P1 IADD3 R21, PT, PT, R21, R9, RZ ;  /* 0x0000000915159210 */ /* 0x000fe20007ffe0ff */
[----:B---3--:R-:W-:-:S04]  /*1420*/  @!P1 IMAD R9, R23, R27, RZ ;  /* 0x0000001b17099224 */ /* 0x008fc800078e02ff */
[C---:B------:R-:W-:Y:S02]  /*1430*/  @!P1 IMAD R9, R22.reuse, R25, R9 ;  /* 0x0000001916099224 */ /* 0x040fe400078e0209 */
[----:B------:R-:W-:-:S04]  /*1440*/  @!P1 IMAD.WIDE.U32 R22, R22, R27, R20 ;  /* 0x0000001b16169225 */ /* 0x000fc800078e0014 */
[----:B------:R-:W-:Y:S01]  /*1450*/  @!P1 IMAD.IADD R9, R23, 0x1, R9 ;  /* 0x0000000117099824 */ /* 0x000fe200078e0209 */
[----:B0-----:R-:W-:-:S04]  /*1460*/  @!P1 LEA R20, P2, R22, R18, 0x3 ;  /* 0x0000001216149211 */ /* 0x001fc800078418ff */
[----:B------:R-:W-:Y:S02]  /*1470*/  @!P1 LEA.HI.X R21, R22, R19, R9, 0x3, P2 ;  /* 0x0000001316159211 */ /* 0x000fe400010f1c09 */
[----:B------:R-:W-:-:S06]  /*1480*/  CS2R R18, SRZ ;  /* 0x0000000000127805 */ /* 0x000fcc000001ff00 */
[----:B------:R-:W2:Y:S01]  /*1490*/  @!P1 LDG.E.64 R18, desc[UR10][R20.64] ;  /* 0x0000000a14129981 */ /* 0x000ea2000c1e1b00 */
[----:B------:R-:W-:Y:S02]  /*14a0*/  IADD3 R27, P2, PT, R24, 0x3, RZ ;  /* 0x00000003181b7810 */ /* 0x000fe40007f5e0ff */
[C---:B------:R-:W-:Y:S02]  /*14b0*/  SHF.L.U64.HI R26, R12.reuse, 0x4, R0 ;  /* 0x000000040c1a7819 */ /* 0x040fe40000010200 */
[----:B------:R-:W-:Y:S02]  /*14c0*/  ISETP.GE.U32.AND P1, PT, R27, UR12, PT ;  /* 0x0000000c1b007c0c */ /* 0x000fe4000bf26070 */
[----:B------:R-:W-:Y:S02]  /*14d0*/  IADD3.X R25, PT, PT, RZ, R7, RZ, P2, !PT ;  /* 0x00000007ff197210 */ /* 0x000fe400017fe4ff */
[----:B------:R-:W-:Y:S02]  /*14e0*/  LEA R22, P2, R12, R8, 0x4 ;  /* 0x000000080c167211 */ /* 0x000fe400078420ff */
[----:B------:R-:W-:-:S03]  /*14f0*/  ISETP.GE.U32.OR.EX P1, PT, R25, UR13, P0, P1 ;  /* 0x0000000d19007c0c */ /* 0x000fc60008726510 */
[----:B------:R-:W-:-:S10]  /*1500*/  IMAD.X R23, R5, 0x1, R26, P2 ;  /* 0x0000000105177824 */ /* 0x000fd400010e061a */
        /* <DEDUP_REMOVED lines=17> */
[----:B------:R-:W-:Y:S01]  /*1620*/  IADD3 R27, P2, PT, R24, 0x4, RZ ;  /* 0x00000004181b7810 */ /* 0x000fe20007f5e0ff */
[----:B------:R-:W-:-:S03]  /*1630*/  IMAD.MOV.U32 R9, RZ, RZ, R5 ;  /* 0x000000ffff097224 */ /* 0x000fc600078e0005 */
[----:B------:R-:W-:Y:S01]  /*1640*/  ISETP.GE.U32.AND P1, PT, R27, UR12, PT ;  /* 0x0000000c1b007c0c */ /* 0x000fe2000bf26070 */
[----:B------:R-:W-:Y:S01]  /*1650*/  IMAD.WIDE.U32 R18, R12, 0x18, R8 ;  /* 0x000000180c127825 */ /* 0x000fe200078e0008 */
[----:B------:R-:W-:-:S03]  /*1660*/  IADD3.X R25, PT, PT, RZ, R7, RZ, P2, !PT ;  /* 0x00000007ff197210 */ /* 0x000fc600017fe4ff */
[----:B------:R-:W-:Y:S01]  /*1670*/  IMAD R9, R0, 0x18, RZ ;  /* 0x0000001800097824 */ /* 0x000fe200078e02ff */
[----:B------:R-:W-:-:S04]  /*1680*/  ISETP.GE.U32.OR.EX P1, PT, R25, UR13, P0, P1 ;  /* 0x0000000d19007c0c */ /* 0x000fc80008726510 */
[----:B------:R-:W-:-:S09]  /*1690*/  IADD3 R19, PT, PT, R19, R9, RZ ;  /* 0x0000000913137210 */ /* 0x000fd20007ffe0ff */
[----:B------:R-:W0:Y:S01]  /*16a0*/  @!P1 LDC.64 R28, c[0x0][0x3e8] ;  /* 0x0000fa00ff1c9b82 */ /* 0x000e220000000a00 */
[----:B--2---:R1:W-:Y:S04]  /*16b0*/  STG.E.64 desc[UR10][R18.64], R22 ;  /* 0x0000001612007986 */ /* 0x0043e8000c101b0a */
[----:B0-----:R-:W2:Y:S04]  /*16c0*/  @!P1 LDG.E.64 R20, desc[UR10][R28.64+0x10] ;  /* 0x0000100a1c149981 */ /* 0x001ea8000c1e1b00 */
[----:B-1----:R-:W3:Y:S01]  /*16d0*/  @!P1 LDG.E.64 R22, desc[UR10][R28.64+0x18] ;  /* 0x0000180a1c169981 */ /* 0x002ee2000c1e1b00 */
[----:B------:R-:W0:Y:S01]  /*16e0*/  @!P1 LDC.64 R18, c[0x0][0x3e0] ;  /* 0x0000f800ff129b82 */ /* 0x000e220000000a00 */
[----:B--2---:R-:W-:-:S04]  /*16f0*/  @!P1 IMAD R9, R21, R6, RZ ;  /* 0x0000000615099224 */ /* 0x004fc800078e02ff */
[C---:B------:R-:W-:Y:S02]  /*1700*/  @!P1 IMAD R9, R20.reuse, R4, R9 ;  /* 0x0000000414099224 */ /* 0x040fe400078e0209 */
[----:B------:R-:W-:-:S04]  /*1710*/  @!P1 IMAD.WIDE.U32 R20, R20, R6, R10 ;  /* 0x0000000614149225 */ /* 0x000fc800078e000a */
[----:B------:R-:W-:Y:S02]  /*1720*/  @!P1 IMAD.IADD R21, R21, 0x1, R9 ;  /* 0x0000000115159824 */ /* 0x000fe400078e0209 */
[----:B---3--:R-:W-:-:S04]  /*1730*/  @!P1 IMAD R9, R23, R27, RZ ;  /* 0x0000001b17099224 */ /* 0x008fc800078e02ff */
        /* <DEDUP_REMOVED lines=41> */
[----:B-1----:R0:W3:Y:S01]  /*19d0*/  @!P1 LDG.E.64 R18, desc[UR10][R28.64+0x18] ;  /* 0x0000180a1c129981 */ /* 0x0020e2000c1e1b00 */
[----:B------:R-:W1:Y:S01]  /*19e0*/  @!P1 LDC.64 R22, c[0x0][0x3e0] ;  /* 0x0000f800ff169b82 */ /* 0x000e620000000a00 */
[----:B0-----:R-:W-:Y:S01]  /*19f0*/  CS2R R28, SRZ ;  /* 0x00000000001c7805 */ /* 0x001fe2000001ff00 */
[----:B--2---:R-:W-:-:S04]  /*1a00*/  @!P1 IMAD R9, R21, R6, RZ ;  /* 0x0000000615099224 */ /* 0x004fc800078e02ff */
[C---:B------:R-:W-:Y:S02]  /*1a10*/  @!P1 IMAD R9, R20.reuse, R4, R9 ;  /* 0x0000000414099224 */ /* 0x040fe400078e0209 */
[----:B------:R-:W-:-:S04]  /*1a20*/  @!P1 IMAD.WIDE.U32 R20, R20, R6, R10 ;  /* 0x0000000614149225 */ /* 0x000fc800078e000a */
[----:B------:R-:W-:Y:S02]  /*1a30*/  @!P1 IMAD.IADD R21, R21, 0x1, R9 ;  /* 0x0000000115159824 */ /* 0x000fe400078e0209 */
[-C--:B---3--:R-:W-:Y:S02]  /*1a40*/  @!P1 IMAD R9, R19, R27.reuse, RZ ;  /* 0x0000001b13099224 */ /* 0x088fe400078e02ff */
[----:B------:R-:W-:-:S04]  /*1a50*/  @!P1 IMAD.WIDE.U32 R20, R18, R27, R20 ;  /* 0x0000001b12149225 */ /* 0x000fc800078e0014 */
[----:B------:R-:W-:Y:S01]  /*1a60*/  @!P1 IMAD R9, R18, R25, R9 ;  /* 0x0000001912099224 */ /* 0x000fe200078e0209 */
[----:B-1----:R-:W-:-:S04]  /*1a70*/  @!P1 LEA R18, P2, R20, R22, 0x3 ;  /* 0x0000001614129211 */ /* 0x002fc800078418ff */
[----:B------:R-:W-:-:S04]  /*1a80*/  @!P1 IADD3 R9, PT, PT, R21, R9, RZ ;  /* 0x0000000915099210 */ /* 0x000fc80007ffe0ff */
[----:B------:R-:W-:-:S05]  /*1a90*/  @!P1 LEA.HI.X R19, R20, R23, R9, 0x3, P2 ;  /* 0x0000001714139211 */ /* 0x000fca00010f1c09 */
[----:B------:R-:W2:Y:S01]  /*1aa0*/  @!P1 LDG.E.64 R28, desc[UR10][R18.64] ;  /* 0x0000000a121c9981 */ /* 0x000ea2000c1e1b00 */
[----:B------:R-:W-:Y:S02]  /*1ab0*/  IADD3 R25, P1, PT, R24, 0x7, RZ ;  /* 0x0000000718197810 */ /* 0x000fe40007f3e0ff */
[----:B------:R-:W-:-:S03]  /*1ac0*/  MOV R9, R5 ;  /* 0x0000000500097202 */ /* 0x000fc60000000f00 */
[----:B------:R-:W-:Y:S01]  /*1ad0*/  IMAD.X R27, RZ, RZ, R7, P1 ;  /* 0x000000ffff1b7224 */ /* 0x000fe200008e0607 */
[----:B------:R-:W-:Y:S01]  /*1ae0*/  ISETP.GE.U32.AND P1, PT, R25, UR12, PT ;  /* 0x0000000c19007c0c */ /* 0x000fe2000bf26070 */
[----:B------:R-:W-:Y:S02]  /*1af0*/  IMAD R7, R0, 0x30, RZ ;  /* 0x0000003000077824 */ /* 0x000fe400078e02ff */
[----:B------:R-:W-:Y:S01]  /*1b00*/  IMAD.WIDE.U32 R20, R12, 0x30, R8 ;  /* 0x000000300c147825 */ /* 0x000fe200078e0008 */
[----:B------:R-:W-:-:S03]  /*1b10*/  ISETP.GE.U32.OR.EX P1, PT, R27, UR13, P0, P1 ;  /* 0x0000000d1b007c0c */ /* 0x000fc60008726510 */
[----:B------:R-:W-:-:S10]  /*1b20*/  IMAD.IADD R21, R21, 0x1, R7 ;  /* 0x0000000115157824 */ /* 0x000fd400078e0207 */
[----:B------:R-:W0:Y:S01]  /*1b30*/  @!P1 LDC.64 R22, c[0x0][0x3e8] ;  /* 0x0000fa00ff169b82 */ /* 0x000e220000000a00 */
[----:B--2---:R1:W-:Y:S04]  /*1b40*/  STG.E.64 desc[UR10][R20.64], R28 ;  /* 0x0000001c14007986 */ /* 0x0043e8000c101b0a */
[----:B0-----:R-:W2:Y:S04]  /*1b50*/  @!P1 LDG.E.64 R18, desc[UR10][R22.64+0x10] ;  /* 0x0000100a16129981 */ /* 0x001ea8000c1e1b00 */
[----:B------:R-:W3:Y:S01]  /*1b60*/  @!P1 LDG.E.64 R22, desc[UR10][R22.64+0x18] ;  /* 0x0000180a16169981 */ /* 0x000ee2000c1e1b00 */
[----:B-1----:R-:W0:Y:S01]  /*1b70*/  @!P1 LDC.64 R20, c[0x0][0x3e0] ;  /* 0x0000f800ff149b82 */ /* 0x002e220000000a00 */
        /* <DEDUP_REMOVED lines=11> */
[----:B------:R0:W2:Y:S01]  /*1c30*/  @!P1 LDG.E.64 R18, desc[UR10][R20.64] ;  /* 0x0000000a14129981 */ /* 0x0000a2000c1e1b00 */
[----:B------:R-:W-:Y:S01]  /*1c40*/  IMAD R7, R0, 0x38, RZ ;  /* 0x0000003800077824 */ /* 0x000fe200078e02ff */
[----:B------:R-:W-:Y:S01]  /*1c50*/  UIADD3 UR8, UP1, UPT, UR8, -0x8, URZ ;  /* 0xfffffff808087890 */ /* 0x000fe2000ff3e0ff */
[C---:B------:R-:W-:Y:S01]  /*1c60*/  IMAD.WIDE.U32 R22, R12.reuse, 0x38, R8 ;  /* 0x000000380c167825 */ /* 0x040fe200078e0008 */
[C---:B------:R-:W-:Y:S01]  /*1c70*/  LEA R8, P1, R12.reuse, R8, 0x6 ;  /* 0x000000080c087211 */ /* 0x040fe200078230ff */
[----:B------:R-:W-:Y:S02]  /*1c80*/  UIADD3 UR4, UP2, UPT, UR4, 0x8, URZ ;  /* 0x0000000804047890 */ /* 0x000fe4000ff5e0ff */
[----:B------:R-:W-:Y:S01]  /*1c90*/  UIADD3.X UR9, UPT, UPT, UR9, -0x1, URZ, UP1, !UPT ;  /* 0xffffffff09097890 */ /* 0x000fe20008ffe4ff */
[----:B------:R-:W-:Y:S01]  /*1ca0*/  IADD3 R23, PT, PT, R23, R7, RZ ;  /* 0x0000000717177210 */ /* 0x000fe20007ffe0ff */
[----:B------:R-:W-:Y:S01]  /*1cb0*/  UISETP.NE.U32.AND UP1, UPT, UR8, URZ, UPT ;  /* 0x000000ff0800728c */ /* 0x000fe2000bf25070 */
[----:B0-----:R-:W-:Y:S01]  /*1cc0*/  SHF.L.U64.HI R20, R12, 0x6, R0 ;  /* 0x000000060c147819 */ /* 0x001fe20000010200 */
[----:B------:R-:W-:-:S02]  /*1cd0*/  UIADD3.X UR5, UPT, UPT, URZ, UR5, URZ, UP2, !UPT ;  /* 0x00000005ff057290 */ /* 0x000fc400097fe4ff */
[----:B------:R-:W-:Y:S02]  /*1ce0*/  UISETP.NE.AND.EX UP1, UPT, UR9, URZ, UPT, UP1 ;  /* 0x000000ff0900728c */ /* 0x000fe4000bf25310 */
[----:B------:R-:W-:Y:S01]  /*1cf0*/  IMAD.X R5, R5, 0x1, R20, P1 ;  /* 0x0000000105057824 */ /* 0x000fe200008e0614 */
[----:B--2---:R0:W-:Y:S06]  /*1d00*/  STG.E.64 desc[UR10][R22.64], R18 ;  /* 0x0000001216007986 */ /* 0x0041ec000c101b0a */
[----:B------:R-:W-:Y:S05]  /*1d10*/  BRA.U UP1, `(.L_x_111) ;  /* 0xfffffff101dc7547 */ /* 0x000fea000b83ffff */
[----:B------:R-:W1:Y:S01]  /*1d20*/  LDCU UR4, c[0x0][0x380] ;  /* 0x00007000ff0477ac */ /* 0x000e620008000800 */
[----:B------:R-:W2:Y:S01]  /*1d30*/  LDCU UR5, c[0x0][0x384] ;  /* 0x00007080ff0577ac */ /* 0x000ea20008000800 */
[----:B-1----:R-:W-:-:S12]  /*1d40*/  ULOP3.LUT UR4, UR4, 0xfffffff8, URZ, 0xc0, !UPT ;  /* 0xfffffff804047892 */ /* 0x002fd8000f8ec0ff */
.L_x_110:
[----:B------:R-:W1:Y:S02]  /*1d50*/  LDCU UR8, c[0x0][0x380] ;  /* 0x00007000ff0877ac */ /* 0x000e640008000800 */
[----:B-1----:R-:W-:-:S04]  /*1d60*/  ULOP3.LUT UR8, UR8, 0x7, URZ, 0xc0, !UPT ;  /* 0x0000000708087892 */ /* 0x002fc8000f8ec0ff */
[----:B------:R-:W-:-:S04]  /*1d70*/  UISETP.NE.U32.AND UP1, UPT, UR8, URZ, UPT ;  /* 0x000000ff0800728c */ /* 0x000fc8000bf25070 */
[----:B------:R-:W-:-:S09]  /*1d80*/  UISETP.NE.AND.EX UP1, UPT, URZ, URZ, UPT, UP1 ;  /* 0x000000ffff00728c */ /* 0x000fd2000bf25310 */
[----:B------:R-:W-:Y:S05]  /*1d90*/  BRA.U !UP1, `(.L_x_112) ;  /* 0x0000000d09407547 */ /* 0x000fea000b800000 */
[----:B------:R-:W1:Y:S01]  /*1da0*/  LDCU UR9, c[0x0][0x380] ;  /* 0x00007000ff0977ac */ /* 0x000e620008000800 */
[----:B------:R-:W-:-:S04]  /*1db0*/  UIADD3 UR8, UP1, UPT, UR8, -0x1, URZ ;  /* 0xffffffff08087890 */ /* 0x000fc8000ff3e0ff */
[----:B------:R-:W-:Y:S02]  /*1dc0*/  UIADD3.X UR13, UPT, UPT, URZ, -0x1, URZ, UP1, !UPT ;  /* 0xffffffffff0d7890 */ /* 0x000fe40008ffe4ff */
[----:B------:R-:W-:-:S04]  /*1dd0*/  UISETP.GE.U32.AND UP2, UPT, UR8, 0x3, UPT ;  /* 0x000000030800788c */ /* 0x000fc8000bf46070 */
[----:B------:R-:W-:Y:S02]  /*1de0*/  UISETP.GE.U32.AND.EX UP2, UPT, UR13, URZ, UPT, UP2 ;  /* 0x000000ff0d00728c */ /* 0x000fe4000bf46120 */
[----:B-1----:R-:W-:-:S04]  /*1df0*/  ULOP3.LUT UR12, UR9, 0x3, URZ, 0xc0, !UPT ;  /* 0x00000003090c7892 */ /* 0x002fc8000f8ec0ff */
[----:B------:R-:W-:-:S04]  /*1e00*/  UISETP.NE.U32.AND UP1, UPT, UR12, URZ, UPT ;  /* 0x000000ff0c00728c */ /* 0x000fc8000bf25070 */
[----:B------:R-:W-:Y:S01]  /*1e10*/  UISETP.NE.AND.EX UP1, UPT, URZ, URZ, UPT, UP1 ;  /* 0x000000ffff00728c */ /* 0x000fe2000bf25310 */
[----:B------:R-:W-:Y:S10]  /*1e20*/  BRA.U !UP2, `(.L_x_113) ;  /* 0x000000050aa47547 */ /* 0x000ff4000b800000 */
[----:B------:R-:W1:Y:S01]  /*1e30*/  LDCU.64 UR14, c[0x0][0x3c0] ;  /* 0x00007800ff0e77ac */ /* 0x000e620008000a00 */
[----:B------:R-:W-:Y:S01]  /*1e40*/  IADD3 R9, P2, PT, R16, UR4, RZ ;  /* 0x0000000410097c10 */ /* 0x000fe2000ff5e0ff */
[----:B------:R-:W3:Y:S03]  /*1e50*/  LDCU.64 UR16, c[0x0][0x3d0] ;  /* 0x00007a00ff1077ac */ /* 0x000ee60008000a00 */
[----:B--2---:R-:W-:Y:S02]  /*1e60*/  IADD3.X R7, PT, PT, R3, UR5, RZ, P2, !PT ;  /* 0x0000000503077c10 */ /* 0x004fe400097fe4ff */
[----:B-1----:R-:W-:Y:S02]  /*1e70*/  ISETP.GE.U32.AND P0, PT, R6, UR14, PT ;  /* 0x0000000e06007c0c */ /* 0x002fe4000bf06070 */
[----:B---3--:R-:W-:Y:S02]  /*1e80*/  ISETP.GE.U32.AND P1, PT, R9, UR16, PT ;  /* 0x0000001009007c0c */ /* 0x008fe4000bf26070 */
[----:B------:R-:W-:-:S04]  /*1e90*/  ISETP.GE.U32.AND.EX P0, PT, R4, UR15, PT, P0 ;  /* 0x0000000f04007c0c */ /* 0x000fc8000bf06100 */
[----:B------:R-:W-:-:S13]  /*1ea0*/  ISETP.GE.U32.OR.EX P1, PT, R7, UR17, P0, P1 ;  /* 0x0000001107007c0c */ /* 0x000fda0008726510 */
[----:B------:R-:W1:Y:S08]  /*1eb0*/  @!P1 LDC.64 R24, c[0x0][0x3e8] ;  /* 0x0000fa00ff189b82 */ /* 0x000e700000000a00 */
[----:B0-----:R-:W0:Y:S01]  /*1ec0*/  @!P1 LDC.64 R18, c[0x0][0x3e0] ;  /* 0x0000f800ff129b82 */ /* 0x001e220000000a00 */
[----:B-1----:R-:W2:Y:S04]  /*1ed0*/  @!P1 LDG.E.64 R22, desc[UR10][R24.64+0x10] ;  /* 0x0000100a18169981 */ /* 0x002ea8000c1e1b00 */
[----:B------:R-:W3:Y:S01]  /*1ee0*/  @!P1 LDG.E.64 R20, desc[UR10][R24.64+0x18] ;  /* 0x0000180a18149981 */ /* 0x000ee2000c1e1b00 */
[----:B------:R-:W-:Y:S01]  /*1ef0*/  CS2R R28, SRZ ;  /* 0x00000000001c7805 */ /* 0x000fe2000001ff00 */
[----:B------:R-:W-:Y:S01]  /*1f00*/  UIADD3 UR5, UPT, UPT, UR4, 0x1, URZ ;  /* 0x0000000104057890 */ /* 0x000fe2000fffe0ff */
[----:B--2---:R-:W-:-:S04]  /*1f10*/  @!P1 IMAD R23, R23, R6, RZ ;  /* 0x0000000617179224 */ /* 0x004fc800078e02ff */
[C---:B------:R-:W-:Y:S02]  /*1f20*/  @!P1 IMAD R27, R22.reuse, R4, R23 ;  /* 0x00000004161b9224 */ /* 0x040fe400078e0217 */
[----:B------:R-:W-:-:S04]  /*1f30*/  @!P1 IMAD.WIDE.U32 R22, R22, R6, R10 ;  /* 0x0000000616169225 */ /* 0x000fc800078e000a */
[----:B---3--:R-:W-:Y:S01]  /*1f40*/  @!P1 IMAD R21, R21, R9, RZ ;  /* 0x0000000915159224 */ /* 0x008fe200078e02ff */
[----:B------:R-:W-:-:S03]  /*1f50*/  @!P1 IADD3 R23, PT, PT, R23, R27, RZ ;  /* 0x0000001b17179210 */ /* 0x000fc60007ffe0ff */
[C---:B------:R-:W-:Y:S02]  /*1f60*/  @!P1 IMAD R7, R20.reuse, R7, R21 ;  /* 0x0000000714079224 */ /* 0x040fe400078e0215 */
[----:B------:R-:W-:-:S04]  /*1f70*/  @!P1 IMAD.WIDE.U32 R20, R20, R9, R22 ;  /* 0x0000000914149225 */ /* 0x000fc800078e0016 */
[----:B------:R-:W-:Y:S01]  /*1f80*/  @!P1 IMAD.IADD R7, R21, 0x1, R7 ;  /* 0x0000000115079824 */ /* 0x000fe200078e0207 */
[----:B0-----:R-:W-:-:S04]  /*1f90*/  @!P1 LEA R18, P2, R20, R18, 0x3 ;  /* 0x0000001214129211 */ /* 0x001fc800078418ff */
[----:B------:R-:W-:-:S05]  /*1fa0*/  @!P1 LEA.HI.X R19, R20, R19, R7, 0x3, P2 ;  /* 0x0000001314139211 */ /* 0x000fca00010f1c07 */
[----:B------:R0:W2:Y:S01]  /*1fb0*/  @!P1 LDG.E.64 R28, desc[UR10][R18.64] ;  /* 0x0000000a121c9981 */ /* 0x0000a2000c1e1b00 */
[----:B------:R-:W-:Y:S01]  /*1fc0*/  IADD3 R9, P2, PT, R16, UR5, RZ ;  /* 0x0000000510097c10 */ /* 0x000fe2000ff5e0ff */
[----:B------:R-:W-:Y:S01]  /*1fd0*/  IMAD.MOV.U32 R26, RZ, RZ, R8 ;  /* 0x000000ffff1a7224 */ /* 0x000fe200078e0008 */
[----:B------:R-:W-:Y:S02]  /*1fe0*/  MOV R27, R5 ;  /* 0x00000005001b7202 */ /* 0x000fe40000000f00 */
[----:B------:R-:W-:Y:S02]  /*1ff0*/  ISETP.GE.U32.AND P1, PT, R9, UR16, PT ;  /* 0x0000001009007c0c */ /* 0x000fe4000bf26070 */
[----:B------:R-:W-:-:S04]  /*2000*/  IADD3.X R7, PT, PT, RZ, R3, RZ, P2, !PT ;  /* 0x00000003ff077210 */ /* 0x000fc800017fe4ff */
[----:B------:R-:W-:-:S13]  /*2010*/  ISETP.GE.U32.OR.EX P1, PT, R7, UR17, P0, P1 ;  /* 0x0000001107007c0c */ /* 0x000fda0008726510 */
[----:B------:R-:W1:Y:S08]  /*2020*/  @!P1 LDC.64 R24, c[0x0][0x3e8] ;  /* 0x0000fa00ff189b82 */ /* 0x000e700000000a00 */
[----:B0-----:R-:W0:Y:S01]  /*2030*/  @!P1 LDC.64 R18, c[0x0][0x3e0] ;  /* 0x0000f800ff129b82 */ /* 0x001e220000000a00 */
[----:B--2---:R2:W-:Y:S04]  /*2040*/  STG.E.64 desc[UR10][R26.64], R28 ;  /* 0x0000001c1a007986 */ /* 0x0045e8000c101b0a */
[----:B-1----:R-:W3:Y:S04]  /*2050*/  @!P1 LDG.E.64 R22, desc[UR10][R24.64+0x10] ;  /* 0x0000100a18169981 */ /* 0x002ee8000c1e1b00 */
[----:B------:R-:W4:Y:S01]  /*2060*/  @!P1 LDG.E.64 R20, desc[UR10][R24.64+0x18] ;  /* 0x0000180a18149981 */ /* 0x000f22000c1e1b00 */
[----:B------:R-:W-:Y:S01]  /*2070*/  UIADD3 UR5, UPT, UPT, UR4, 0x2, URZ ;  /* 0x0000000204057890 */ /* 0x000fe2000fffe0ff */
[----:B---3--:R-:W-:-:S04]  /*2080*/  @!P1 IMAD R23, R23, R6, RZ ;  /* 0x0000000617179224 */ /* 0x008fc800078e02ff */
[C---:B--2---:R-:W-:Y:S02]  /*2090*/  @!P1 IMAD R27, R22.reuse, R4, R23 ;  /* 0x00000004161b9224 */ /* 0x044fe400078e0217 */
[----:B------:R-:W-:-:S04]  /*20a0*/  @!P1 IMAD.WIDE.U32 R22, R22, R6, R10 ;  /* 0x0000000616169225 */ /* 0x000fc800078e000a */
[----:B----4-:R-:W-:Y:S02]  /*20b0*/  @!P1 IMAD R21, R21, R9, RZ ;  /* 0x0000000915159224 */ /* 0x010fe400078e02ff */
        /* <DEDUP_REMOVED lines=8> */
[----:B------:R-:W-:-:S04]  /*2140*/  IADD3 R29, P2, PT, R16, UR5, RZ ;  /* 0x00000005101d7c10 */ /* 0x000fc8000ff5e0ff */
[----:B------:R-:W-:Y:S01]  /*2150*/  ISETP.GE.U32.AND P1, PT, R29, UR16, PT ;  /* 0x000000101d007c0c */ /* 0x000fe2000bf26070 */
[----:B------:R-:W-:Y:S01]  /*2160*/  IMAD.X R7, RZ, RZ, R3, P2 ;  /* 0x000000ffff077224 */ /* 0x000fe200010e0603 */
[----:B------:R-:W-:-:S04]  /*2170*/  LEA R8, P2, R12, R8, 0x3 ;  /* 0x000000080c087211 */ /* 0x000fc800078418ff */
[----:B------:R-:W-:Y:S02]  /*2180*/  ISETP.GE.U32.OR.EX P1, PT, R7, UR17, P0, P1 ;  /* 0x0000001107007c0c */ /* 0x000fe40008726510 */
[----:B------:R-:W-:-:S11]  /*2190*/  LEA.HI.X R9, R12, R5, R0, 0x3, P2 ;  /* 0x000000050c097211 */ /* 0x000fd600010f1c00 */
[----:B------:R-:W0:Y:S08]  /*21a0*/  @!P1 LDC.64 R18, c[0x0][0x3e8] ;  /* 0x0000fa00ff129b82 */ /* 0x000e300000000a00 */
[----:B------:R-:W1:Y:S01]  /*21b0*/  @!P1 LDC.64 R26, c[0x0][0x3e0] ;  /* 0x0000f800ff1a9b82 */ /* 0x000e620000000a00 */
[----:B--2---:R1:W-:Y:S04]  /*21c0*/  STG.E.64 desc[UR10][R8.64], R20 ;  /* 0x0000001408007986 */ /* 0x0043e8000c101b0a */
[----:B0-----:R-:W2:Y:S04]  /*21d0*/  @!P1 LDG.E.64 R22, desc[UR10][R18.64+0x10] ;  /* 0x0000100a12169981 */ /* 0x001ea8000c1e1b00 */
[----:B------:R-:W3:Y:S01]  /*21e0*/  @!P1 LDG.E.64 R24, desc[UR10][R18.64+0x18] ;  /* 0x0000180a12189981 */ /* 0x000ee2000c1e1b00 */
[----:B------:R-:W-:Y:S01]  /*21f0*/  UIADD3 UR5, UPT, UPT, UR4, 0x3, URZ ;  /* 0x0000000304057890 */ /* 0x000fe2000fffe0ff */
        /* <DEDUP_REMOVED lines=8> */
[----:B-1----:R-:W-:-:S04]  /*2280*/  @!P1 LEA R20, P2, R22, R26, 0x3 ;  /* 0x0000001a16149211 */ /* 0x002fc800078418ff */
[----:B------:R-:W-:Y:S02]  /*2290*/  @!P1 LEA.HI.X R21, R22, R27, R5, 0x3, P2 ;  /* 0x0000001b16159211 */ /* 0x000fe400010f1c05 */
[----:B------:R-:W-:-:S06]  /*22a0*/  CS2R R26, SRZ ;  /* 0x00000000001a7805 */ /* 0x000fcc000001ff00 */
[----:B------:R0:W2:Y:S01]  /*22b0*/  @!P1 LDG.E.64 R26, desc[UR10][R20.64] ;  /* 0x0000000a141a9981 */ /* 0x0000a2000c1e1b00 */
[----:B------:R-:W-:-:S04]  /*22c0*/  IADD3 R5, P2, PT, R16, UR5, RZ ;  /* 0x0000000510057c10 */ /* 0x000fc8000ff5e0ff */
[----:B------:R-:W-:Y:S02]  /*22d0*/  ISETP.GE.U32.AND P1, PT, R5, UR16, PT ;  /* 0x0000001005007c0c */ /* 0x000fe4000bf26070 */
[----:B------:R-:W-:-:S04]  /*22e0*/  IADD3.X R7, PT, PT, RZ, R3, RZ, P2, !PT ;  /* 0x00000003ff077210 */ /* 0x000fc800017fe4ff */
[----:B------:R-:W-:Y:S02]  /*22f0*/  ISETP.GE.U32.OR.EX P0, PT, R7, UR17, P0, P1 ;  /* 0x0000001107007c0c */ /* 0x000fe40008706510 */
[----:B------:R-:W-:-:S04]  /*2300*/  LEA R8, P1, R12, R8, 0x3 ;  /* 0x000000080c087211 */ /* 0x000fc800078218ff */
[----:B------:R-:W-:-:S07]  /*2310*/  LEA.HI.X R9, R12, R9, R0, 0x3, P1 ;  /* 0x000000090c097211 */ /* 0x000fce00008f1c00 */
[----:B------:R-:W1:Y:S08]  /*2320*/  @!P0 LDC.64 R24, c[0x0][0x3e8] ;  /* 0x0000fa00ff188b82 */ /* 0x000e700000000a00 */
[----:B0-----:R-:W0:Y:S01]  /*2330*/  @!P0 LDC.64 R20, c[0x0][0x3e0] ;  /* 0x0000f800ff148b82 */ /* 0x001e220000000a00 */
[----:B--2---:R2:W-:Y:S04]  /*2340*/  STG.E.64 desc[UR10][R8.64], R26 ;  /* 0x0000001a08007986 */ /* 0x0045e8000c101b0a */
[----:B-1----:R-:W3:Y:S04]  /*2350*/  @!P0 LDG.E.64 R18, desc[UR10][R24.64+0x10] ;  /* 0x0000100a18128981 */ /* 0x002ee8000c1e1b00 */
[----:B------:R-:W4:Y:S01]  /*2360*/  @!P0 LDG.E.64 R22, desc[UR10][R24.64+0x18] ;  /* 0x0000180a18168981 */ /* 0x000f22000c1e1b00 */
[----:B---3--:R-:W-:-:S04]  /*2370*/  @!P0 IMAD R19, R19, R6, RZ ;  /* 0x0000000613138224 */ /* 0x008fc800078e02ff */
[C---:B------:R-:W-:Y:S02]  /*2380*/  @!P0 IMAD R29, R18.reuse, R4, R19 ;  /* 0x00000004121d8224 */ /* 0x040fe400078e0213 */
[----:B------:R-:W-:-:S04]  /*2390*/  @!P0 IMAD.WIDE.U32 R18, R18, R6, R10 ;  /* 0x0000000612128225 */ /* 0x000fc800078e000a */
[----:B------:R-:W-:Y:S02]  /*23a0*/  @!P0 IMAD.IADD R19, R19, 0x1, R29 ;  /* 0x0000000113138824 */ /* 0x000fe400078e021d */
[-C--:B----4-:R-:W-:Y:S02]  /*23b0*/  @!P0 IMAD R23, R23, R5.reuse, RZ ;  /* 0x0000000517178224 */ /* 0x090fe400078e02ff */
[----:B------:R-:W-:-:S04]  /*23c0*/  @!P0 IMAD.WIDE.U32 R18, R22, R5, R18 ;  /* 0x0000000516128225 */ /* 0x000fc800078e0012 */
[----:B------:R-:W-:Y:S01]  /*23d0*/  @!P0 IMAD R23, R22, R7, R23 ;  /* 0x0000000716178224 */ /* 0x000fe200078e0217 */
[----:B0-----:R-:W-:-:S04]  /*23e0*/  @!P0 LEA R20, P1, R18, R20, 0x3 ;  /* 0x0000001412148211 */ /* 0x001fc800078218ff */
[----:B------:R-:W-:-:S04]  /*23f0*/  @!P0 IADD3 R5, PT, PT, R19, R23, RZ ;  /* 0x0000001713058210 */ /* 0x000fc80007ffe0ff */
[----:B------:R-:W-:Y:S02]  /*2400*/  @!P0 LEA.HI.X R21, R18, R21, R5, 0x3, P1 ;  /* 0x0000001512158211 */ /* 0x000fe400008f1c05 */
[----:B------:R-:W-:-:S06]  /*2410*/  CS2R R18, SRZ ;  /* 0x0000000000127805 */ /* 0x000fcc000001ff00 */
[----:B------:R-:W3:Y:S01]  /*2420*/  @!P0 LDG.E.64 R18, desc[UR10][R20.64] ;  /* 0x0000000a14128981 */ /* 0x000ee2000c1e1b00 */
[C---:B------:R-:W-:Y:S01]  /*2430*/  IMAD.SHL.U32 R5, R12.reuse, 0x8, RZ ;  /* 0x000000080c057824 */ /* 0x040fe200078e00ff */
[----:B------:R-:W-:Y:S01]  /*2440*/  SHF.L.U64.HI R7, R12, 0x3, R0 ;  /* 0x000000030c077819 */ /* 0x000fe20000010200 */
[----:B------:R-:W-:Y:S01]  /*2450*/  UIADD3 UR4, UPT, UPT, UR4, 0x4, URZ ;  /* 0x0000000404047890 */ /* 0x000fe2000fffe0ff */
[----:B------:R-:W-:Y:S02]  /*2460*/  UMOV UR5, URZ ;  /* 0x000000ff00057c82 */ /* 0x000fe40008000000 */
[----:B------:R-:W-:-:S04]  /*2470*/  IADD3 R22, P0, PT, R5, R8, RZ ;  /* 0x0000000805167210 */ /* 0x000fc80007f1e0ff */
[----:B------:R-:W-:Y:S02]  /*2480*/  IADD3.X R23, PT, PT, R7, R9, RZ, P0, !PT ;  /* 0x0000000907177210 */ /* 0x000fe400007fe4ff */
[----:B--2---:R-:W-:-:S05]  /*2490*/  IADD3 R8, P0, PT, R22, R5, RZ ;  /* 0x0000000516087210 */ /* 0x004fca0007f1e0ff */
[----:B------:R-:W-:Y:S01]  /*24a0*/  IMAD.X R5, R23, 0x1, R7, P0 ;  /* 0x0000000117057824 */ /* 0x000fe200000e0607 */
[----:B---3--:R1:W-:Y:S07]  /*24b0*/  STG.E.64 desc[UR10][R22.64], R18 ;  /* 0x0000001216007986 */ /* 0x0083ee000c101b0a */
.L_x_113:
[----:B------:R-:W-:Y:S05]  /*24c0*/  BRA.U !UP1, `(.L_x_112) ;  /* 0x0000000509747547 */ /* 0x000fea000b800000 */
[----:B------:R-:W-:Y:S02]  /*24d0*/  UISETP.NE.U32.AND UP2, UPT, UR12, 0x1, UPT ;  /* 0x000000010c00788c */ /* 0x000fe4000bf45070 */
[----:B------:R-:W-:Y:S02]  /*24e0*/  ULOP3.LUT UR8, UR9, 0x1, URZ, 0xc0, !UPT ;  /* 0x0000000109087892 */ /* 0x000fe4000f8ec0ff */
[----:B------:R-:W-:Y:S02]  /*24f0*/  UISETP.NE.AND.EX UP2, UPT, URZ, URZ, UPT, UP2 ;  /* 0x000000ffff00728c */ /* 0x000fe4000bf45320 */
[----:B------:R-:W-:-:S04]  /*2500*/  UISETP.NE.U32.AND UP1, UPT, UR8, 0x1, UPT ;  /* 0x000000010800788c */ /* 0x000fc8000bf25070 */
[----:B------:R-:W-:-:S03]  /*2510*/  UISETP.NE.U32.AND.EX UP1, UPT, URZ, URZ, UPT, UP1 ;  /* 0x000000ffff00728c */ /* 0x000fc6000bf25110 */
[----:B------:R-:W-:Y:S08]  /*2520*/  BRA.U !UP2, `(.L_x_114) ;  /* 0x000000010ae47547 */ /* 0x000ff0000b800000 */
[----:B------:R-:W3:Y:S01]  /*2530*/  LDCU.64 UR8, c[0x0][0x3c0] ;  /* 0x00007800ff0877ac */ /* 0x000ee20008000a00 */
[----:B------:R-:W-:Y:S01]  /*2540*/  IADD3 R9, P2, PT, R16, UR4, RZ ;  /* 0x0000000410097c10 */ /* 0x000fe2000ff5e0ff */
[----:B------:R-:W4:Y:S03]  /*2550*/  LDCU.64 UR12, c[0x0][0x3d0] ;  /* 0x00007a00ff0c77ac */ /* 0x000f260008000a00 */
[----:B--2---:R-:W-:Y:S02]  /*2560*/  IADD3.X R7, PT, PT, R3, UR5, RZ, P2, !PT ;  /* 0x0000000503077c10 */ /* 0x004fe400097fe4ff */
[----:B---3--:R-:W-:Y:S02]  /*2570*/  ISETP.GE.U32.AND P0, PT, R6, UR8, PT ;  /* 0x0000000806007c0c */ /* 0x008fe4000bf06070 */
[----:B----4-:R-:W-:Y:S02]  /*2580*/  ISETP.GE.U32.AND P1, PT, R9, UR12, PT ;  /* 0x0000000c09007c0c */ /* 0x010fe4000bf26070 */
[----:B------:R-:W-:-:S04]  /*2590*/  ISETP.GE.U32.AND.EX P0, PT, R4, UR9, PT, P0 ;  /* 0x0000000904007c0c */ /* 0x000fc8000bf06100 */
[----:B------:R-:W-:-:S13]  /*25a0*/  ISETP.GE.U32.OR.EX P1, PT, R7, UR13, P0, P1 ;  /* 0x0000000d07007c0c */ /* 0x000fda0008726510 */
[----:B------:R-:W2:Y:S08]  /*25b0*/  @!P1 LDC.64 R24, c[0x0][0x3e8] ;  /* 0x0000fa00ff189b82 */ /* 0x000eb00000000a00 */
[----:B01----:R-:W0:Y:S01]  /*25c0*/  @!P1 LDC.64 R18, c[0x0][0x3e0] ;  /* 0x0000f800ff129b82 */ /* 0x003e220000000a00 */
[----:B--2---:R-:W2:Y:S04]  /*25d0*/  @!P1 LDG.E.64 R22, desc[UR10][R24.64+0x10] ;  /* 0x0000100a18169981 */ /* 0x004ea8000c1e1b00 */
        /* <DEDUP_REMOVED lines=37> */
[C---:B------:R-:W-:Y:S01]  /*2830*/  IMAD.SHL.U32 R9, R12.reuse, 0x8, RZ ;  /* 0x000000080c097824 */ /* 0x040fe200078e00ff */
[----:B------:R-:W-:Y:S01]  /*2840*/  SHF.L.U64.HI R7, R12, 0x3, R0 ;  /* 0x000000030c077819 */ /* 0x000fe20000010200 */
[----:B------:R-:W-:Y:S01]  /*2850*/  UIADD3 UR4, UPT, UPT, UR4, 0x2, URZ ;  /* 0x0000000204047890 */ /* 0x000fe2000fffe0ff */
[----:B------:R-:W-:Y:S02]  /*2860*/  UMOV UR5, URZ ;  /* 0x000000ff00057c82 */ /* 0x000fe40008000000 */
[----:B------:R-:W-:-:S04]  /*2870*/  IADD3 R22, P0, PT, R9, R8, RZ ;  /* 0x0000000809167210 */ /* 0x000fc80007f1e0ff */
[----:B------:R-:W-:Y:S02]  /*2880*/  IADD3.X R23, PT, PT, R7, R5, RZ, P0, !PT ;  /* 0x0000000507177210 */ /* 0x000fe400007fe4ff */
[----:B------:R-:W-:-:S05]  /*2890*/  IADD3 R8, P0, PT, R22, R9, RZ ;  /* 0x0000000916087210 */ /* 0x000fca0007f1e0ff */
[----:B------:R-:W-:Y:S01]  /*28a0*/  IMAD.X R5, R23, 0x1, R7, P0 ;  /* 0x0000000117057824 */ /* 0x000fe200000e0607 */
[----:B--2---:R3:W-:Y:S07]  /*28b0*/  STG.E.64 desc[UR10][R22.64], R20 ;  /* 0x0000001416007986 */ /* 0x0047ee000c101b0a */
.L_x_114:
[----:B------:R-:W-:Y:S05]  /*28c0*/  BRA.U UP1, `(.L_x_112) ;  /* 0x0000000101747547 */ /* 0x000fea000b800000 */
[----:B------:R-:W4:Y:S01]  /*28d0*/  LDCU.64 UR8, c[0x0][0x3d0] ;  /* 0x00007a00ff0877ac */ /* 0x000f220008000a00 */
[----:B------:R-:W-:Y:S01]  /*28e0*/  IADD3 R9, P1, PT, R16, UR4, RZ ;  /* 0x0000000410097c10 */ /* 0x000fe2000ff3e0ff */
[----:B------:R-:W5:Y:S03]  /*28f0*/  LDCU.64 UR12, c[0x0][0x3c0] ;  /* 0x00007800ff0c77ac */ /* 0x000f660008000a00 */
[----:B--2---:R-:W-:Y:S02]  /*2900*/  IADD3.X R27, PT, PT, R3, UR5, RZ, P1, !PT ;  /* 0x00000005031b7c10 */ /* 0x004fe40008ffe4ff */
[----:B----4-:R-:W-:Y:S02]  /*2910*/  ISETP.GE.U32.AND P0, PT, R9, UR8, PT ;  /* 0x0000000809007c0c */ /* 0x010fe4000bf06070 */
[----:B-----5:R-:W-:Y:S02]  /*2920*/  ISETP.GE.U32.AND P1, PT, R6, UR12, PT ;  /* 0x0000000c06007c0c */ /* 0x020fe4000bf26070 */
[----:B------:R-:W-:-:S04]  /*2930*/  ISETP.GE.U32.AND.EX P0, PT, R27, UR9, PT, P0 ;  /* 0x000000091b007c0c */ /* 0x000fc8000bf06100 */
[----:B------:R-:W-:-:S13]  /*2940*/  ISETP.GE.U32.OR.EX P0, PT, R4, UR13, P0, P1 ;  /* 0x0000000d04007c0c */ /* 0x000fda0008706510 */
[----:B------:R-:W3:Y:S08]  /*2950*/  @!P0 LDC.64 R24, c[0x0][0x3e8] ;  /* 0x0000fa00ff188b82 */ /* 0x000ef00000000a00 */
[----:B01----:R-:W0:Y:S01]  /*2960*/  @!P0 LDC.64 R18, c[0x0][0x3e0] ;  /* 0x0000f800ff128b82 */ /* 0x003e220000000a00 */
[----:B---3--:R-:W2:Y:S04]  /*2970*/  @!P0 LDG.E.64 R22, desc[UR10][R24.64+0x10] ;  /* 0x0000100a18168981 */ /* 0x008ea8000c1e1b00 */
[----:B------:R-:W3:Y:S01]  /*2980*/  @!P0 LDG.E.64 R20, desc[UR10][R24.64+0x18] ;  /* 0x0000180a18148981 */ /* 0x000ee2000c1e1b00 */
[----:B--2---:R-:W-:-:S02]  /*2990*/  @!P0 IMAD R23, R23, R6, RZ ;  /* 0x0000000617178224 */ /* 0x004fc400078e02ff */
[----:B------:R-:W-:-:S04]  /*29a0*/  @!P0 IMAD.WIDE.U32 R6, R22, R6, R10 ;  /* 0x0000000616068225 */ /* 0x000fc800078e000a */
[----:B------:R-:W-:Y:S02]  /*29b0*/  @!P0 IMAD R23, R22, R4, R23 ;  /* 0x0000000416178224 */ /* 0x000fe400078e0217 */
[----:B---3--:R-:W-:-:S03]  /*29c0*/  @!P0 IMAD R4, R21, R9, RZ ;  /* 0x0000000915048224 */ /* 0x008fc600078e02ff */
[----:B------:R-:W-:Y:S01]  /*29d0*/  @!P0 IADD3 R7, PT, PT, R7, R23, RZ ;  /* 0x0000001707078210 */ /* 0x000fe20007ffe0ff */
[C---:B------:R-:W-:Y:S02]  /*29e0*/  @!P0 IMAD R27, R20.reuse, R27, R4 ;  /* 0x0000001b141b8224 */ /* 0x040fe400078e0204 */
[----:B------:R-:W-:-:S04]  /*29f0*/  @!P0 IMAD.WIDE.U32 R6, R20, R9, R6 ;  /* 0x0000000914068225 */ /* 0x000fc800078e0006 */
[----:B------:R-:W-:Y:S01]  /*2a00*/  @!P0 IMAD.IADD R4, R7, 0x1, R27 ;  /* 0x0000000107048824 */ /* 0x000fe200078e021b */
[----:B0-----:R-:W-:-:S04]  /*2a10*/  @!P0 LEA R18, P1, R6, R18, 0x3 ;  /* 0x0000001206128211 */ /* 0x001fc800078218ff */
[----:B------:R-:W-:Y:S02]  /*2a20*/  @!P0 LEA.HI.X R19, R6, R19, R4, 0x3, P1 ;  /* 0x0000001306138211 */ /* 0x000fe400008f1c04 */
[----:B------:R-:W-:-:S06]  /*2a30*/  CS2R R6, SRZ ;  /* 0x0000000000067805 */ /* 0x000fcc000001ff00 */
[----:B------:R0:W2:Y:S02]  /*2a40*/  @!P0 LDG.E.64 R6, desc[UR10][R18.64] ;  /* 0x0000000a12068981 */ /* 0x0000a4000c1e1b00 */
[-C--:B0-----:R-:W-:Y:S01]  /*2a50*/  MOV R18, R8.reuse ;  /* 0x0000000800127202 */ /* 0x081fe20000000f00 */
[----:B------:R-:W-:Y:S01]  /*2a60*/  IMAD.MOV.U32 R19, RZ, RZ, R5 ;  /* 0x000000ffff137224 */ /* 0x000fe200078e0005 */
[----:B------:R-:W-:-:S04]  /*2a70*/  LEA R8, P0, R12, R8, 0x3 ;  /* 0x000000080c087211 */ /* 0x000fc800078018ff */
[----:B------:R-:W-:Y:S01]  /*2a80*/  LEA.HI.X R5, R12, R5, R0, 0x3, P0 ;  /* 0x000000050c057211 */ /* 0x000fe200000f1c00 */
[----:B--2---:R4:W-:Y:S08]  /*2a90*/  STG.E.64 desc[UR10][R18.64], R6 ;  /* 0x0000000612007986 */ /* 0x0049f0000c101b0a */
.L_x_112:
[----:B------:R-:W-:Y:S05]  /*2aa0*/  BRA.U !UP0, `(.L_x_115) ;  /* 0xffffffe508247547 */ /* 0x000fea000b83ffff */
[----:B--2---:R-:W-:Y:S05]  /*2ab0*/  EXIT ;  /* 0x000000000000794d */ /* 0x004fea0003800000 */
        .weak           $__internal_6_$__cuda_sm20_div_u64
        .type           $__internal_6_$__cuda_sm20_div_u64,@function
        .size           $__internal_6_$__cuda_sm20_div_u64,($__internal_7_$__cuda_sm20_rem_u64 - $__internal_6_$__cuda_sm20_div_u64)
$__internal_6_$__cuda_sm20_div_u64:
        /* <DEDUP_REMOVED lines=8> */
[----:B------:R-:W-:-:S04]  /*2b40*/  IMAD.HI.U32 R14, R8, R17, RZ ;  /* 0x00000011080e7227 */ /* 0x000fc800078e00ff */
[----:B------:R-:W-:Y:S01]  /*2b50*/  IMAD.X R19, RZ, RZ, ~R15, P0 ;  /* 0x000000ffff137224 */ /* 0x000fe200000e0e0f */
[----:B------:R-:W-:-:S03]  /*2b60*/  MOV R15, R8 ;  /* 0x00000008000f7202 */ /* 0x000fc60000000f00 */
[-C--:B------:R-:W-:Y:S02]  /*2b70*/  IMAD R21, R9, R19.reuse, RZ ;  /* 0x0000001309157224 */ /* 0x080fe400078e02ff */
[----:B------:R-:W-:-:S04]  /*2b80*/  IMAD.WIDE.U32 R14, P0, R8, R19, R14 ;  /* 0x00000013080e7225 */ /* 0x000fc8000780000e */
[----:B------:R-:W-:-:S04]  /*2b90*/  IMAD.HI.U32 R13, R9, R19, RZ ;  /* 0x00000013090d7227 */ /* 0x000fc800078e00ff */
[----:B------:R-:W-:-:S04]  /*2ba0*/  IMAD.HI.U32 R14, P1, R9, R17, R14 ;  /* 0x00000011090e7227 */ /* 0x000fc8000782000e */
[----:B------:R-:W-:Y:S01]  /*2bb0*/  IMAD.X R13, R13, 0x1, R9, P0 ;  /* 0x000000010d0d7824 */ /* 0x000fe200000e0609 */
[----:B------:R-:W-:-:S04]  /*2bc0*/  IADD3 R15, P2, PT, R21, R14, RZ ;  /* 0x0000000e150f7210 */ /* 0x000fc80007f5e0ff */
[----:B------:R-:W-:Y:S01]  /*2bd0*/  IADD3.X R13, PT, PT, RZ, RZ, R13, P2, P1 ;  /* 0x000000ffff0d7210 */ /* 0x000fe200017e240d */
[----:B------:R-:W-:-:S04]  /*2be0*/  IMAD.WIDE.U32 R8, R15, UR4, RZ ;  /* 0x000000040f087c25 */ /* 0x000fc8000f8e00ff */
        /* <DEDUP_REMOVED lines=20> */
[----:B------:R-:W-:-:S03]  /*2d30*/  IMAD.WIDE.U32 R8, R15, UR4, RZ ;  /* 0x000000040f087c25 */ /* 0x000fc6000f8e00ff */
[----:B------:R-:W-:Y:S01]  /*2d40*/  IADD3.X R13, PT, PT, RZ, R13, RZ, P1, !PT ;  /* 0x0000000dff0d7210 */ /* 0x000fe20000ffe4ff */
[----:B------:R-:W-:Y:S01]  /*2d50*/  IMAD R14, R15, UR5, R9 ;  /* 0x000000050f0e7c24 */ /* 0x000fe2000f8e0209 */
[----:B------:R-:W-:-:S03]  /*2d60*/  IADD3 R16, P1, PT, -R8, R11, RZ ;  /* 0x0000000b08107210 */ /* 0x000fc60007f3e1ff */
[----:B------:R-:W-:Y:S01]  /*2d70*/  IMAD R9, R13, UR4, R14 ;  /* 0x000000040d097c24 */ /* 0x000fe2000f8e020e */
[----:B------:R-:W-:-:S03]  /*2d80*/  ISETP.GE.U32.AND P0, PT, R16, UR4, PT ;  /* 0x0000000410007c0c */ /* 0x000fc6000bf06070 */
[----:B------:R-:W-:Y:S01]  /*2d90*/  IMAD.X R14, R12, 0x1, ~R9, P1 ;  /* 0x000000010c0e7824 */ /* 0x000fe200008e0e09 */
[----:B------:R-:W-:Y:S02]  /*2da0*/  IADD3 R8, P1, PT, R15, 0x1, RZ ;  /* 0x000000010f087810 */ /* 0x000fe40007f3e0ff */
[----:B------:R-:W-:Y:S02]  /*2db0*/  IADD3 R9, P2, PT, R16, -UR4, RZ ;  /* 0x8000000410097c10 */ /* 0x000fe4000ff5e0ff */
[----:B------:R-:W-:Y:S02]  /*2dc0*/  ISETP.GE.U32.AND.EX P0, PT, R14, UR5, PT, P0 ;  /* 0x000000050e007c0c */ /* 0x000fe4000bf06100 */
[----:B------:R-:W-:Y:S02]  /*2dd0*/  IADD3.X R12, PT, PT, RZ, R13, RZ, P1, !PT ;  /* 0x0000000dff0c7210 */ /* 0x000fe40000ffe4ff */
[----:B------:R-:W-:Y:S02]  /*2de0*/  SEL R15, R8, R15, P0 ;  /* 0x0000000f080f7207 */ /* 0x000fe40000000000 */
[----:B------:R-:W-:-:S02]  /*2df0*/  IADD3.X R11, PT, PT, R14, ~UR5, RZ, P2, !PT ;  /* 0x800000050e0b7c10 */ /* 0x000fc400097fe4ff */
        /* <DEDUP_REMOVED lines=14> */
[----:B------:R-:W-:Y:S06]  /*2ee0*/  RET.REL.NODEC R10 `(unfold_input_into_patches_f64) ;  /* 0xffffffd00a447950 */ /* 0x000fec0003c3ffff */
        .weak           $__internal_7_$__cuda_sm20_rem_u64
        .type           $__internal_7_$__cuda_sm20_rem_u64,@function
        .size           $__internal_7_$__cuda_sm20_rem_u64,(.L_x_358 - $__internal_7_$__cuda_sm20_rem_u64)
$__internal_7_$__cuda_sm20_rem_u64:
        /* <DEDUP_REMOVED lines=41> */
[----:B------:R-:W-:-:S04]  /*3180*/  IMAD.WIDE.U32 R10, R15, R8, RZ ;  /* 0x000000080f0a7225 */ /* 0x000fc800078e00ff */
[----:B------:R-:W-:Y:S02]  /*3190*/  IMAD.X R13, RZ, RZ, R13, P1 ;  /* 0x000000ffff0d7224 */ /* 0x000fe400008e060d */
[----:B------:R-:W-:Y:S01]  /*31a0*/  IMAD R15, R15, R9, R11 ;  /* 0x000000090f0f7224 */ /* 0x000fe200078e020b */
[----:B------:R-:W-:-:S03]  /*31b0*/  IADD3 R11, P1, PT, -R10, R12, RZ ;  /* 0x0000000c0a0b7210 */ /* 0x000fc60007f3e1ff */
[-C--:B------:R-:W-:Y:S01]  /*31c0*/  IMAD R10, R13, R8.reuse, R15 ;  /* 0x000000080d0a7224 */ /* 0x080fe200078e020f */
[----:B------:R-:W-:Y:S01]  /*31d0*/  ISETP.GE.U32.AND P0, PT, R11, R8, PT ;  /* 0x000000080b00720c */ /* 0x000fe20003f06070 */
[----:B------:R-:W-:-:S03]  /*31e0*/  HFMA2 R15, -RZ, RZ, 0, 0 ;  /* 0x00000000ff0f7431 */ /* 0x000fc600000001ff */
        /* <DEDUP_REMOVED lines=16> */
[----:B------:R-:W-:Y:S06]  /*32f0*/  RET.REL.NODEC R14 `(unfold_input_into_patches_f64) ;  /* 0xffffffcc0e407950 */ /* 0x000fec0003c3ffff */
.L_x_116:
        /* <DEDUP_REMOVED lines=16> */
.L_x_358:


//--------------------- .text.sum_transposed_filters_f32 --------------------------
	.section	.text.sum_transposed_filters_f32,"ax",@progbits
	.align	128
        .global         sum_transposed_filters_f32
        .type           sum_transposed_filters_f32,@function
        .size           sum_transposed_filters_f32,(.L_x_360 - sum_transposed_filters_f32)
        .other          sum_transposed_filters_f32,@"STO_CUDA_ENTRY STV_DEFAULT"
sum_transposed_filters_f32:
.text.sum_transposed_filters_f32:
        /* <DEDUP_REMOVED lines=48> */
.L_x_117:
[----:B------:R-:W-:Y:S01]  /*0300*/  IMAD.MOV.U32 R10, RZ, RZ, R2 ;  /* 0x000000ffff0a7224 */ /* 0x000fe200078e0002 */
[----:B------:R-:W-:Y:S01]  /*0310*/  MOV R11, RZ ;  /* 0x000000ff000b7202 */ /* 0x000fe20000000f00 */
[----:B------:R-:W0:Y:S01]  /*0320*/  LDCU.64 UR4, c[0x0][0x380] ;  /* 0x00007000ff0477ac */ /* 0x000e220008000a00 */
[----:B------:R-:W-:-:S07]  /*0330*/  MOV R0, 0x350 ;  /* 0x0000035000007802 */ /* 0x000fce0000000f00 */
[----:B0-----:R-:W-:Y:S05]  /*0340*/  CALL.REL.NOINC `($__internal_8_$__cuda_sm20_div_u64) ;  /* 0x0000001400487944 */ /* 0x001fea0003c00000 */
[----:B------:R-:W0:Y:S01]  /*0350*/  LDCU.64 UR12, c[0x0][0x380] ;  /* 0x00007000ff0c77ac */ /* 0x000e220008000a00 */
[-C--:B------:R-:W-:Y:S01]  /*0360*/  IADD3 R5, P0, PT, RZ, -R8.reuse, RZ ;  /* 0x80000008ff057210 */ /* 0x080fe20007f1e0ff */
[----:B------:R-:W-:Y:S01]  /*0370*/  HFMA2 R3, -RZ, RZ, 0, 0 ;  /* 0x00000000ff037431 */ /* 0x000fe200000001ff */
[----:B------:R-:W-:-:S03]  /*0380*/  MOV R4, R8 ;  /* 0x0000000800047202 */ /* 0x000fc60000000f00 */
[----:B------:R-:W-:-:S04]  /*0390*/  IMAD.X R0, RZ, RZ, ~R9, P0 ;  /* 0x000000ffff007224 */ /* 0x000fc800000e0e09 */
[----:B0-----:R-:W-:Y:S02]  /*03a0*/  IMAD R0, R0, UR12, RZ ;  /* 0x0000000c00007c24 */ /* 0x001fe4000f8e02ff */
[----:B------:R-:W-:-:S04]  /*03b0*/  IMAD.WIDE.U32 R2, R5, UR12, R2 ;  /* 0x0000000c05027c25 */ /* 0x000fc8000f8e0002 */
[----:B------:R-:W-:-:S04]  /*03c0*/  IMAD R5, R5, UR13, R0 ;  /* 0x0000000d05057c24 */ /* 0x000fc8000f8e0200 */
[----:B------:R-:W-:Y:S02]  /*03d0*/  IMAD.IADD R3, R3, 0x1, R5 ;  /* 0x0000000103037824 */ /* 0x000fe400078e0205 */
[----:B------:R-:W-:-:S07]  /*03e0*/  IMAD.MOV.U32 R5, RZ, RZ, R9 ;  /* 0x000000ffff057224 */ /* 0x000fce00078e0009 */
.L_x_118:
        /* <DEDUP_REMOVED lines=10> */
[----:B------:R-:W-:-:S06]  /*0490*/  IMAD.HI.U32 R5, R7, R5, R6 ;  /* 0x0000000507057227 */ /* 0x000fcc00078e0006 */
[----:B------:R-:W-:-:S04]  /*04a0*/  IMAD.HI.U32 R6, R5, R4, RZ ;  /* 0x0000000405067227 */ /* 0x000fc800078e00ff */
[----:B------:R-:W-:-:S04]  /*04b0*/  IMAD.MOV R5, RZ, RZ, -R6 ;  /* 0x000000ffff057224 */ /* 0x000fc800078e0a06 */
[----:B------:R-:W-:Y:S01]  /*04c0*/  IMAD R0, R5, UR12, R4 ;  /* 0x0000000c05007c24 */ /* 0x000fe2000f8e0204 */
[----:B------:R-:W-:-:S04]  /*04d0*/  MOV R5, RZ ;  /* 0x000000ff00057202 */ /* 0x000fc80000000f00 */
[----:B------:R-:W-:-:S13]  /*04e0*/  ISETP.GE.U32.AND P0, PT, R0, UR12, PT ;  /* 0x0000000c00007c0c */ /* 0x000fda000bf06070 */
[----:B------:R-:W-:Y:S01]  /*04f0*/  @P0 IADD3 R0, PT, PT, R0, -UR12, RZ ;  /* 0x8000000c00000c10 */ /* 0x000fe2000fffe0ff */
[----:B------:R-:W-:-:S03]  /*0500*/  @P0 VIADD R6, R6, 0x1 ;  /* 0x0000000106060836 */ /* 0x000fc60000000000 */
[----:B------:R-:W-:-:S13]  /*0510*/  ISETP.GE.U32.AND P1, PT, R0, UR12, PT ;  /* 0x0000000c00007c0c */ /* 0x000fda000bf26070 */
[----:B------:R-:W-:Y:S02]  /*0520*/  @P1 IADD3 R6, PT, PT, R6, 0x1, RZ ;  /* 0x0000000106061810 */ /* 0x000fe40007ffe0ff */
[----:B------:R-:W-:-:S05]  /*0530*/  @!P2 LOP3.LUT R6, RZ, UR12, RZ, 0x33, !PT ;  /* 0x0000000cff06ac12 */ /* 0x000fca000f8e33ff */
[----:B------:R-:W-:-:S04]  /*0540*/  IMAD.MOV R7, RZ, RZ, -R6 ;  /* 0x000000ffff077224 */ /* 0x000fc800078e0a06 */
[----:B------:R-:W-:Y:S02]  /*0550*/  IMAD R4, R7, UR12, R4 ;  /* 0x0000000c07047c24 */ /* 0x000fe4000f8e0204 */
[----:B------:R-:W-:Y:S01]  /*0560*/  IMAD.MOV.U32 R7, RZ, RZ, RZ ;  /* 0x000000ffff077224 */ /* 0x000fe200078e00ff */
[----:B------:R-:W-:Y:S06]  /*0570*/  BRA `(.L_x_120) ;  /* 0x0000000000387947 */ /* 0x000fec0003800000 */
.L_x_119:
[----:B------:R-:W-:Y:S01]  /*0580*/  MOV R10, R4 ;  /* 0x00000004000a7202 */ /* 0x000fe20000000f00 */
[----:B------:R-:W-:Y:S01]  /*0590*/  IMAD.MOV.U32 R11, RZ, RZ, R5 ;  /* 0x000000ffff0b7224 */ /* 0x000fe200078e0005 */
[----:B------:R-:W-:Y:S01]  /*05a0*/  MOV R0, 0x5d0 ;  /* 0x000005d000007802 */ /* 0x000fe20000000f00 */
[----:B------:R-:W0:Y:S06]  /*05b0*/  LDCU.64 UR4, c[0x0][0x380] ;  /* 0x00007000ff0477ac */ /* 0x000e2c0008000a00 */
[----:B0-----:R-:W-:Y:S05]  /*05c0*/  CALL.REL.NOINC `($__internal_8_$__cuda_sm20_div_u64) ;  /* 0x0000001000a87944 */ /* 0x001fea0003c00000 */
[----:B------:R-:W0:Y:S01]  /*05d0*/  LDCU.64 UR4, c[0x0][0x380] ;  /* 0x00007000ff0477ac */ /* 0x000e220008000a00 */
[-C--:B------:R-:W-:Y:S02]  /*05e0*/  IADD3 R7, P0, PT, RZ, -R8.reuse, RZ ;  /* 0x80000008ff077210 */ /* 0x080fe40007f1e0ff */
[----:B------:R-:W-:Y:S02]  /*05f0*/  MOV R6, R8 ;  /* 0x0000000800067202 */ /* 0x000fe40000000f00 */
[----:B------:R-:W-:-:S05]  /*0600*/  IADD3.X R0, PT, PT, RZ, ~R9, RZ, P0, !PT ;  /* 0x80000009ff007210 */ /* 0x000fca00007fe4ff */
[----:B0-----:R-:W-:Y:S02]  /*0610*/  IMAD R0, R0, UR4, RZ ;  /* 0x0000000400007c24 */ /* 0x001fe4000f8e02ff */
[----:B------:R-:W-:-:S04]  /*0620*/  IMAD.WIDE.U32 R4, R7, UR4, R4 ;  /* 0x0000000407047c25 */ /* 0x000fc8000f8e0004 */
[----:B------:R-:W-:-:S04]  /*0630*/  IMAD R7, R7, UR5, R0 ;  /* 0x0000000507077c24 */ /* 0x000fc8000f8e0200 */
[----:B------:R-:W-:Y:S02]  /*0640*/  IMAD.IADD R5, R7, 0x1, R5 ;  /* 0x0000000107057824 */ /* 0x000fe400078e0205 */
[----:B------:R-:W-:-:S07]  /*0650*/  IMAD.MOV.U32 R7, RZ, RZ, R9 ;  /* 0x000000ffff077224 */ /* 0x000fce00078e0009 */
.L_x_120:
[----:B------:R-:W0:Y:S02]  /*0660*/  LDCU UR4, c[0x0][0x3b4] ;  /* 0x00007680ff0477ac */ /* 0x000e240008000800 */
[----:B0-----:R-:W-:-:S09]  /*0670*/  UISETP.NE.U32.AND UP0, UPT, UR4, URZ, UPT ;  /* 0x000000ff0400728c */ /* 0x001fd2000bf05070 */
[----:B------:R-:W-:Y:S05]  /*0680*/  BRA.U UP0, `(.L_x_121) ;  /* 0x0000000100607547 */ /* 0x000fea000b800000 */
[----:B------:R-:W0:Y:S02]  /*0690*/  LDCU UR4, c[0x0][0x3b0] ;  /* 0x00007600ff0477ac */ /* 0x000e240008000800 */
        /* <DEDUP_REMOVED lines=23> */
.L_x_121:
[----:B------:R-:W-:Y:S01]  /*0810*/  MOV R10, R6 ;  /* 0x00000006000a7202 */ /* 0x000fe20000000f00 */
[----:B------:R-:W-:Y:S01]  /*0820*/  IMAD.MOV.U32 R11, RZ, RZ, R7 ;  /* 0x000000ffff0b7224 */ /* 0x000fe200078e0007 */
[----:B------:R-:W-:Y:S01]  /*0830*/  MOV R0, 0x860 ;  /* 0x0000086000007802 */ /* 0x000fe20000000f00 */
[----:B------:R-:W0:Y:S06]  /*0840*/  LDCU.64 UR4, c[0x0][0x3b0] ;  /* 0x00007600ff0477ac */ /* 0x000e2c0008000a00 */
[----:B0-----:R-:W-:Y:S05]  /*0850*/  CALL.REL.NOINC `($__internal_8_$__cuda_sm20_div_u64) ;  /* 0x0000001000047944 */ /* 0x001fea0003c00000 */
[----:B------:R-:W0:Y:S01]  /*0860*/  LDCU.64 UR4, c[0x0][0x3b0] ;  /* 0x00007600ff0477ac */ /* 0x000e220008000a00 */
[----:B------:R-:W-:-:S04]  /*0870*/  IADD3 R11, P0, PT, RZ, -R8, RZ ;  /* 0x80000008ff0b7210 */ /* 0x000fc80007f1e0ff */
[----:B------:R-:W-:-:S05]  /*0880*/  IADD3.X R0, PT, PT, RZ, ~R9, RZ, P0, !PT ;  /* 0x80000009ff007210 */ /* 0x000fca00007fe4ff */
[----:B0-----:R-:W-:Y:S02]  /*0890*/  IMAD R0, R0, UR4, RZ ;  /* 0x0000000400007c24 */ /* 0x001fe4000f8e02ff */
[----:B------:R-:W-:-:S04]  /*08a0*/  IMAD.WIDE.U32 R6, R11, UR4, R6 ;  /* 0x000000040b067c25 */ /* 0x000fc8000f8e0006 */
[----:B------:R-:W-:-:S04]  /*08b0*/  IMAD R11, R11, UR5, R0 ;  /* 0x000000050b0b7c24 */ /* 0x000fc8000f8e0200 */
[----:B------:R-:W-:-:S07]  /*08c0*/  IMAD.IADD R0, R7, 0x1, R11 ;  /* 0x0000000107007824 */ /* 0x000fce00078e020b */
.L_x_122:
        /* <DEDUP_REMOVED lines=24> */
.L_x_123:
[----:B------:R-:W-:Y:S01]  /*0a50*/  IMAD.MOV.U32 R12, RZ, RZ, R8 ;  /* 0x000000ffff0c7224 */ /* 0x000fe200078e0008 */
[----:B------:R-:W-:Y:S02]  /*0a60*/  MOV R7, R9 ;  /* 0x0000000900077202 */ /* 0x000fe40000000f00 */
[----:B------:R-:W-:-:S07]  /*0a70*/  MOV R14, 0xa90 ;  /* 0x00000a90000e7802 */ /* 0x000fce0000000f00 */
[----:B------:R-:W-:Y:S05]  /*0a80*/  CALL.REL.NOINC `($__internal_9_$__cuda_sm20_rem_u64) ;  /* 0x0000001000887944 */ /* 0x000fea0003c00000 */
.L_x_124:
        /* <DEDUP_REMOVED lines=17> */
[----:B-----5:R-:W-:Y:S01]  /*0ba0*/  IMAD R15, R15, R6, RZ ;  /* 0x000000060f0f7224 */ /* 0x020fe200078e02ff */
[----:B------:R-:W-:Y:S01]  /*0bb0*/  IADD3 R7, PT, PT, R17, R7, RZ ;  /* 0x0000000711077210 */ /* 0x000fe20007ffe0ff */
[----:B------:R-:W-:Y:S02]  /*0bc0*/  IMAD.IADD R19, R19, 0x1, R23 ;  /* 0x0000000113137824 */ /* 0x000fe400078e0217 */
[C---:B------:R-:W-:Y:S02]  /*0bd0*/  IMAD R17, R14.reuse, R0, R15 ;  /* 0x000000000e117224 */ /* 0x040fe400078e020f */
[----:B------:R-:W-:-:S04]  /*0be0*/  IMAD.WIDE.U32 R14, R14, R6, R18 ;  /* 0x000000060e0e7225 */ /* 0x000fc800078e0012 */
[-C--:B---3--:R-:W-:Y:S02]  /*0bf0*/  IMAD R0, R7, R10.reuse, RZ ;  /* 0x0000000a07007224 */ /* 0x088fe400078e02ff */
[----:B------:R-:W-:Y:S02]  /*0c00*/  IMAD.IADD R15, R15, 0x1, R17 ;  /* 0x000000010f0f7824 */ /* 0x000fe400078e0211 */
[C---:B------:R-:W-:Y:S02]  /*0c10*/  IMAD R17, R16.reuse, R11, R0 ;  /* 0x0000000b10117224 */ /* 0x040fe400078e0200 */
[----:B------:R-:W-:-:S04]  /*0c20*/  IMAD.WIDE.U32 R6, R16, R10, R4 ;  /* 0x0000000a10067225 */ /* 0x000fc800078e0004 */
[----:B------:R-:W-:Y:S02]  /*0c30*/  IMAD R0, R9, R4, RZ ;  /* 0x0000000409007224 */ /* 0x000fe400078e02ff */
[----:B------:R-:W-:Y:S02]  /*0c40*/  IMAD R13, R13, R2, RZ ;  /* 0x000000020d0d7224 */ /* 0x000fe400078e02ff */
[C---:B------:R-:W-:Y:S01]  /*0c50*/  IMAD R19, R8.reuse, R5, R0 ;  /* 0x0000000508137224 */ /* 0x040fe200078e0200 */
[----:B------:R-:W-:Y:S01]  /*0c60*/  IADD3 R5, PT, PT, R7, R17, RZ ;  /* 0x0000001107057210 */ /* 0x000fe20007ffe0ff */
[----:B------:R-:W-:-:S04]  /*0c70*/  IMAD.WIDE.U32 R8, R8, R4, R14 ;  /* 0x0000000408087225 */ /* 0x000fc800078e000e */
[-C--:B------:R-:W-:Y:S02]  /*0c80*/  IMAD R0, R5, R10.reuse, RZ ;  /* 0x0000000a05007224 */ /* 0x080fe400078e02ff */
[----:B------:R-:W-:Y:S02]  /*0c90*/  IMAD.IADD R9, R9, 0x1, R19 ;  /* 0x0000000109097824 */ /* 0x000fe400078e0213 */
[----:B------:R-:W-:-:S04]  /*0ca0*/  IMAD.WIDE.U32 R4, R6, R10, R2 ;  /* 0x0000000a06047225 */ /* 0x000fc800078e0002 */
[----:B------:R-:W-:Y:S02]  /*0cb0*/  IMAD R7, R6, R11, R0 ;  /* 0x0000000b06077224 */ /* 0x000fe400078e0200 */
[----:B------:R-:W-:Y:S01]  /*0cc0*/  IMAD R15, R12, R3, R13 ;  /* 0x000000030c0f7224 */ /* 0x000fe200078e020d */
[----:B0-----:R-:W-:Y:S01]  /*0cd0*/  LEA R3, P0, R4, UR4, 0x2 ;  /* 0x0000000404037c11 */ /* 0x001fe2000f8010ff */
[----:B------:R-:W-:Y:S01]  /*0ce0*/  IMAD.WIDE.U32 R12, R12, R2, R8 ;  /* 0x000000020c0c7225 */ /* 0x000fe200078e0008 */
[----:B------:R-:W-:-:S03]  /*0cf0*/  IADD3 R5, PT, PT, R5, R7, RZ ;  /* 0x0000000705057210 */ /* 0x000fc60007ffe0ff */
[----:B------:R-:W-:Y:S01]  /*0d00*/  IMAD.MOV.U32 R0, RZ, RZ, RZ ;  /* 0x000000ffff007224 */ /* 0x000fe200078e00ff */
[----:B------:R-:W-:Y:S02]  /*0d10*/  LEA.HI.X R5, R4, UR5, R5, 0x2, P0 ;  /* 0x0000000504057c11 */ /* 0x000fe400080f1405 */
[----:B------:R-:W-:Y:S01]  /*0d20*/  IADD3 R2, PT, PT, R13, R15, RZ ;  /* 0x0000000f0d027210 */ /* 0x000fe20007ffe0ff */
[----:B------:R-:W-:Y:S06]  /*0d30*/  BRA.U !UP0, `(.L_x_125) ;  /* 0x0000000908b07547 */ /* 0x000fec000b800000 */
[----:B------:R-:W-:Y:S01]  /*0d40*/  UISETP.GE.U32.AND UP0, UPT, UR10, 0x4, UPT ;  /* 0x000000040a00788c */ /* 0x000fe2000bf06070 */
[----:B------:R-:W-:Y:S02]  /*0d50*/  HFMA2 R0, -RZ, RZ, 0, 0 ;  /* 0x00000000ff007431 */ /* 0x000fe400000001ff */
[----:B------:R-:W-:Y:S01]  /*0d60*/  IMAD.MOV.U32 R4, RZ, RZ, R3 ;  /* 0x000000ffff047224 */ /* 0x000fe200078e0003 */
[----:B------:R-:W-:Y:S02]  /*0d70*/  ULOP3.LUT UR16, UR10, 0x3, URZ, 0xc0, !UPT ;  /* 0x000000030a107892 */ /* 0x000fe4000f8ec0ff */
[----:B------:R-:W-:Y:S01]  /*0d80*/  UISETP.GE.U32.AND.EX UP0, UPT, UR11, URZ, UPT, UP0 ;  /* 0x000000ff0b00728c */ /* 0x000fe2000bf06100 */
[----:B------:R-:W-:-:S08]  /*0d90*/  UMOV UR4, URZ ;  /* 0x000000ff00047c82 */ /* 0x000fd00008000000 */
[----:B------:R-:W-:Y:S05]  /*0da0*/  BRA.U !UP0, `(.L_x_126) ;  /* 0x0000000908407547 */ /* 0x000fea000b800000 */
[----:B------:R-:W-:Y:S01]  /*0db0*/  ULOP3.LUT UR5, UR10, 0xfffffffc, URZ, 0xc0, !UPT ;  /* 0xfffffffc0a057892 */ /* 0x000fe2000f8ec0ff */
[----:B------:R-:W-:Y:S01]  /*0dc0*/  IMAD.MOV.U32 R0, RZ, RZ, RZ ;  /* 0x000000ffff007224 */ /* 0x000fe200078e00ff */
        /* <DEDUP_REMOVED lines=11> */
.L_x_129:
[----:B------:R-:W-:Y:S01]  /*0e80*/  IADD3 R28, P0, PT, R4, UR14, RZ ;  /* 0x0000000e041c7c10 */ /* 0x000fe2000ff1e0ff */
[----:B------:R-:W2:Y:S03]  /*0e90*/  LDG.E R3, desc[UR12][R4.64] ;  /* 0x0000000c04037981 */ /* 0x000ea6000c1e1900 */
[----:B------:R-:W-:Y:S02]  /*0ea0*/  IADD3.X R29, PT, PT, R5, UR15, RZ, P0, !PT ;  /* 0x0000000f051d7c10 */ /* 0x000fe400087fe4ff */
[----:B------:R-:W-:-:S03]  /*0eb0*/  IADD3 R16, P0, PT, R28, UR14, RZ ;  /* 0x0000000e1c107c10 */ /* 0x000fc6000ff1e0ff */
[----:B------:R-:W3:Y:S01]  /*0ec0*/  LDG.E R28, desc[UR12][R28.64] ;  /* 0x0000000c1c1c7981 */ /* 0x000ee2000c1e1900 */
[----:B------:R-:W-:Y:S02]  /*0ed0*/  IADD3.X R17, PT, PT, R29, UR15, RZ, P0, !PT ;  /* 0x0000000f1d117c10 */ /* 0x000fe400087fe4ff */
[----:B------:R-:W-:-:S03]  /*0ee0*/  IADD3 R14, P0, PT, R16, UR14, RZ ;  /* 0x0000000e100e7c10 */ /* 0x000fc6000ff1e0ff */
[----:B------:R0:W4:Y:S01]  /*0ef0*/  LDG.E R9, desc[UR12][R16.64] ;  /* 0x0000000c10097981 */ /* 0x000122000c1e1900 */
[----:B------:R-:W-:Y:S02]  /*0f00*/  IADD3.X R15, PT, PT, R17, UR15, RZ, P0, !PT ;  /* 0x0000000f110f7c10 */ /* 0x000fe400087fe4ff */
[----:B------:R-:W-:-:S03]  /*0f10*/  IADD3 R6, P0, PT, R14, UR14, RZ ;  /* 0x0000000e0e067c10 */ /* 0x000fc6000ff1e0ff */
[----:B------:R1:W5:Y:S01]  /*0f20*/  LDG.E R8, desc[UR12][R14.64] ;  /* 0x0000000c0e087981 */ /* 0x000362000c1e1900 */
[----:B------:R-:W-:Y:S02]  /*0f30*/  IADD3.X R7, PT, PT, R15, UR15, RZ, P0, !PT ;  /* 0x0000000f0f077c10 */ /* 0x000fe400087fe4ff */
[----:B------:R-:W-:-:S04]  /*0f40*/  IADD3 R22, P0, PT, R6, UR14, RZ ;  /* 0x0000000e06167c10 */ /* 0x000fc8000ff1e0ff */
[----:B------:R-:W-:Y:S02]  /*0f50*/  IADD3.X R23, PT, PT, R7, UR15, RZ, P0, !PT ;  /* 0x0000000f07177c10 */ /* 0x000fe400087fe4ff */
[----:B------:R-:W-:Y:S01]  /*0f60*/  IADD3 R24, P0, PT, R22, UR14, RZ ;  /* 0x0000000e16187c10 */ /* 0x000fe2000ff1e0ff */
[----:B------:R-:W5:Y:S03]  /*0f70*/  LDG.E R7, desc[UR12][R6.64] ;  /* 0x0000000c06077981 */ /* 0x000f66000c1e1900 */
[----:B------:R-:W-:Y:S02]  /*0f80*/  IADD3.X R25, PT, PT, R23, UR15, RZ, P0, !PT ;  /* 0x0000000f17197c10 */ /* 0x000fe400087fe4ff */
[----:B------:R-:W-:-:S03]  /*0f90*/  IADD3 R26, P0, PT, R24, UR14, RZ ;  /* 0x0000000e181a7c10 */ /* 0x000fc6000ff1e0ff */
[----:B------:R-:W5:Y:S01]  /*0fa0*/  LDG.E R5, desc[UR12][R24.64] ;  /* 0x0000000c18057981 */ /* 0x000f62000c1e1900 */
[----:B------:R-:W-:Y:S02]  /*0fb0*/  IADD3.X R27, PT, PT, R25, UR15, RZ, P0, !PT ;  /* 0x0000000f191b7c10 */ /* 0x000fe400087fe4ff */
[----:B------:R-:W-:Y:S01]  /*0fc0*/  IADD3 R20, P0, PT, R26, UR14, RZ ;  /* 0x0000000e1a147c10 */ /* 0x000fe2000ff1e0ff */
[----:B------:R1:W5:Y:S03]  /*0fd0*/  LDG.E R6, desc[UR12][R22.64] ;  /* 0x0000000c16067981 */ /* 0x000366000c1e1900 */
[----:B------:R-:W-:Y:S01]  /*0fe0*/  IADD3.X R21, PT, PT, R27, UR15, RZ, P0, !PT ;  /* 0x0000000f1b157c10 */ /* 0x000fe200087fe4ff */
[----:B------:R1:W5:Y:S01]  /*0ff0*/  LDG.E R4, desc[UR12][R26.64] ;  /* 0x0000000c1a047981 */ /* 0x000362000c1e1900 */
[----:B------:R-:W-:-:S03]  /*1000*/  IADD3 R18, P0, PT, R20, UR14, RZ ;  /* 0x0000000e14127c10 */ /* 0x000fc6000ff1e0ff */
[----:B------:R1:W5:Y:S01]  /*1010*/  LDG.E R29, desc[UR12][R20.64] ;  /* 0x0000000c141d7981 */ /* 0x000362000c1e1900 */
[----:B------:R-:W-:Y:S02]  /*1020*/  IADD3.X R19, PT, PT, R21, UR15, RZ, P0, !PT ;  /* 0x0000000f15137c10 */ /* 0x000fe400087fe4ff */
[----:B0-----:R-:W-:-:S03]  /*1030*/  IADD3 R16, P0, PT, R18, UR14, RZ ;  /* 0x0000000e12107c10 */ /* 0x001fc6000ff1e0ff */
[----:B------:R-:W5:Y:S01]  /*1040*/  LDG.E R18, desc[UR12][R18.64] ;  /* 0x0000000c12127981 */ /* 0x000f62000c1e1900 */
[----:B------:R-:W-:Y:S02]  /*1050*/  IADD3.X R17, PT, PT, R19, UR15, RZ, P0, !PT ;  /* 0x0000000f13117c10 */ /* 0x000fe400087fe4ff */
[----:B-1----:R-:W-:-:S03]  /*1060*/  IADD3 R14, P0, PT, R16, UR14, RZ ;  /* 0x0000000e100e7c10 */ /* 0x002fc6000ff1e0ff */
[----:B------:R-:W5:Y:S01]  /*1070*/  LDG.E R16, desc[UR12][R16.64] ;  /* 0x0000000c10107981 */ /* 0x000f62000c1e1900 */
[----:B------:R-:W-:Y:S02]  /*1080*/  IADD3.X R15, PT, PT, R17, UR15, RZ, P0, !PT ;  /* 0x0000000f110f7c10 */ /* 0x000fe400087fe4ff */
[----:B------:R-:W-:-:S03]  /*1090*/  IADD3 R22, P0, PT, R14, UR14, RZ ;  /* 0x0000000e0e167c10 */ /* 0x000fc6000ff1e0ff */
        /* <DEDUP_REMOVED lines=10> */
[----:B------:R-:W-:-:S05]  /*1140*/  IADD3.X R21, PT, PT, R27, UR15, RZ, P0, !PT ;  /* 0x0000000f1b157c10 */ /* 0x000fca00087fe4ff */
[----:B------:R-:W5:Y:S01]  /*1150*/  LDG.E R17, desc[UR12][R20.64] ;  /* 0x0000000c14117981 */ /* 0x000f62000c1e1900 */
[----:B------:R-:W-:-:S04]  /*1160*/  UIADD3 UR5, UP1, UPT, UR5, -0x10, URZ ;  /* 0xfffffff005057890 */ /* 0x000fc8000ff3e0ff */
[----:B------:R-:W-:Y:S02]  /*1170*/  UIADD3.X UR10, UPT, UPT, UR10, -0x1, URZ, UP1, !UPT ;  /* 0xffffffff0a0a7890 */ /* 0x000fe40008ffe4ff */
[----:B------:R-:W-:-:S04]  /*1180*/  UISETP.GT.U32.AND UP1, UPT, UR5, 0xc, UPT ;  /* 0x0000000c0500788c */ /* 0x000fc8000bf24070 */
[----:B------:R-:W-:Y:S01]  /*1190*/  UISETP.GT.AND.EX UP1, UPT, UR10, URZ, UPT, UP1 ;  /* 0x000000ff0a00728c */ /* 0x000fe2000bf24310 */
[----:B--2---:R-:W-:-:S04]  /*11a0*/  FADD R3, R3, R0 ;  /* 0x0000000003037221 */ /* 0x004fc80000000000 */
[----:B---3--:R-:W-:-:S04]  /*11b0*/  FADD R28, R3, R28 ;  /* 0x0000001c031c7221 */ /* 0x008fc80000000000 */
[----:B----4-:R-:W-:-:S04]  /*11c0*/  FADD R9, R28, R9 ;  /* 0x000000091c097221 */ /* 0x010fc80000000000 */
[----:B-----5:R-:W-:-:S04]  /*11d0*/  FADD R8, R9, R8 ;  /* 0x0000000809087221 */ /* 0x020fc80000000000 */
[----:B------:R-:W-:-:S04]  /*11e0*/  FADD R7, R8, R7 ;  /* 0x0000000708077221 */ /* 0x000fc80000000000 */
[----:B------:R-:W-:-:S04]  /*11f0*/  FADD R6, R7, R6 ;  /* 0x0000000607067221 */ /* 0x000fc80000000000 */
[----:B------:R-:W-:-:S04]  /*1200*/  FADD R5, R6, R5 ;  /* 0x0000000506057221 */ /* 0x000fc80000000000 */
[----:B------:R-:W-:-:S04]  /*1210*/  FADD R4, R5, R4 ;  /* 0x0000000405047221 */ /* 0x000fc80000000000 */
[----:B------:R-:W-:-:S04]  /*1220*/  FADD R29, R4, R29 ;  /* 0x0000001d041d7221 */ /* 0x000fc80000000000 */
[----:B------:R-:W-:-:S04]  /*1230*/  FADD R29, R29, R18 ;  /* 0x000000121d1d7221 */ /* 0x000fc80000000000 */
[----:B------:R-:W-:-:S04]  /*1240*/  FADD R29, R29, R16 ;  /* 0x000000101d1d7221 */ /* 0x000fc80000000000 */
[----:B------:R-:W-:-:S04]  /*1250*/  FADD R29, R29, R14 ;  /* 0x0000000e1d1d7221 */ /* 0x000fc80000000000 */
[----:B------:R-:W-:Y:S01]  /*1260*/  FADD R29, R29, R22 ;  /* 0x000000161d1d7221 */ /* 0x000fe20000000000 */
[----:B------:R-:W-:-:S03]  /*1270*/  IADD3 R4, P0, PT, R20, UR14, RZ ;  /* 0x0000000e14047c10 */ /* 0x000fc6000ff1e0ff */
[----:B------:R-:W-:Y:S01]  /*1280*/  FADD R29, R29, R24 ;  /* 0x000000181d1d7221 */ /* 0x000fe20000000000 */
[----:B------:R-:W-:-:S03]  /*1290*/  IADD3.X R5, PT, PT, R21, UR15, RZ, P0, !PT ;  /* 0x0000000f15057c10 */ /* 0x000fc600087fe4ff */
[----:B------:R-:W-:-:S04]  /*12a0*/  FADD R26, R29, R26 ;  /* 0x0000001a1d1a7221 */ /* 0x000fc80000000000 */
[----:B------:R-:W-:Y:S01]  /*12b0*/  FADD R0, R26, R17 ;  /* 0x000000111a007221 */ /* 0x000fe20000000000 */
[----:B------:R-:W-:Y:S06]  /*12c0*/  BRA.U UP1, `(.L_x_129) ;  /* 0xfffffff901ec7547 */ /* 0x000fec000b83ffff */
.L_x_128:
[----:B------:R-:W-:-:S04]  /*12d0*/  UISETP.GT.U32.AND UP1, UPT, UR5, 0x4, UPT ;  /* 0x000000040500788c */ /* 0x000fc8000bf24070 */
[----:B------:R-:W-:-:S09]  /*12e0*/  UISETP.GT.AND.EX UP1, UPT, UR10, URZ, UPT, UP1 ;  /* 0x000000ff0a00728c */ /* 0x000fd2000bf24310 */
[----:B------:R-:W-:Y:S05]  /*12f0*/  BRA.U !UP1, `(.L_x_130) ;  /* 0x00000001098c7547 */ /* 0x000fea000b800000 */
[----:B------:R-:W-:-:S04]  /*1300*/  IADD3 R14, P0, PT, R4, UR14, RZ ;  /* 0x0000000e040e7c10 */ /* 0x000fc8000ff1e0ff */
[----:B------:R-:W-:Y:S02]  /*1310*/  IADD3.X R15, PT, PT, R5, UR15, RZ, P0, !PT ;  /* 0x0000000f050f7c10 */ /* 0x000fe400087fe4ff */
[----:B------:R-:W-:Y:S01]  /*1320*/  IADD3 R16, P0, PT, R14, UR14, RZ ;  /* 0x0000000e0e107c10 */ /* 0x000fe2000ff1e0ff */
[----:B------:R0:W2:Y:S03]  /*1330*/  LDG.E R5, desc[UR12][R4.64] ;  /* 0x0000000c04057981 */ /* 0x0000a6000c1e1900 */
[----:B------:R-:W-:Y:S01]  /*1340*/  IADD3.X R17, PT, PT, R15, UR15, RZ, P0, !PT ;  /* 0x0000000f0f117c10 */ /* 0x000fe200087fe4ff */
[----:B------:R-:W3:Y:S01]  /*1350*/  LDG.E R14, desc[UR12][R14.64] ;  /* 0x0000000c0e0e7981 */ /* 0x000ee2000c1e1900 */
[----:B------:R-:W-:-:S03]  /*1360*/  IADD3 R6, P0, PT, R16, UR14, RZ ;  /* 0x0000000e10067c10 */ /* 0x000fc6000ff1e0ff */
[----:B------:R-:W4:Y:S01]  /*1370*/  LDG.E R16, desc[UR12][R16.64] ;  /* 0x0000000c10107981 */ /* 0x000f22000c1e1900 */
        /* <DEDUP_REMOVED lines=14> */
[----:B0-----:R-:W-:Y:S01]  /*1460*/  IADD3 R4, P0, PT, R8, UR14, RZ ;  /* 0x0000000e08047c10 */ /* 0x001fe2000ff1e0ff */
[----:B------:R-:W-:-:S04]  /*1470*/  UIADD3 UR5, UP0, UPT, UR5, -0x8, URZ ;  /* 0xfffffff805057890 */ /* 0x000fc8000ff1e0ff */
[----:B------:R-:W-:Y:S02]  /*1480*/  UIADD3.X UR10, UPT, UPT, UR10, -0x1, URZ, UP0, !UPT ;  /* 0xffffffff0a0a7890 */ /* 0x000fe400087fe4ff */
[----:B------:R-:W-:Y:S01]  /*1490*/  UPLOP3.LUT UP0, UPT, UPT, UPT, UPT, 0x40, 0x4 ;  /* 0x000000000004789c */ /* 0x000fe20003f0e870 */
[----:B--2---:R-:W-:-:S04]  /*14a0*/  FADD R5, R0, R5 ;  /* 0x0000000500057221 */ /* 0x004fc80000000000 */
[----:B---3--:R-:W-:-:S04]  /*14b0*/  FADD R5, R5, R14 ;  /* 0x0000000e05057221 */ /* 0x008fc80000000000 */
[----:B----4-:R-:W-:-:S04]  /*14c0*/  FADD R5, R5, R16 ;  /* 0x0000001005057221 */ /* 0x010fc80000000000 */
[----:B-----5:R-:W-:-:S04]  /*14d0*/  FADD R5, R5, R6 ;  /* 0x0000000605057221 */ /* 0x020fc80000000000 */
[----:B------:R-:W-:-:S04]  /*14e0*/  FADD R5, R5, R18 ;  /* 0x0000001205057221 */ /* 0x000fc80000000000 */
[----:B------:R-:W-:-:S04]  /*14f0*/  FADD R5, R5, R20 ;  /* 0x0000001405057221 */ /* 0x000fc80000000000 */
[----:B------:R-:W-:-:S04]  /*1500*/  FADD R5, R5, R22 ;  /* 0x0000001605057221 */ /* 0x000fc80000000000 */
[----:B------:R-:W-:Y:S01]  /*1510*/  FADD R0, R5, R24 ;  /* 0x0000001805007221 */ /* 0x000fe20000000000 */
[----:B------:R-:W-:-:S07]  /*1520*/  IADD3.X R5, PT, PT, R9, UR15, RZ, P0, !PT ;  /* 0x0000000f09057c10 */ /* 0x000fce00087fe4ff */
.L_x_130:
[----:B------:R-:W-:-:S04]  /*1530*/  UISETP.NE.U32.AND UP1, UPT, UR5, URZ, UPT ;  /* 0x000000ff0500728c */ /* 0x000fc8000bf25070 */
[----:B------:R-:W-:-:S09]  /*1540*/  UISETP.NE.OR.EX UP0, UPT, UR10, URZ, UP0, UP1 ;  /* 0x000000ff0a00728c */ /* 0x000fd20008705710 */
[----:B------:R-:W-:Y:S05]  /*1550*/  BRA.U !UP0, `(.L_x_126) ;  /* 0x0000000108547547 */ /* 0x000fea000b800000 */
.L_x_127:
[----:B------:R-:W-:-:S04]  /*1560*/  IADD3 R8, P0, PT, R4, UR14, RZ ;  /* 0x0000000e04087c10 */ /* 0x000fc8000ff1e0ff */
[----:B------:R-:W-:Y:S02]  /*1570*/  IADD3.X R9, PT, PT, R5, UR15, RZ, P0, !PT ;  /* 0x0000000f05097c10 */ /* 0x000fe400087fe4ff */
[----:B------:R-:W-:Y:S01]  /*1580*/  IADD3 R14, P0, PT, R8, UR14, RZ ;  /* 0x0000000e080e7c10 */ /* 0x000fe2000ff1e0ff */
[----:B------:R1:W2:Y:S03]  /*1590*/  LDG.E R5, desc[UR12][R4.64] ;  /* 0x0000000c04057981 */ /* 0x0002a6000c1e1900 */
[----:B------:R-:W-:Y:S02]  /*15a0*/  IADD3.X R15, PT, PT, R9, UR15, RZ, P0, !PT ;  /* 0x0000000f090f7c10 */ /* 0x000fe400087fe4ff */
[----:B------:R-:W-:Y:S01]  /*15b0*/  IADD3 R6, P0, PT, R14, UR14, RZ ;  /* 0x0000000e0e067c10 */ /* 0x000fe2000ff1e0ff */
[----:B------:R-:W3:Y:S03]  /*15c0*/  LDG.E R9, desc[UR12][R8.64] ;  /* 0x0000000c08097981 */ /* 0x000ee6000c1e1900 */
[----:B------:R-:W-:-:S02]  /*15d0*/  IADD3.X R7, PT, PT, R15, UR15, RZ, P0, !PT ;  /* 0x0000000f0f077c10 */ /* 0x000fc400087fe4ff */
[----:B------:R-:W4:Y:S04]  /*15e0*/  LDG.E R15, desc[UR12][R14.64] ;  /* 0x0000000c0e0f7981 */ /* 0x000f28000c1e1900 */
[----:B------:R-:W5:Y:S01]  /*15f0*/  LDG.E R3, desc[UR12][R6.64] ;  /* 0x0000000c06037981 */ /* 0x000f62000c1e1900 */
[----:B------:R-:W-:Y:S01]  /*1600*/  UIADD3 UR5, UP0, UPT, UR5, -0x4, URZ ;  /* 0xfffffffc05057890 */ /* 0x000fe2000ff1e0ff */
[----:B-1----:R-:W-:-:S03]  /*1610*/  IADD3 R4, P0, PT, R6, UR14, RZ ;  /* 0x0000000e06047c10 */ /* 0x002fc6000ff1e0ff */
[----:B0-----:R-:W-:Y:S02]  /*1620*/  UIADD3.X UR10, UPT, UPT, UR10, -0x1, URZ, UP0, !UPT ;  /* 0xffffffff0a0a7890 */ /* 0x001fe400087fe4ff */
[----:B------:R-:W-:-:S04]  /*1630*/  UISETP.NE.U32.AND UP0, UPT, UR5, URZ, UPT ;  /* 0x000000ff0500728c */ /* 0x000fc8000bf05070 */
[----:B------:R-:W-:Y:S01]  /*1640*/  UISETP.NE.AND.EX UP0, UPT, UR10, URZ, UPT, UP0 ;  /* 0x000000ff0a00728c */ /* 0x000fe2000bf05300 */
[----:B--2---:R-:W-:Y:S01]  /*1650*/  FADD R0, R5, R0 ;  /* 0x0000000005007221 */ /* 0x004fe20000000000 */
[----:B------:R-:W-:-:S03]  /*1660*/  IADD3.X R5, PT, PT, R7, UR15, RZ, P0, !PT ;  /* 0x0000000f07057c10 */ /* 0x000fc600087fe4ff */
[----:B---3--:R-:W-:-:S04]  /*1670*/  FADD R0, R0, R9 ;  /* 0x0000000900007221 */ /* 0x008fc80000000000 */
[----:B----4-:R-:W-:-:S04]  /*1680*/  FADD R0, R0, R15 ;  /* 0x0000000f00007221 */ /* 0x010fc80000000000 */
[----:B-----5:R-:W-:Y:S01]  /*1690*/  FADD R0, R0, R3 ;  /* 0x0000000300007221 */ /* 0x020fe20000000000 */
[----:B------:R-:W-:Y:S06]  /*16a0*/  BRA.U UP0, `(.L_x_127) ;  /* 0xfffffffd00ac7547 */ /* 0x000fec000b83ffff */
.L_x_126:
[----:B------:R-:W-:-:S04]  /*16b0*/  UISETP.NE.U32.AND UP0, UPT, UR16, URZ, UPT ;  /* 0x000000ff1000728c */ /* 0x000fc8000bf05070 */
[----:B------:R-:W-:-:S09]  /*16c0*/  UISETP.NE.AND.EX UP0, UPT, UR4, URZ, UPT, UP0 ;  /* 0x000000ff0400728c */ /* 0x000fd2000bf05300 */
[----:B------:R-:W-:Y:S05]  /*16d0*/  BRA.U !UP0, `(.L_x_125) ;  /* 0x0000000108487547 */ /* 0x000fea000b800000 */
[-C--:B------:R-:W-:Y:S02]  /*16e0*/  IMAD R3, R11, R10.reuse, RZ ;  /* 0x0000000a0b037224 */ /* 0x080fe400078e02ff */
[----:B------:R-:W-:-:S04]  /*16f0*/  IMAD.WIDE.U32 R6, R10, R10, RZ ;  /* 0x0000000a0a067225 */ /* 0x000fc800078e00ff */
[----:B------:R-:W-:Y:S02]  /*1700*/  IMAD R3, R10, R11, R3 ;  /* 0x0000000b0a037224 */ /* 0x000fe400078e0203 */
[----:B------:R-:W-:-:S03]  /*1710*/  IMAD R8, R6, UR9, RZ ;  /* 0x0000000906087c24 */ /* 0x000fc6000f8e02ff */
[----:B------:R-:W-:Y:S01]  /*1720*/  IADD3 R3, PT, PT, R7, R3, RZ ;  /* 0x0000000307037210 */ /* 0x000fe20007ffe0ff */
[----:B------:R-:W-:-:S04]  /*1730*/  IMAD.WIDE.U32 R6, R6, UR6, RZ ;  /* 0x0000000606067c25 */ /* 0x000fc8000f8e00ff */
[----:B------:R-:W-:-:S04]  /*1740*/  IMAD R3, R3, UR6, R8 ;  /* 0x0000000603037c24 */ /* 0x000fc8000f8e0208 */
[----:B------:R-:W-:-:S05]  /*1750*/  IMAD.IADD R3, R7, 0x1, R3 ;  /* 0x0000000107037824 */ /* 0x000fca00078e0203 */
[----:B------:R-:W-:-:S07]  /*1760*/  SHF.L.U64.HI R8, R6, 0x2, R3 ;  /* 0x0000000206087819 */ /* 0x000fce0000010203 */
.L_x_131:
[----:B------:R0:W2:Y:S01]  /*1770*/  LDG.E R3, desc[UR12][R4.64] ;  /* 0x0000000c04037981 */ /* 0x0000a2000c1e1900 */
[----:B------:R-:W-:-:S04]  /*1780*/  UIADD3 UR16, UP0, UPT, UR16, -0x1, URZ ;  /* 0xffffffff10107890 */ /* 0x000fc8000ff1e0ff */
[----:B------:R-:W-:Y:S02]  /*1790*/  UIADD3.X UR4, UPT, UPT, UR4, -0x1, URZ, UP0, !UPT ;  /* 0xffffffff04047890 */ /* 0x000fe400087fe4ff */
[----:B------:R-:W-:Y:S01]  /*17a0*/  UISETP.NE.U32.AND UP0, UPT, UR16, URZ, UPT ;  /* 0x000000ff1000728c */ /* 0x000fe2000bf05070 */
[----:B0-----:R-:W-:-:S03]  /*17b0*/  LEA R4, P0, R6, R4, 0x2 ;  /* 0x0000000406047211 */ /* 0x001fc600078010ff */
[----:B------:R-:W-:Y:S01]  /*17c0*/  UISETP.NE.AND.EX UP0, UPT, UR4, URZ, UPT, UP0 ;  /* 0x000000ff0400728c */ /* 0x000fe2000bf05300 */
[----:B------:R-:W-:Y:S01]  /*17d0*/  IADD3.X R5, PT, PT, R5, R8, RZ, P0, !PT ;  /* 0x0000000805057210 */ /* 0x000fe200007fe4ff */
[----:B--2---:R-:W-:-:S07]  /*17e0*/  FADD R0, R3, R0 ;  /* 0x0000000003007221 */ /* 0x004fce0000000000 */
[----:B------:R-:W-:Y:S05]  /*17f0*/  BRA.U UP0, `(.L_x_131) ;  /* 0xfffffffd00dc7547 */ /* 0x000fea000b83ffff */
.L_x_125:
[----:B------:R-:W0:Y:S02]  /*1800*/  LDCU.64 UR4, c[0x0][0x3e8] ;  /* 0x00007d00ff0477ac */ /* 0x000e240008000a00 */
[----:B0-----:R-:W-:-:S04]  /*1810*/  LEA R4, P0, R12, UR4, 0x2 ;  /* 0x000000040c047c11 */ /* 0x001fc8000f8010ff */
[----:B------:R-:W-:-:S05]  /*1820*/  LEA.HI.X R5, R12, UR5, R2, 0x2, P0 ;  /* 0x000000050c057c11 */ /* 0x000fca00080f1402 */
[----:B------:R-:W2:Y:S02]  /*1830*/  LDG.E R3, desc[UR12][R4.64] ;  /* 0x0000000c04037981 */ /* 0x000ea4000c1e1900 */
[----:B--2---:R-:W-:-:S05]  /*1840*/  FADD R3, R3, R0 ;  /* 0x0000000003037221 */ /* 0x004fca0000000000 */
[----:B------:R-:W-:Y:S01]  /*1850*/  STG.E desc[UR12][R4.64], R3 ;  /* 0x0000000304007986 */ /* 0x000fe2000c10190c */
[----:B------:R-:W-:Y:S05]  /*1860*/  EXIT ;  /* 0x000000000000794d */ /* 0x000fea0003800000 */
        .weak           $__internal_8_$__cuda_sm20_div_u64
        .type           $__internal_8_$__cuda_sm20_div_u64,@function
        .size           $__internal_8_$__cuda_sm20_div_u64,($__internal_9_$__cuda_sm20_rem_u64 - $__internal_8_$__cuda_sm20_div_u64)
$__internal_8_$__cuda_sm20_div_u64:
        /* <DEDUP_REMOVED lines=22> */
[----:B------:R-:W-:-:S04]  /*19d0*/  IMAD.HI.U32 R12, R13, R9, RZ ;  /* 0x000000090d0c7227 */ /* 0x000fc800078e00ff */
[----:B------:R-:W-:-:S04]  /*19e0*/  IMAD.X R8, RZ, RZ, ~R8, P0 ;  /* 0x000000ffff087224 */ /* 0x000fc800000e0e08 */
[----:B------:R-:W-:-:S04]  /*19f0*/  IMAD.WIDE.U32 R12, P0, R13, R8, R12 ;  /* 0x000000080d0c7225 */ /* 0x000fc8000780000c */
[C---:B------:R-:W-:Y:S02]  /*1a00*/  IMAD R14, R15.reuse, R8, RZ ;  /* 0x000000080f0e7224 */ /* 0x040fe400078e02ff */
[----:B------:R-:W-:-:S04]  /*1a10*/  IMAD.HI.U32 R13, P1, R15, R9, R12 ;  /* 0x000000090f0d7227 */ /* 0x000fc8000782000c */
[----:B------:R-:W-:Y:S01]  /*1a20*/  IMAD.HI.U32 R8, R15, R8, RZ ;  /* 0x000000080f087227 */ /* 0x000fe200078e00ff */
[----:B------:R-:W-:-:S03]  /*1a30*/  IADD3 R13, P2, PT, R14, R13, RZ ;  /* 0x0000000d0e0d7210 */ /* 0x000fc60007f5e0ff */
[----:B------:R-:W-:Y:S01]  /*1a40*/  IMAD.MOV.U32 R9, RZ, RZ, RZ ;  /* 0x000000ffff097224 */ /* 0x000fe200078e00ff */
        /* <DEDUP_REMOVED lines=15> */
[----:B------:R-:W-:-:S04]  /*1b40*/  IADD3 R10, P2, PT, R15, -UR4, RZ ;  /* 0x800000040f0a7c10 */ /* 0x000fc8000ff5e0ff */
[----:B------:R-:W-:Y:S02]  /*1b50*/  IADD3.X R14, PT, PT, ~R8, R11, RZ, P1, !PT ;  /* 0x0000000b080e7210 */ /* 0x000fe40000ffe5ff */
[----:B------:R-:W-:Y:S02]  /*1b60*/  IADD3 R8, P1, PT, R13, 0x1, RZ ;  /* 0x000000010d087810 */ /* 0x000fe40007f3e0ff */
[C---:B------:R-:W-:Y:S02]  /*1b70*/  ISETP.GE.U32.AND.EX P0, PT, R14.reuse, UR5, PT, P0 ;  /* 0x000000050e007c0c */ /* 0x040fe4000bf06100 */
[----:B------:R-:W-:Y:S01]  /*1b80*/  IADD3.X R11, PT, PT, R14, ~UR5, RZ, P2, !PT ;  /* 0x800000050e0b7c10 */ /* 0x000fe200097fe4ff */
[----:B------:R-:W-:Y:S01]  /*1b90*/  IMAD.X R9, RZ, RZ, R12, P1 ;  /* 0x000000ffff097224 */ /* 0x000fe200008e060c */
[----:B------:R-:W-:Y:S02]  /*1ba0*/  SEL R10, R10, R15, P0 ;  /* 0x0000000f0a0a7207 */ /* 0x000fe40000000000 */
[----:B------:R-:W-:-:S02]  /*1bb0*/  SEL R13, R8, R13, P0 ;  /* 0x0000000d080d7207 */ /* 0x000fc40000000000 */
[----:B------:R-:W-:Y:S02]  /*1bc0*/  SEL R11, R11, R14, P0 ;  /* 0x0000000e0b0b7207 */ /* 0x000fe40000000000 */
[----:B------:R-:W-:Y:S02]  /*1bd0*/  SEL R12, R9, R12, P0 ;  /* 0x0000000c090c7207 */ /* 0x000fe40000000000 */
[----:B------:R-:W-:Y:S01]  /*1be0*/  ISETP.GE.U32.AND P0, PT, R10, UR4, PT ;  /* 0x000000040a007c0c */ /* 0x000fe2000bf06070 */
[----:B------:R-:W-:Y:S01]  /*1bf0*/  IMAD.MOV.U32 R10, RZ, RZ, R0 ;  /* 0x000000ffff0a7224 */ /* 0x000fe200078e0000 */
[----:B------:R-:W-:Y:S02]  /*1c00*/  IADD3 R8, P2, PT, R13, 0x1, RZ ;  /* 0x000000010d087810 */ /* 0x000fe40007f5e0ff */
[----:B------:R-:W-:Y:S01]  /*1c10*/  ISETP.GE.U32.AND.EX P0, PT, R11, UR5, PT, P0 ;  /* 0x000000050b007c0c */ /* 0x000fe2000bf06100 */
[----:B------:R-:W-:Y:S01]  /*1c20*/  HFMA2 R11, -RZ, RZ, 0, 0 ;  /* 0x00000000ff0b7431 */ /* 0x000fe200000001ff */
[----:B------:R-:W-:-:S02]  /*1c30*/  ISETP.NE.U32.AND P1, PT, RZ, UR4, PT ;  /* 0x00000004ff007c0c */ /* 0x000fc4000bf25070 */
[-C--:B------:R-:W-:Y:S02]  /*1c40*/  IADD3.X R9, PT, PT, RZ, R12.reuse, RZ, P2, !PT ;  /* 0x0000000cff097210 */ /* 0x080fe400017fe4ff */
[----:B------:R-:W-:Y:S02]  /*1c50*/  ISETP.NE.AND.EX P1, PT, RZ, UR5, PT, P1 ;  /* 0x00000005ff007c0c */ /* 0x000fe4000bf25310 */
[----:B------:R-:W-:Y:S02]  /*1c60*/  SEL R8, R8, R13, P0 ;  /* 0x0000000d08087207 */ /* 0x000fe40000000000 */
[----:B------:R-:W-:Y:S02]  /*1c70*/  SEL R9, R9, R12, P0 ;  /* 0x0000000c09097207 */ /* 0x000fe40000000000 */
[----:B------:R-:W-:Y:S02]  /*1c80*/  SEL R8, R8, 0xffffffff, P1 ;  /* 0xffffffff08087807 */ /* 0x000fe40000800000 */
[----:B------:R-:W-:Y:S01]  /*1c90*/  SEL R9, R9, 0xffffffff, P1 ;  /* 0xffffffff09097807 */ /* 0x000fe20000800000 */
[----:B------:R-:W-:Y:S06]  /*1ca0*/  RET.REL.NODEC R10 `(sum_transposed_filters_f32) ;  /* 0xffffffe00ad47950 */ /* 0x000fec0003c3ffff */
        .weak           $__internal_9_$__cuda_sm20_rem_u64
        .type           $__internal_9_$__cuda_sm20_rem_u64,@function
        .size           $__internal_9_$__cuda_sm20_rem_u64,(.L_x_360 - $__internal_9_$__cuda_sm20_rem_u64)
$__internal_9_$__cuda_sm20_rem_u64:
        /* <DEDUP_REMOVED lines=64> */
[----:B------:R-:W-:Y:S06]  /*20b0*/  RET.REL.NODEC R14 `(sum_transposed_filters_f32) ;  /* 0xffffffdc0ed07950 */ /* 0x000fec0003c3ffff */
.L_x_132:
        /* <DEDUP_REMOVED lines=12> */
.L_x_360:


//--------------------- .text.transpose_filters_f32 --------------------------
	.section	.text.transpose_filters_f32,"ax",@progbits
	.align	128
        .global         transpose_filters_f32
        .type           transpose_filters_f32,@function
        .size           transpose_filters_f32,(.L_x_362 - transpose_filters_f32)
        .other          transpose_filters_f32,@"STO_CUDA_ENTRY STV_DEFAULT"
transpose_filters_f32:
.text.transpose_filters_f32:
        /* <DEDUP_REMOVED lines=47> */
.L_x_133:
[----:B------:R-:W-:Y:S01]  /*02f0*/  MOV R13, R2 ;  /* 0x00000002000d7202 */ /* 0x000fe20000000f00 */
[----:B------:R-:W-:Y:S01]  /*0300*/  IMAD.MOV.U32 R14, RZ, RZ, RZ ;  /* 0x000000ffff0e7224 */ /* 0x000fe200078e00ff */
[----:B------:R-:W-:Y:S01]  /*0310*/  MOV R12, 0x340 ;  /* 0x00000340000c7802 */ /* 0x000fe20000000f00 */
[----:B------:R-:W0:Y:S06]  /*0320*/  LDCU.64 UR4, c[0x0][0x380] ;  /* 0x00007000ff0477ac */ /* 0x000e2c0008000a00 */
[----:B0-----:R-:W-:Y:S05]  /*0330*/  CALL.REL.NOINC `($__internal_10_$__cuda_sm20_div_u64) ;  /* 0x0000000800507944 */ /* 0x001fea0003c00000 */
        /* <DEDUP_REMOVED lines=11> */
.L_x_134:
        /* <DEDUP_REMOVED lines=25> */
.L_x_135:
[----:B------:R-:W-:Y:S01]  /*0580*/  MOV R13, R6 ;  /* 0x00000006000d7202 */ /* 0x000fe20000000f00 */
[----:B------:R-:W-:Y:S01]  /*0590*/  IMAD.MOV.U32 R14, RZ, RZ, R7 ;  /* 0x000000ffff0e7224 */ /* 0x000fe200078e0007 */
[----:B------:R-:W-:Y:S01]  /*05a0*/  MOV R12, 0x5d0 ;  /* 0x000005d0000c7802 */ /* 0x000fe20000000f00 */
[----:B------:R-:W0:Y:S06]  /*05b0*/  LDCU.64 UR4, c[0x0][0x380] ;  /* 0x00007000ff0477ac */ /* 0x000e2c0008000a00 */
[----:B0-----:R-:W-:Y:S05]  /*05c0*/  CALL.REL.NOINC `($__internal_10_$__cuda_sm20_div_u64) ;  /* 0x0000000400ac7944 */ /* 0x001fea0003c00000 */
        /* <DEDUP_REMOVED lines=9> */
.L_x_136:
        /* <DEDUP_REMOVED lines=27> */
.L_x_137:
[----:B------:R-:W-:Y:S01]  /*0810*/  MOV R13, R8 ;  /* 0x00000008000d7202 */ /* 0x000fe20000000f00 */
[----:B------:R-:W-:Y:S01]  /*0820*/  IMAD.MOV.U32 R14, RZ, RZ, R9 ;  /* 0x000000ffff0e7224 */ /* 0x000fe200078e0009 */
[----:B------:R-:W-:Y:S01]  /*0830*/  MOV R12, 0x860 ;  /* 0x00000860000c7802 */ /* 0x000fe20000000f00 */
[----:B------:R-:W0:Y:S06]  /*0840*/  LDCU.64 UR4, c[0x0][0x3b8] ;  /* 0x00007700ff0477ac */ /* 0x000e2c0008000a00 */
[----:B0-----:R-:W-:Y:S05]  /*0850*/  CALL.REL.NOINC `($__internal_10_$__cuda_sm20_div_u64) ;  /* 0x0000000400087944 */ /* 0x001fea0003c00000 */
[----:B------:R-:W0:Y:S01]  /*0860*/  LDCU.64 UR4, c[0x0][0x3b8] ;  /* 0x00007700ff0477ac */ /* 0x000e220008000a00 */
[----:B------:R-:W-:-:S04]  /*0870*/  IADD3 R10, P0, PT, RZ, -R14, RZ ;  /* 0x8000000eff0a7210 */ /* 0x000fc80007f1e0ff */
[----:B------:R-:W-:-:S05]  /*0880*/  IADD3.X R7, PT, PT, RZ, ~R15, RZ, P0, !PT ;  /* 0x8000000fff077210 */ /* 0x000fca00007fe4ff */
[----:B0-----:R-:W-:Y:S02]  /*0890*/  IMAD R7, R7, UR4, RZ ;  /* 0x0000000407077c24 */ /* 0x001fe4000f8e02ff */
[----:B------:R-:W-:-:S04]  /*08a0*/  IMAD.WIDE.U32 R8, R10, UR4, R8 ;  /* 0x000000040a087c25 */ /* 0x000fc8000f8e0008 */
[----:B------:R-:W-:-:S04]  /*08b0*/  IMAD R7, R10, UR5, R7 ;  /* 0x000000050a077c24 */ /* 0x000fc8000f8e0207 */
[----:B------:R-:W-:-:S07]  /*08c0*/  IMAD.IADD R7, R9, 0x1, R7 ;  /* 0x0000000109077824 */ /* 0x000fce00078e0207 */
.L_x_138:
        /* <DEDUP_REMOVED lines=24> */
.L_x_139:
[----:B------:R-:W-:Y:S01]  /*0a50*/  IMAD.MOV.U32 R9, RZ, RZ, R15 ;  /* 0x000000ffff097224 */ /* 0x000fe200078e000f */
[----:B------:R-:W-:-:S07]  /*0a60*/  MOV R16, 0xa80 ;  /* 0x00000a8000107802 */ /* 0x000fce0000000f00 */
[----:B------:R-:W-:Y:S05]  /*0a70*/  CALL.REL.NOINC `($__internal_11_$__cuda_sm20_rem_u64) ;  /* 0x00000004008c7944 */ /* 0x000fea0003c00000 */
[----:B------:R-:W-:Y:S02]  /*0a80*/  MOV R16, R9 ;  /* 0x0000000900107202 */ /* 0x000fe40000000f00 */
[----:B------:R-:W-:-:S07]  /*0a90*/  MOV R17, R10 ;  /* 0x0000000a00117202 */ /* 0x000fce0000000f00 */
.L_x_140:
        /* <DEDUP_REMOVED lines=25> */
[----:B------:R-:W2:Y:S01]  /*0c30*/  LDG.E R5, desc[UR4][R4.64] ;  /* 0x0000000404057981 */ /* 0x000ea2000c1e1900 */
[----:B0-----:R-:W-:-:S04]  /*0c40*/  LEA R6, P0, R2, UR6, 0x2 ;  /* 0x0000000602067c11 */ /* 0x001fc8000f8010ff */
[----:B------:R-:W-:-:S05]  /*0c50*/  LEA.HI.X R7, R2, UR7, RZ, 0x2, P0 ;  /* 0x0000000702077c11 */ /* 0x000fca00080f14ff */
[----:B--2---:R-:W-:Y:S01]  /*0c60*/  STG.E desc[UR4][R6.64], R5 ;  /* 0x0000000506007986 */ /* 0x004fe2000c101904 */
[----:B------:R-:W-:Y:S05]  /*0c70*/  EXIT ;  /* 0x000000000000794d */ /* 0x000fea0003800000 */
        .weak           $__internal_10_$__cuda_sm20_div_u64
        .type           $__internal_10_$__cuda_sm20_div_u64,@function
        .size           $__internal_10_$__cuda_sm20_div_u64,($__internal_11_$__cuda_sm20_rem_u64 - $__internal_10_$__cuda_sm20_div_u64)
$__internal_10_$__cuda_sm20_div_u64:
        /* <DEDUP_REMOVED lines=66> */
[----:B------:R-:W-:Y:S06]  /*10a0*/  RET.REL.NODEC R12 `(transpose_filters_f32) ;  /* 0xffffffec0cd47950 */ /* 0x000fec0003c3ffff */
        .weak           $__internal_11_$__cuda_sm20_rem_u64
        .type           $__internal_11_$__cuda_sm20_rem_u64,@function
        .size           $__internal_11_$__cuda_sm20_rem_u64,(.L_x_362 - $__internal_11_$__cuda_sm20_rem_u64)
$__internal_11_$__cuda_sm20_rem_u64:
        /* <DEDUP_REMOVED lines=64> */
[----:B------:R-:W-:Y:S06]  /*14b0*/  RET.REL.NODEC R16 `(transpose_filters_f32) ;  /* 0xffffffe810d07950 */ /* 0x000fec0003c3ffff */
.L_x_141:
        /* <DEDUP_REMOVED lines=12> */
.L_x_362:


//--------------------- .text.unfold_output_into_patches_f32 --------------------------
	.section	.text.unfold_output_into_patches_f32,"ax",@progbits
	.align	128
        .global         unfold_output_into_patches_f32
        .type           unfold_output_into_patches_f32,@function
        .size           unfold_output_into_patches_f32,(.L_x_364 - unfold_output_into_patches_f32)
        .other          unfold_output_into_patches_f32,@"STO_CUDA_ENTRY STV_DEFAULT"
unfold_output_into_patches_f32:
.text.unfold_output_into_patches_f32:
        /* <DEDUP_REMOVED lines=29> */
[----:B------:R-:W-:Y:S02]  /*01d0*/  IMAD.MOV.U32 R10, RZ, RZ, RZ ;  /* 0x000000ffff0a7224 */ /* 0x000fe400078e00ff */
[----:B------:R-:W-:-:S04]  /*01e0*/  IMAD.MOV.U32 R7, RZ, RZ, RZ ;  /* 0x000000ffff077224 */ /* 0x000fc800078e00ff */
        /* <DEDUP_REMOVED lines=15> */
[----:B------:R-:W-:-:S05]  /*02e0*/  @!P2 LOP3.LUT R6, RZ, UR14, RZ, 0x33, !PT ;  /* 0x0000000eff06ac12 */ /* 0x000fca000f8e33ff */
[----:B------:R-:W-:-:S04]  /*02f0*/  IMAD.MOV R5, RZ, RZ, -R6 ;  /* 0x000000ffff057224 */ /* 0x000fc800078e0a06 */
[----:B------:R-:W-:Y:S01]  /*0300*/  IMAD R5, R5, UR14, R4 ;  /* 0x0000000e05057c24 */ /* 0x000fe2000f8e0204 */
[----:B------:R-:W-:Y:S06]  /*0310*/  BRA `(.L_x_143) ;  /* 0x0000000000487947 */ /* 0x000fec0003800000 */
.L_x_142:
[----:B------:R-:W0:Y:S01]  /*0320*/  LDCU.64 UR4, c[0x0][0x3d0] ;  /* 0x00007a00ff0477ac */ /* 0x000e220008000a00 */
[----:B------:R-:W-:Y:S01]  /*0330*/  MOV R22, R4 ;  /* 0x0000000400167202 */ /* 0x000fe20000000f00 */
[----:B------:R-:W-:Y:S01]  /*0340*/  IMAD.MOV.U32 R20, RZ, RZ, RZ ;  /* 0x000000ffff147224 */ /* 0x000fe200078e00ff */
[----:B------:R-:W-:Y:S01]  /*0350*/  MOV R0, 0x390 ;  /* 0x0000039000007802 */ /* 0x000fe20000000f00 */
[----:B0-----:R-:W-:Y:S02]  /*0360*/  IMAD.U32 R16, RZ, RZ, UR4 ;  /* 0x00000004ff107e24 */ /* 0x001fe4000f8e00ff */
[----:B------:R-:W-:-:S07]  /*0370*/  IMAD.U32 R2, RZ, RZ, UR5 ;  /* 0x00000005ff027e24 */ /* 0x000fce000f8e00ff */
[----:B------:R-:W-:Y:S05]  /*0380*/  CALL.REL.NOINC `($__internal_12_$__cuda_sm20_div_u64) ;  /* 0x0000003c00287944 */ /* 0x000fea0003c00000 */
[----:B------:R-:W0:Y:S01]  /*0390*/  LDCU.64 UR4, c[0x0][0x3d0] ;  /* 0x00007a00ff0477ac */ /* 0x000e220008000a00 */
[-C--:B------:R-:W-:Y:S01]  /*03a0*/  IADD3 R7, P0, PT, RZ, -R16.reuse, RZ ;  /* 0x80000010ff077210 */ /* 0x080fe20007f1e0ff */
[----:B------:R-:W-:Y:S01]  /*03b0*/  IMAD.MOV.U32 R5, RZ, RZ, RZ ;  /* 0x000000ffff057224 */ /* 0x000fe200078e00ff */
[----:B------:R-:W-:Y:S02]  /*03c0*/  MOV R6, R16 ;  /* 0x0000001000067202 */ /* 0x000fe40000000f00 */
[----:B------:R-:W-:-:S05]  /*03d0*/  IADD3.X R0, PT, PT, RZ, ~R17, RZ, P0, !PT ;  /* 0x80000011ff007210 */ /* 0x000fca00007fe4ff */
[----:B0-----:R-:W-:Y:S02]  /*03e0*/  IMAD R0, R0, UR4, RZ ;  /* 0x0000000400007c24 */ /* 0x001fe4000f8e02ff */
[----:B------:R-:W-:-:S04]  /*03f0*/  IMAD.WIDE.U32 R2, R7, UR4, R4 ;  /* 0x0000000407027c25 */ /* 0x000fc8000f8e0004 */
[----:B------:R-:W-:Y:S02]  /*0400*/  IMAD R7, R7, UR5, R0 ;  /* 0x0000000507077c24 */ /* 0x000fe4000f8e0200 */
[----:B------:R-:W-:Y:S02]  /*0410*/  IMAD.MOV.U32 R5, RZ, RZ, R2 ;  /* 0x000000ffff057224 */ /* 0x000fe400078e0002 */
[----:B------:R-:W-:Y:S02]  /*0420*/  IMAD.IADD R10, R3, 0x1, R7 ;  /* 0x00000001030a7824 */ /* 0x000fe400078e0207 */
[----:B------:R-:W-:-:S07]  /*0430*/  IMAD.MOV.U32 R7, RZ, RZ, R17 ;  /* 0x000000ffff077224 */ /* 0x000fce00078e0011 */
.L_x_143:
        /* <DEDUP_REMOVED lines=25> */
[----:B------:R-:W-:Y:S01]  /*05d0*/  MOV R7, RZ ;  /* 0x000000ff00077202 */ /* 0x000fe20000000f00 */
[----:B------:R-:W-:Y:S01]  /*05e0*/  IMAD.MOV.U32 R6, RZ, RZ, R3 ;  /* 0x000000ffff067224 */ /* 0x000fe200078e0003 */
[----:B------:R-:W-:Y:S06]  /*05f0*/  BRA `(.L_x_145) ;  /* 0x00000000004c7947 */ /* 0x000fec0003800000 */
.L_x_144:
[----:B------:R-:W0:Y:S01]  /*0600*/  LDCU.64 UR4, c[0x0][0x3c0] ;  /* 0x00007800ff0477ac */ /* 0x000e220008000a00 */
[----:B------:R-:W-:Y:S01]  /*0610*/  IMAD.MOV.U32 R22, RZ, RZ, R6 ;  /* 0x000000ffff167224 */ /* 0x000fe200078e0006 */
[----:B------:R-:W-:Y:S01]  /*0620*/  MOV R0, 0x670 ;  /* 0x0000067000007802 */ /* 0x000fe20000000f00 */
[----:B------:R-:W-:Y:S02]  /*0630*/  IMAD.MOV.U32 R20, RZ, RZ, R7 ;  /* 0x000000ffff147224 */ /* 0x000fe400078e0007 */
[----:B0-----:R-:W-:Y:S01]  /*0640*/  IMAD.U32 R16, RZ, RZ, UR4 ;  /* 0x00000004ff107e24 */ /* 0x001fe2000f8e00ff */
[----:B------:R-:W-:-:S07]  /*0650*/  MOV R2, UR5 ;  /* 0x0000000500027c02 */ /* 0x000fce0008000f00 */
[----:B------:R-:W-:Y:S05]  /*0660*/  CALL.REL.NOINC `($__internal_12_$__cuda_sm20_div_u64) ;  /* 0x0000003800707944 */ /* 0x000fea0003c00000 */
[----:B------:R-:W0:Y:S01]  /*0670*/  LDCU.64 UR4, c[0x0][0x3c0] ;  /* 0x00007800ff0477ac */ /* 0x000e220008000a00 */
[----:B------:R-:W-:Y:S01]  /*0680*/  IADD3 R9, P0, PT, RZ, -R16, RZ ;  /* 0x80000010ff097210 */ /* 0x000fe20007f1e0ff */
[----:B------:R-:W-:Y:S01]  /*0690*/  IMAD.MOV.U32 R3, RZ, RZ, R7 ;  /* 0x000000ffff037224 */ /* 0x000fe200078e0007 */
[----:B------:R-:W-:Y:S01]  /*06a0*/  MOV R2, R6 ;  /* 0x0000000600027202 */ /* 0x000fe20000000f00 */
[----:B------:R-:W-:Y:S02]  /*06b0*/  IMAD.MOV.U32 R6, RZ, RZ, R16 ;  /* 0x000000ffff067224 */ /* 0x000fe400078e0010 */
[--C-:B------:R-:W-:Y:S02]  /*06c0*/  IMAD.X R0, RZ, RZ, ~R17.reuse, P0 ;  /* 0x000000ffff007224 */ /* 0x100fe400000e0e11 */
[----:B------:R-:W-:Y:S02]  /*06d0*/  IMAD.MOV.U32 R7, RZ, RZ, R17 ;  /* 0x000000ffff077224 */ /* 0x000fe400078e0011 */
[----:B0-----:R-:W-:-:S02]  /*06e0*/  IMAD R0, R0, UR4, RZ ;  /* 0x0000000400007c24 */ /* 0x001fc4000f8e02ff */
[----:B------:R-:W-:-:S04]  /*06f0*/  IMAD.WIDE.U32 R2, R9, UR4, R2 ;  /* 0x0000000409027c25 */ /* 0x000fc8000f8e0002 */
[----:B------:R-:W-:Y:S02]  /*0700*/  IMAD R9, R9, UR5, R0 ;  /* 0x0000000509097c24 */ /* 0x000fe4000f8e0200 */
[----:B------:R-:W-:-:S03]  /*0710*/  IMAD.MOV.U32 R4, RZ, RZ, R2 ;  /* 0x000000ffff047224 */ /* 0x000fc600078e0002 */
[----:B------:R-:W-:-:S07]  /*0720*/  IADD3 R9, PT, PT, R3, R9, RZ ;  /* 0x0000000903097210 */ /* 0x000fce0007ffe0ff */
.L_x_145:
[----:B------:R-:W0:Y:S02]  /*0730*/  LDCU UR4, c[0x0][0x3bc] ;  /* 0x00007780ff0477ac */ /* 0x000e240008000800 */
[----:B0-----:R-:W-:-:S09]  /*0740*/  UISETP.NE.U32.AND UP0, UPT, UR4, URZ, UPT ;  /* 0x000000ff0400728c */ /* 0x001fd2000bf05070 */
[----:B------:R-:W-:Y:S05]  /*0750*/  BRA.U UP0, `(.L_x_146) ;  /* 0x0000000100607547 */ /* 0x000fea000b800000 */
[----:B------:R-:W0:Y:S01]  /*0760*/  LDCU UR4, c[0x0][0x3b8] ;  /* 0x00007700ff0477ac */ /* 0x000e220008000800 */
[----:B------:R-:W-:Y:S01]  /*0770*/  HFMA2 R17, -RZ, RZ, 0, 0 ;  /* 0x00000000ff117431 */ /* 0x000fe200000001ff */
        /* <DEDUP_REMOVED lines=22> */
.L_x_146:
        /* <DEDUP_REMOVED lines=8> */
[----:B------:R-:W-:-:S05]  /*0960*/  IADD3 R11, P0, PT, RZ, -R16, RZ ;  /* 0x80000010ff0b7210 */ /* 0x000fca0007f1e0ff */
[----:B------:R-:W-:-:S04]  /*0970*/  IMAD.X R0, RZ, RZ, ~R17, P0 ;  /* 0x000000ffff007224 */ /* 0x000fc800000e0e11 */
[----:B0-----:R-:W-:Y:S02]  /*0980*/  IMAD R0, R0, UR4, RZ ;  /* 0x0000000400007c24 */ /* 0x001fe4000f8e02ff */
[----:B------:R-:W-:-:S04]  /*0990*/  IMAD.WIDE.U32 R6, R11, UR4, R6 ;  /* 0x000000040b067c25 */ /* 0x000fc8000f8e0006 */
[----:B------:R-:W-:Y:S01]  /*09a0*/  IMAD R11, R11, UR5, R0 ;  /* 0x000000050b0b7c24 */ /* 0x000fe2000f8e0200 */
[----:B------:R-:W-:-:S03]  /*09b0*/  MOV R3, R6 ;  /* 0x0000000600037202 */ /* 0x000fc60000000f00 */
[----:B------:R-:W-:-:S07]  /*09c0*/  IMAD.IADD R7, R7, 0x1, R11 ;  /* 0x0000000107077824 */ /* 0x000fce00078e020b */
.L_x_147:
        /* <DEDUP_REMOVED lines=23> */
.L_x_148:
[----:B------:R-:W0:Y:S01]  /*0b40*/  LDCU.64 UR4, c[0x0][0x3a8] ;  /* 0x00007500ff0477ac */ /* 0x000e220008000a00 */
[----:B------:R-:W-:Y:S01]  /*0b50*/  MOV R0, R16 ;  /* 0x0000001000007202 */ /* 0x000fe20000000f00 */
[----:B------:R-:W-:Y:S01]  /*0b60*/  IMAD.MOV.U32 R20, RZ, RZ, R17 ;  /* 0x000000ffff147224 */ /* 0x000fe200078e0011 */
[----:B------:R-:W-:Y:S01]  /*0b70*/  MOV R2, 0xbb0 ;  /* 0x00000bb000027802 */ /* 0x000fe20000000f00 */
[----:B0-----:R-:W-:Y:S01]  /*0b80*/  IMAD.U32 R19, RZ, RZ, UR4 ;  /* 0x00000004ff137e24 */ /* 0x001fe2000f8e00ff */
[----:B------:R-:W-:-:S07]  /*0b90*/  MOV R18, UR5 ;  /* 0x0000000500127c02 */ /* 0x000fce0008000f00 */
[----:B------:R-:W-:Y:S05]  /*0ba0*/  CALL.REL.NOINC `($__internal_13_$__cuda_sm20_rem_u64) ;  /* 0x0000003800347944 */ /* 0x000fea0003c00000 */
[----:B------:R-:W-:-:S07]  /*0bb0*/  IMAD.MOV.U32 R18, RZ, RZ, R0 ;  /* 0x000000ffff127224 */ /* 0x000fce00078e0000 */
.L_x_149:
        /* <DEDUP_REMOVED lines=14> */
[----:B------:R-:W0:Y:S02]  /*0ca0*/  LDCU.64 UR6, c[0x0][0x3c0] ;  /* 0x00007800ff0677ac */ /* 0x000e240008000a00 */
[----:B------:R-:W-:-:S03]  /*0cb0*/  IMAD.MOV.U32 R8, RZ, RZ, R4 ;  /* 0x000000ffff087224 */ /* 0x000fc600078e0004 */
[C---:B------:R-:W-:Y:S01]  /*0cc0*/  IMAD R0, R3.reuse, UR4, RZ ;  /* 0x0000000403007c24 */ /* 0x040fe2000f8e02ff */
[----:B------:R-:W1:Y:S01]  /*0cd0*/  LDCU.64 UR18, c[0x0][0x390] ;  /* 0x00007200ff1277ac */ /* 0x000e620008000a00 */
[----:B------:R-:W-:Y:S02]  /*0ce0*/  IADD3 R3, P2, PT, R3, R12, RZ ;  /* 0x0000000c03037210 */ /* 0x000fe40007f5e0ff */
[----:B------:R-:W-:Y:S01]  /*0cf0*/  IMAD R17, R7, UR10, R0 ;  /* 0x0000000a07117c24 */ /* 0x000fe2000f8e0200 */
[----:B------:R-:W2:Y:S01]  /*0d00*/  LDCU.64 UR20, c[0x0][0x3e8] ;  /* 0x00007d00ff1477ac */ /* 0x000ea20008000a00 */
[----:B------:R-:W-:Y:S02]  /*0d10*/  IMAD.IADD R0, R13, 0x1, R11 ;  /* 0x000000010d007824 */ /* 0x000fe400078e020b */
[----:B------:R-:W-:Y:S01]  /*0d20*/  IMAD.MOV.U32 R13, RZ, RZ, R10 ;  /* 0x000000ffff0d7224 */ /* 0x000fe200078e000a */
[----:B------:R-:W-:Y:S01]  /*0d30*/  IADD3 R15, PT, PT, R15, R17, RZ ;  /* 0x000000110f0f7210 */ /* 0x000fe20007ffe0ff */
[----:B------:R-:W-:Y:S01]  /*0d40*/  IMAD R11, R0, UR10, RZ ;  /* 0x0000000a000b7c24 */ /* 0x000fe2000f8e02ff */
[----:B------:R-:W-:Y:S01]  /*0d50*/  ULOP3.LUT UR14, UR8, 0x3, URZ, 0xc0, !UPT ;  /* 0x00000003080e7892 */ /* 0x000fe2000f8ec0ff */
[----:B------:R-:W-:Y:S01]  /*0d60*/  IMAD.X R7, R7, 0x1, R0, P2 ;  /* 0x0000000107077824 */ /* 0x000fe200010e0600 */
[----:B------:R-:W-:Y:S01]  /*0d70*/  ULOP3.LUT UR8, UR8, 0xfffffffc, URZ, 0xc0, !UPT ;  /* 0xfffffffc08087892 */ /* 0x000fe2000f8ec0ff */
[C---:B------:R-:W-:Y:S01]  /*0d80*/  IMAD R11, R12.reuse, UR4, R11 ;  /* 0x000000040c0b7c24 */ /* 0x040fe2000f8e020b */
[----:B0-----:R-:W-:Y:S01]  /*0d90*/  UIMAD UR4, UR7, UR12, URZ ;  /* 0x0000000c070472a4 */ /* 0x001fe2000f8e02ff */
[----:B------:R-:W-:Y:S01]  /*0da0*/  IMAD.WIDE.U32 R16, R12, UR10, R14 ;  /* 0x0000000a0c107c25 */ /* 0x000fe2000f8e000e */
[----:B------:R-:W-:-:S02]  /*0db0*/  UIMAD.WIDE.U32 UR10, UR6, UR12, URZ ;  /* 0x0000000c060a72a5 */ /* 0x000fc4000f8e00ff */
[----:B------:R-:W-:Y:S01]  /*0dc0*/  UIMAD UR4, UR6, UR13, UR4 ;  /* 0x0000000d060472a4 */ /* 0x000fe2000f8e0204 */
[----:B------:R-:W-:Y:S01]  /*0dd0*/  IMAD.IADD R2, R17, 0x1, R11 ;  /* 0x0000000111027824 */ /* 0x000fe200078e020b */
[----:B-1----:R-:W-:Y:S01]  /*0de0*/  IADD3 R4, P0, PT, R4, UR18, RZ ;  /* 0x0000001204047c10 */ /* 0x002fe2000ff1e0ff */
[----:B------:R-:W-:Y:S01]  /*0df0*/  IMAD.WIDE.U32 R14, R16, UR6, R8 ;  /* 0x00000006100e7c25 */ /* 0x000fe2000f8e0008 */
[----:B------:R-:W-:Y:S02]  /*0e00*/  UIADD3 UR9, UPT, UPT, UR11, UR4, URZ ;  /* 0x000000040b097290 */ /* 0x000fe4000fffe0ff */
[----:B------:R-:W-:Y:S01]  /*0e10*/  IADD3.X R9, PT, PT, R9, UR19, RZ, P0, !PT ;  /* 0x0000001309097c10 */ /* 0x000fe200087fe4ff */
[----:B------:R-:W-:Y:S01]  /*0e20*/  IMAD R11, R2, UR6, RZ ;  /* 0x00000006020b7c24 */ /* 0x000fe2000f8e02ff */
[----:B------:R-:W-:Y:S01]  /*0e30*/  USHF.L.U64.HI UR15, UR10, 0x4, UR9 ;  /* 0x000000040a0f7899 */ /* 0x000fe20008010209 */
[----:B------:R-:W-:Y:S01]  /*0e40*/  IMAD.MOV.U32 R12, RZ, RZ, R5 ;  /* 0x000000ffff0c7224 */ /* 0x000fe200078e0005 */
[----:B------:R-:W-:Y:S01]  /*0e50*/  IADD3 R5, P1, PT, R5, UR18, RZ ;  /* 0x0000001205057c10 */ /* 0x000fe2000ff3e0ff */
[----:B------:R-:W-:Y:S01]  /*0e60*/  IMAD R11, R16, UR7, R11 ;  /* 0x00000007100b7c24 */ /* 0x000fe2000f8e020b */
[----:B------:R-:W-:Y:S01]  /*0e70*/  USHF.L.U64.HI UR16, UR10, 0x3, UR9 ;  /* 0x000000030a107899 */ /* 0x000fe20008010209 */
[----:B------:R-:W-:Y:S01]  /*0e80*/  IMAD.WIDE.U32 R12, R14, UR12, R12 ;  /* 0x0000000c0e0c7c25 */ /* 0x000fe2000f8e000c */
[----:B------:R-:W-:Y:S01]  /*0e90*/  IADD3.X R10, PT, PT, R10, UR19, RZ, P1, !PT ;  /* 0x000000130a0a7c10 */ /* 0x000fe20008ffe4ff */
[----:B------:R-:W-:Y:S01]  /*0ea0*/  USHF.L.U64.HI UR17, UR10, 0x2, UR9 ;  /* 0x000000020a117899 */ /* 0x000fe20008010209 */
[----:B------:R-:W-:Y:S01]  /*0eb0*/  IADD3 R2, PT, PT, R15, R11, RZ ;  /* 0x0000000b0f027210 */ /* 0x000fe20007ffe0ff */
[----:B------:R-:W-:Y:S01]  /*0ec0*/  UMOV UR4, URZ ;  /* 0x000000ff00047c82 */ /* 0x000fe20008000000 */
[----:B--2---:R-:W-:Y:S01]  /*0ed0*/  LEA R6, P3, R12, UR20, 0x2 ;  /* 0x000000140c067c11 */ /* 0x004fe2000f8610ff */
[----:B------:R-:W-:-:S02]  /*0ee0*/  UMOV UR5, URZ ;  /* 0x000000ff00057c82 */ /* 0x000fc40008000000 */
[----:B------:R-:W-:-:S04]  /*0ef0*/  IMAD R11, R2, UR12, RZ ;  /* 0x0000000c020b7c24 */ /* 0x000fc8000f8e02ff */
[----:B------:R-:W-:Y:S01]  /*0f00*/  IMAD R11, R14, UR13, R11 ;  /* 0x0000000d0e0b7c24 */ /* 0x000fe2000f8e020b */
[----:B------:R-:W0:Y:S04]  /*0f10*/  LDCU.64 UR12, c[0x0][0x358] ;  /* 0x00006b00ff0c77ac */ /* 0x000e280008000a00 */
[----:B------:R-:W-:-:S04]  /*0f20*/  IADD3 R11, PT, PT, R13, R11, RZ ;  /* 0x0000000b0d0b7210 */ /* 0x000fc80007ffe0ff */
[----:B------:R-:W-:-:S07]  /*0f30*/  LEA.HI.X R8, R12, UR21, R11, 0x2, P3 ;  /* 0x000000150c087c11 */ /* 0x000fce00098f140b */
.L_x_217:
        /* <DEDUP_REMOVED lines=23> */
[----:B------:R-:W-:Y:S01]  /*10b0*/  ISETP.GE.U32.AND P1, PT, R13, UR6, PT ;  /* 0x000000060d007c0c */ /* 0x000fe2000bf26070 */
[----:B------:R-:W-:-:S12]  /*10c0*/  IMAD.MOV.U32 R13, RZ, RZ, RZ ;  /* 0x000000ffff0d7224 */ /* 0x000fd800078e00ff */
[----:B------:R-:W-:Y:S01]  /*10d0*/  @P1 VIADD R2, R2, 0x1 ;  /* 0x0000000102021836 */ /* 0x000fe20000000000 */
[----:B------:R-:W-:-:S04]  /*10e0*/  @!P2 LOP3.LUT R2, RZ, UR6, RZ, 0x33, !PT ;  /* 0x00000006ff02ac12 */ /* 0x000fc8000f8e33ff */
[----:B------:R-:W-:Y:S01]  /*10f0*/  MOV R12, R2 ;  /* 0x00000002000c7202 */ /* 0x000fe20000000f00 */
[----:B------:R-:W-:Y:S06]  /*1100*/  BRA `(.L_x_152) ;  /* 0x0000000000207947 */ /* 0x000fec0003800000 */
.L_x_151:
[----:B------:R-:W1:Y:S01]  /*1110*/  LDCU.64 UR6, c[0x0][0x388] ;  /* 0x00007100ff0677ac */ /* 0x000e620008000a00 */
[----:B------:R-:W-:Y:S01]  /*1120*/  IMAD.MOV.U32 R22, RZ, RZ, R11 ;  /* 0x000000ffff167224 */ /* 0x000fe200078e000b */
[----:B------:R-:W-:Y:S02]  /*1130*/  MOV R0, 0x1170 ;  /* 0x0000117000007802 */ /* 0x000fe40000000f00 */
[----:B-1----:R-:W-:Y:S01]  /*1140*/  MOV R16, UR6 ;  /* 0x0000000600107c02 */ /* 0x002fe20008000f00 */
[----:B------:R-:W-:-:S07]  /*1150*/  IMAD.U32 R2, RZ, RZ, UR7 ;  /* 0x00000007ff027e24 */ /* 0x000fce000f8e00ff */
[----:B0-----:R-:W-:Y:S05]  /*1160*/  CALL.REL.NOINC `($__internal_12_$__cuda_sm20_div_u64) ;  /* 0x0000002c00b07944 */ /* 0x001fea0003c00000 */
[----:B------:R-:W-:Y:S01]  /*1170*/  IMAD.MOV.U32 R12, RZ, RZ, R16 ;  /* 0x000000ffff0c7224 */ /* 0x000fe200078e0010 */
[----:B------:R-:W-:-:S07]  /*1180*/  MOV R13, R17 ;  /* 0x00000011000d7202 */ /* 0x000fce0000000f00 */
.L_x_152:
[----:B0-----:R-:W-:Y:S05]  /*1190*/  BSYNC.RECONVERGENT B0 ;  /* 0x0000000000007941 */ /* 0x001fea0003800200 */
.L_x_150:
        /* <DEDUP_REMOVED lines=31> */
.L_x_156:
[----:B------:R-:W0:Y:S01]  /*1390*/  LDCU.64 UR6, c[0x0][0x388] ;  /* 0x00007100ff0677ac */ /* 0x000e220008000a00 */
[----:B------:R-:W-:Y:S01]  /*13a0*/  IMAD.MOV.U32 R0, RZ, RZ, R11 ;  /* 0x000000ffff007224 */ /* 0x000fe200078e000b */
[----:B------:R-:W-:Y:S01]  /*13b0*/  MOV R2, 0x13f0 ;  /* 0x000013f000027802 */ /* 0x000fe20000000f00 */
[----:B0-----:R-:W-:Y:S01]  /*13c0*/  IMAD.U32 R19, RZ, RZ, UR6 ;  /* 0x00000006ff137e24 */ /* 0x001fe2000f8e00ff */
[----:B------:R-:W-:-:S07]  /*13d0*/  MOV R18, UR7 ;  /* 0x0000000700127c02 */ /* 0x000fce0008000f00 */
[----:B------:R-:W-:Y:S05]  /*13e0*/  CALL.REL.NOINC `($__internal_13_$__cuda_sm20_rem_u64) ;  /* 0x0000003000247944 */ /* 0x000fea0003c00000 */
[----:B------:R-:W-:-:S04]  /*13f0*/  ISETP.NE.U32.AND P0, PT, R0, RZ, PT ;  /* 0x000000ff0000720c */ /* 0x000fc80003f05070 */
[----:B------:R-:W-:-:S13]  /*1400*/  ISETP.NE.AND.EX P0, PT, R19, RZ, PT, P0 ;  /* 0x000000ff1300720c */ /* 0x000fda0003f05300 */
.L_x_157:
[----:B------:R-:W-:Y:S05]  /*1410*/  BSYNC.RECONVERGENT B1 ;  /* 0x0000000000017941 */ /* 0x000fea0003800200 */
.L_x_155:
[----:B------:R-:W0:Y:S02]  /*1420*/  LDCU.64 UR6, c[0x0][0x3c8] ;  /* 0x00007900ff0677ac */ /* 0x000e240008000a00 */
[----:B0-----:R-:W-:-:S04]  /*1430*/  ISETP.GE.U32.AND P1, PT, R12, UR6, PT ;  /* 0x000000060c007c0c */ /* 0x001fc8000bf26070 */
[----:B------:R-:W-:-:S13]  /*1440*/  ISETP.GE.U32.OR.EX P0, PT, R13, UR7, P0, P1 ;  /* 0x000000070d007c0c */ /* 0x000fda0008706510 */
.L_x_154:
[----:B------:R-:W-:Y:S05]  /*1450*/  BSYNC.RECONVERGENT B0 ;  /* 0x0000000000007941 */ /* 0x000fea0003800200 */
.L_x_153:
[----:B------:R-:W0:Y:S01]  /*1460*/  LDCU.64 UR6, c[0x0][0x380] ;  /* 0x00007000ff0677ac */ /* 0x000e220008000a00 */
[----:B------:R-:W-:Y:S02]  /*1470*/  IMAD.MOV.U32 R14, RZ, RZ, R12 ;  /* 0x000000ffff0e7224 */ /* 0x000fe400078e000c */
[----:B------:R-:W-:Y:S01]  /*1480*/  IMAD.MOV.U32 R15, RZ, RZ, R13 ;  /* 0x000000ffff0f7224 */ /* 0x000fe200078e000d */
[----:B------:R-:W1:Y:S01]  /*1490*/  LDCU.64 UR18, c[0x0][0x3c8] ;  /* 0x00007900ff1277ac */ /* 0x000e620008000a00 */
[----:B0-----:R-:W-:-:S03]  /*14a0*/  UISETP.GE.U32.AND UP0, UPT, UR6, 0x4, UPT ;  /* 0x000000040600788c */ /* 0x001fc6000bf06070 */
[----:B------:R-:W-:Y:S01]  /*14b0*/  UMOV UR6, URZ ;  /* 0x000000ff00067c82 */ /* 0x000fe20008000000 */
[----:B------:R-:W-:Y:S01]  /*14c0*/  UISETP.GE.U32.AND.EX UP0, UPT, UR7, URZ, UPT, UP0 ;  /* 0x000000ff0700728c */ /* 0x000fe2000bf06100 */
[----:B-1----:R-:W-:Y:S02]  /*14d0*/  IMAD R0, R7, UR18, RZ ;  /* 0x0000001207007c24 */ /* 0x002fe4000f8e02ff */
[----:B------:R-:W-:Y:S01]  /*14e0*/  IMAD.WIDE.U32 R14, R3, UR18, R14 ;  /* 0x00000012030e7c25 */ /* 0x000fe2000f8e000e */
[----:B------:R-:W-:-:S03]  /*14f0*/  UMOV UR7, URZ ;  /* 0x000000ff00077c82 */ /* 0x000fc60008000000 */
[----:B------:R-:W-:-:S05]  /*1500*/  IMAD R11, R3, UR19, R0 ;  /* 0x00000013030b7c24 */ /* 0x000fca000f8e0200 */
[----:B------:R-:W-:Y:S01]  /*1510*/  IADD3 R11, PT, PT, R15, R11, RZ ;  /* 0x0000000b0f0b7210 */ /* 0x000fe20007ffe0ff */
        /* <DEDUP_REMOVED lines=8> */
.L_x_191:
[----:B-1----:R-:W-:Y:S01]  /*15a0*/  IADD3 R25, P1, PT, R5, -UR6, RZ ;  /* 0x8000000605197c10 */ /* 0x002fe2000ff3e0ff */
[----:B------:R-:W-:Y:S03]  /*15b0*/  BSSY.RECONVERGENT B0, `(.L_x_159) ;  /* 0x0000021000007945 */ /* 0x000fe60003800200 */
[----:B------:R-:W-:-:S04]  /*15c0*/  IADD3.X R20, PT, PT, R10, ~UR7, RZ, P1, !PT ;  /* 0x800000070a147c10 */ /* 0x000fc80008ffe4ff */
[----:B-1----:R-:W-:-:S04]  /*15d0*/  LOP3.LUT R0, R20, UR24, RZ, 0xfc, !PT ;  /* 0x0000001814007c12 */ /* 0x002fc8000f8efcff */
[----:B------:R-:W-:-:S13]  /*15e0*/  ISETP.NE.U32.AND P1, PT, R0, RZ, PT ;  /* 0x000000ff0000720c */ /* 0x000fda0003f25070 */
[----:B------:R-:W-:Y:S05]  /*15f0*/  @P1 BRA `(.L_x_160) ;  /* 0x0000000000501947 */ /* 0x000fea0003800000 */
[----:B--2---:R-:W1:Y:S01]  /*1600*/  I2F.U32.RP R2, UR25 ;  /* 0x0000001900027d06 */ /* 0x004e620008209000 */
[----:B------:R-:W-:Y:S01]  /*1610*/  ISETP.NE.U32.AND P3, PT, RZ, UR25, PT ;  /* 0x00000019ff007c0c */ /* 0x000fe2000bf65070 */
[----:B------:R-:W-:-:S06]  /*1620*/  IMAD.MOV.U32 R27, RZ, RZ, RZ ;  /* 0x000000ffff1b7224 */ /* 0x000fcc00078e00ff */
[----:B-1----:R-:W1:Y:S02]  /*1630*/  MUFU.RCP R2, R2 ;  /* 0x0000000200027308 */ /* 0x002e640000001000 */
[----:B-1----:R-:W-:-:S06]  /*1640*/  VIADD R16, R2, 0xffffffe ;  /* 0x0ffffffe02107836 */ /* 0x002fcc0000000000 */
[----:B------:R1:W2:Y:S02]  /*1650*/  F2I.FTZ.U32.TRUNC.NTZ R17, R16 ;  /* 0x0000001000117305 */ /* 0x0002a4000021f000 */
[----:B-1----:R-:W-:Y:S02]  /*1660*/  HFMA2 R16, -RZ, RZ, 0, 0 ;  /* 0x00000000ff107431 */ /* 0x002fe400000001ff */
[----:B--2---:R-:W-:-:S04]  /*1670*/  IMAD.MOV R19, RZ, RZ, -R17 ;  /* 0x000000ffff137224 */ /* 0x004fc800078e0a11 */
        /* <DEDUP_REMOVED lines=12> */
.L_x_160:
[----:B------:R-:W1:Y:S01]  /*1740*/  LDCU.64 UR18, c[0x0][0x388] ;  /* 0x00007100ff1277ac */ /* 0x000e620008000a00 */
[----:B------:R-:W-:Y:S02]  /*1750*/  MOV R22, R25 ;  /* 0x0000001900167202 */ /* 0x000fe40000000f00 */
[----:B------:R-:W-:Y:S01]  /*1760*/  MOV R0, 0x17a0 ;  /* 0x000017a000007802 */ /* 0x000fe20000000f00 */
[----:B-1----:R-:W-:Y:S02]  /*1770*/  IMAD.U32 R16, RZ, RZ, UR18 ;  /* 0x00000012ff107e24 */ /* 0x002fe4000f8e00ff */
[----:B------:R-:W-:-:S07]  /*1780*/  IMAD.U32 R2, RZ, RZ, UR19 ;  /* 0x00000013ff027e24 */ /* 0x000fce000f8e00ff */
[----:B0-234-:R-:W-:Y:S05]  /*1790*/  CALL.REL.NOINC `($__internal_12_$__cuda_sm20_div_u64) ;  /* 0x0000002800247944 */ /* 0x01dfea0003c00000 */
[----:B------:R-:W-:Y:S01]  /*17a0*/  MOV R26, R16 ;  /* 0x00000010001a7202 */ /* 0x000fe20000000f00 */
[----:B------:R-:W-:-:S07]  /*17b0*/  IMAD.MOV.U32 R27, RZ, RZ, R17 ;  /* 0x000000ffff1b7224 */ /* 0x000fce00078e0011 */
.L_x_161:
[----:B---34-:R-:W-:Y:S05]  /*17c0*/  BSYNC.RECONVERGENT B0 ;  /* 0x0000000000007941 */ /* 0x018fea0003800200 */
.L_x_159:
[----:B------:R-:W-:Y:S01]  /*17d0*/  ISETP.LT.U32.AND P1, PT, R5, UR6, PT ;  /* 0x0000000605007c0c */ /* 0x000fe2000bf21070 */
[----:B------:R-:W-:Y:S01]  /*17e0*/  BSSY.RECONVERGENT B0, `(.L_x_162) ;  /* 0x0000031000007945 */ /* 0x000fe20003800200 */
[----:B------:R-:W-:Y:S02]  /*17f0*/  IMAD.MOV.U32 R16, RZ, RZ, RZ ;  /* 0x000000ffff107224 */ /* 0x000fe400078e00ff */
        /* <DEDUP_REMOVED lines=26> */
.L_x_165:
[----:B------:R-:W1:Y:S01]  /*19a0*/  LDCU.64 UR18, c[0x0][0x388] ;  /* 0x00007100ff1277ac */ /* 0x000e620008000a00 */
[----:B------:R-:W-:Y:S02]  /*19b0*/  MOV R0, R25 ;  /* 0x0000001900007202 */ /* 0x000fe40000000f00 */
[----:B------:R-:W-:Y:S01]  /*19c0*/  MOV R2, 0x1a00 ;  /* 0x00001a0000027802 */ /* 0x000fe20000000f00 */
[----:B-1----:R-:W-:Y:S02]  /*19d0*/  IMAD.U32 R19, RZ, RZ, UR18 ;  /* 0x00000012ff137e24 */ /* 0x002fe4000f8e00ff */
[----:B------:R-:W-:-:S07]  /*19e0*/  IMAD.U32 R18, RZ, RZ, UR19 ;  /* 0x00000013ff127e24 */ /* 0x000fce000f8e00ff */
[----:B0-----:R-:W-:Y:S05]  /*19f0*/  CALL.REL.NOINC `($__internal_13_$__cuda_sm20_rem_u64) ;  /* 0x0000002800a07944 */ /* 0x001fea0003c00000 */
[----:B------:R-:W-:-:S04]  /*1a00*/  ISETP.NE.U32.AND P1, PT, R0, RZ, PT ;  /* 0x000000ff0000720c */ /* 0x000fc80003f25070 */
[----:B------:R-:W-:-:S13]  /*1a10*/  ISETP.NE.AND.EX P1, PT, R19, RZ, PT, P1 ;  /* 0x000000ff1300720c */ /* 0x000fda0003f25310 */
.L_x_166:
[----:B------:R-:W-:Y:S05]  /*1a20*/  BSYNC.RECONVERGENT B1 ;  /* 0x0000000000017941 */ /* 0x000fea0003800200 */
.L_x_164:
        /* <DEDUP_REMOVED lines=10> */
[----:B------:R-:W-:-:S05]  /*1ad0*/  LEA.HI.X R19, R16, UR21, R17, 0x2, P1 ;  /* 0x0000001510137c11 */ /* 0x000fca00088f1411 */
[----:B------:R1:W5:Y:S04]  /*1ae0*/  LDG.E R16, desc[UR12][R18.64] ;  /* 0x0000000c12107981 */ /* 0x000368000c1e1900 */
.L_x_163:
[----:B------:R-:W-:Y:S05]  /*1af0*/  BSYNC.RECONVERGENT B0 ;  /* 0x0000000000007941 */ /* 0x000fea0003800200 */
.L_x_162:
[----:B------:R-:W-:Y:S01]  /*1b00*/  ULOP3.LUT UR18, URZ, UR6, URZ, 0x33, !UPT ;  /* 0x00000006ff127292 */ /* 0x000fe2000f8e33ff */
[----:B-1----:R-:W-:Y:S01]  /*1b10*/  MOV R18, R6 ;  /* 0x0000000600127202 */ /* 0x002fe20000000f00 */
[----:B------:R-:W-:Y:S01]  /*1b20*/  ULOP3.LUT UR19, URZ, UR7, URZ, 0x33, !UPT ;  /* 0x00000007ff137292 */ /* 0x000fe2000f8e33ff */
[----:B------:R-:W-:Y:S01]  /*1b30*/  IMAD.MOV.U32 R19, RZ, RZ, R8 ;  /* 0x000000ffff137224 */ /* 0x000fe200078e0008 */
[----:B------:R-:W-:Y:S02]  /*1b40*/  BSSY.RECONVERGENT B0, `(.L_x_167) ;  /* 0x0000023000007945 */ /* 0x000fe40003800200 */
[----:B------:R-:W-:Y:S02]  /*1b50*/  IADD3 R25, P1, PT, R5, UR18, RZ ;  /* 0x0000001205197c10 */ /* 0x000fe4000ff3e0ff */
[----:B-----5:R1:W-:Y:S02]  /*1b60*/  STG.E desc[UR12][R18.64], R16 ;  /* 0x0000001012007986 */ /* 0x0203e4000c10190c */
[----:B------:R-:W-:-:S04]  /*1b70*/  IADD3.X R20, PT, PT, R10, UR19, RZ, P1, !PT ;  /* 0x000000130a147c10 */ /* 0x000fc80008ffe4ff */
[----:B------:R-:W-:-:S04]  /*1b80*/  LOP3.LUT R0, R20, UR24, RZ, 0xfc, !PT ;  /* 0x0000001814007c12 */ /* 0x000fc8000f8efcff */
[----:B------:R-:W-:-:S13]  /*1b90*/  ISETP.NE.U32.AND P1, PT, R0, RZ, PT ;  /* 0x000000ff0000720c */ /* 0x000fda0003f25070 */
[----:B-1----:R-:W-:Y:S05]  /*1ba0*/  @P1 BRA `(.L_x_168) ;  /* 0x0000000000501947 */ /* 0x002fea0003800000 */
[----:B------:R-:W1:Y:S01]  /*1bb0*/  I2F.U32.RP R2, UR25 ;  /* 0x0000001900027d06 */ /* 0x000e620008209000 */
[----:B------:R-:W-:Y:S01]  /*1bc0*/  ISETP.NE.U32.AND P3, PT, RZ, UR25, PT ;  /* 0x00000019ff007c0c */ /* 0x000fe2000bf65070 */
[----:B------:R-:W-:-:S06]  /*1bd0*/  HFMA2 R27, -RZ, RZ, 0, 0 ;  /* 0x00000000ff1b7431 */ /* 0x000fcc00000001ff */
        /* <DEDUP_REMOVED lines=17> */
.L_x_168:
[----:B------:R-:W1:Y:S01]  /*1cf0*/  LDCU.64 UR18, c[0x0][0x388] ;  /* 0x00007100ff1277ac */ /* 0x000e620008000a00 */
[----:B------:R-:W-:Y:S01]  /*1d00*/  IMAD.MOV.U32 R22, RZ, RZ, R25 ;  /* 0x000000ffff167224 */ /* 0x000fe200078e0019 */
[----:B------:R-:W-:Y:S01]  /*1d10*/  MOV R0, 0x1d50 ;  /* 0x00001d5000007802 */ /* 0x000fe20000000f00 */
[----:B-1----:R-:W-:Y:S01]  /*1d20*/  IMAD.U32 R16, RZ, RZ, UR18 ;  /* 0x00000012ff107e24 */ /* 0x002fe2000f8e00ff */
[----:B------:R-:W-:-:S07]  /*1d30*/  MOV R2, UR19 ;  /* 0x0000001300027c02 */ /* 0x000fce0008000f00 */
[----:B0-----:R-:W-:Y:S05]  /*1d40*/  CALL.REL.NOINC `($__internal_12_$__cuda_sm20_div_u64) ;  /* 0x0000002000b87944 */ /* 0x001fea0003c00000 */
[----:B------:R-:W-:Y:S02]  /*1d50*/  IMAD.MOV.U32 R26, RZ, RZ, R16 ;  /* 0x000000ffff1a7224 */ /* 0x000fe400078e0010 */
[----:B------:R-:W-:-:S07]  /*1d60*/  IMAD.MOV.U32 R27, RZ, RZ, R17 ;  /* 0x000000ffff1b7224 */ /* 0x000fce00078e0011 */
.L_x_169:
[----:B------:R-:W-:Y:S05]  /*1d70*/  BSYNC.RECONVERGENT B0 ;  /* 0x0000000000007941 */ /* 0x000fea0003800200 */
.L_x_167:
[----:B------:R-:W-:Y:S01]  /*1d80*/  ISETP.LE.U32.AND P1, PT, R5, UR6, PT ;  /* 0x0000000605007c0c */ /* 0x000fe2000bf23070 */
[----:B------:R-:W-:Y:S01]  /*1d90*/  BSSY.RECONVERGENT B0, `(.L_x_170) ;  /* 0x0000031000007945 */ /* 0x000fe20003800200 */
[----:B------:R-:W-:Y:S02]  /*1da0*/  MOV R16, RZ ;  /* 0x000000ff00107202 */ /* 0x000fe40000000f00 */
        /* <DEDUP_REMOVED lines=26> */
.L_x_173:
[----:B------:R-:W1:Y:S01]  /*1f50*/  LDCU.64 UR18, c[0x0][0x388] ;  /* 0x00007100ff1277ac */ /* 0x000e620008000a00 */
[----:B------:R-:W-:Y:S01]  /*1f60*/  IMAD.MOV.U32 R0, RZ, RZ, R25 ;  /* 0x000000ffff007224 */ /* 0x000fe200078e0019 */
[----:B------:R-:W-:Y:S01]  /*1f70*/  MOV R2, 0x1fb0 ;  /* 0x00001fb000027802 */ /* 0x000fe20000000f00 */
[----:B-1----:R-:W-:Y:S01]  /*1f80*/  IMAD.U32 R19, RZ, RZ, UR18 ;  /* 0x00000012ff137e24 */ /* 0x002fe2000f8e00ff */
[----:B------:R-:W-:-:S07]  /*1f90*/  MOV R18, UR19 ;  /* 0x0000001300127c02 */ /* 0x000fce0008000f00 */
[----:B0-----:R-:W-:Y:S05]  /*1fa0*/  CALL.REL.NOINC `($__internal_13_$__cuda_sm20_rem_u64) ;  /* 0x0000002400347944 */ /* 0x001fea0003c00000 */
[----:B------:R-:W-:-:S04]  /*1fb0*/  ISETP.NE.U32.AND P1, PT, R0, RZ, PT ;  /* 0x000000ff0000720c */ /* 0x000fc80003f25070 */
[----:B------:R-:W-:-:S13]  /*1fc0*/  ISETP.NE.AND.EX P1, PT, R19, RZ, PT, P1 ;  /* 0x000000ff1300720c */ /* 0x000fda0003f25310 */
.L_x_174:
[----:B------:R-:W-:Y:S05]  /*1fd0*/  BSYNC.RECONVERGENT B1 ;  /* 0x0000000000017941 */ /* 0x000fea0003800200 */
.L_x_172:
        /* <DEDUP_REMOVED lines=10> */
[----:B------:R-:W-:-:S05]  /*2080*/  LEA.HI.X R19, R16, UR21, R17, 0x2, P1 ;  /* 0x0000001510137c11 */ /* 0x000fca00088f1411 */
[----:B------:R1:W5:Y:S04]  /*2090*/  LDG.E R16, desc[UR12][R18.64] ;  /* 0x0000000c12107981 */ /* 0x000368000c1e1900 */
.L_x_171:
[----:B------:R-:W-:Y:S05]  /*20a0*/  BSYNC.RECONVERGENT B0 ;  /* 0x0000000000007941 */ /* 0x000fea0003800200 */
.L_x_170:
[----:B-1----:R-:W-:Y:S01]  /*20b0*/  IMAD.U32 R19, RZ, RZ, UR10 ;  /* 0x0000000aff137e24 */ /* 0x002fe2000f8e00ff */
[----:B------:R-:W-:Y:S01]  /*20c0*/  UIADD3 UR18, UP0, UPT, UR6, 0x2, URZ ;  /* 0x0000000206127890 */ /* 0x000fe2000ff1e0ff */
[----:B------:R-:W-:Y:S03]  /*20d0*/  BSSY.RECONVERGENT B0, `(.L_x_175) ;  /* 0x0000024000007945 */ /* 0x000fe60003800200 */
[----:B------:R-:W-:Y:S01]  /*20e0*/  LEA R18, P1, R19, R6, 0x2 ;  /* 0x0000000613127211 */ /* 0x000fe200078210ff */
[----:B------:R-:W-:-:S03]  /*20f0*/  UIADD3.X UR19, UPT, UPT, URZ, UR7, URZ, UP0, !UPT ;  /* 0x00000007ff137290 */ /* 0x000fc600087fe4ff */
[----:B------:R-:W-:Y:S02]  /*2100*/  IADD3.X R19, PT, PT, R8, UR17, RZ, P1, !PT ;  /* 0x0000001108137c10 */ /* 0x000fe40008ffe4ff */
[----:B------:R-:W-:-:S03]  /*2110*/  IADD3 R26, P1, PT, R5, -UR18, RZ ;  /* 0x80000012051a7c10 */ /* 0x000fc6000ff3e0ff */
[----:B-----5:R1:W-:Y:S01]  /*2120*/  STG.E desc[UR12][R18.64], R16 ;  /* 0x0000001012007986 */ /* 0x0203e2000c10190c */
        /* <DEDUP_REMOVED lines=21> */
[----:B------:R-:W-:Y:S01]  /*2280*/  @P2 VIADD R16, R16, 0x1 ;  /* 0x0000000110102836 */ /* 0x000fe20000000000 */
[----:B------:R-:W-:Y:S01]  /*2290*/  @!P3 LOP3.LUT R16, RZ, UR25, RZ, 0x33, !PT ;  /* 0x00000019ff10bc12 */ /* 0x000fe2000f8e33ff */
[----:B------:R-:W-:Y:S06]  /*22a0*/  BRA `(.L_x_177) ;  /* 0x0000000000187947 */ /* 0x000fec0003800000 */
.L_x_176:
[----:B------:R-:W1:Y:S01]  /*22b0*/  LDCU.64 UR22, c[0x0][0x388] ;  /* 0x00007100ff1677ac */ /* 0x000e620008000a00 */
[----:B------:R-:W-:Y:S01]  /*22c0*/  IMAD.MOV.U32 R22, RZ, RZ, R26 ;  /* 0x000000ffff167224 */ /* 0x000fe200078e001a */
[----:B------:R-:W-:Y:S01]  /*22d0*/  MOV R0, 0x2310 ;  /* 0x0000231000007802 */ /* 0x000fe20000000f00 */
[----:B-1----:R-:W-:Y:S01]  /*22e0*/  IMAD.U32 R16, RZ, RZ, UR22 ;  /* 0x00000016ff107e24 */ /* 0x002fe2000f8e00ff */
[----:B------:R-:W-:-:S07]  /*22f0*/  MOV R2, UR23 ;  /* 0x0000001700027c02 */ /* 0x000fce0008000f00 */
[----:B0-----:R-:W-:Y:S05]  /*2300*/  CALL.REL.NOINC `($__internal_12_$__cuda_sm20_div_u64) ;  /* 0x0000001c00487944 */ /* 0x001fea0003c00000 */
.L_x_177:
[----:B------:R-:W-:Y:S05]  /*2310*/  BSYNC.RECONVERGENT B0 ;  /* 0x0000000000007941 */ /* 0x000fea0003800200 */
.L_x_175:
        /* <DEDUP_REMOVED lines=29> */
.L_x_181:
[----:B------:R-:W1:Y:S01]  /*24f0*/  LDCU.64 UR18, c[0x0][0x388] ;  /* 0x00007100ff1277ac */ /* 0x000e620008000a00 */
[----:B------:R-:W-:Y:S01]  /*2500*/  IMAD.MOV.U32 R0, RZ, RZ, R26 ;  /* 0x000000ffff007224 */ /* 0x000fe200078e001a */
[----:B------:R-:W-:Y:S02]  /*2510*/  MOV R2, 0x2550 ;  /* 0x0000255000027802 */ /* 0x000fe40000000f00 */
[----:B-1----:R-:W-:Y:S01]  /*2520*/  MOV R19, UR18 ;  /* 0x0000001200137c02 */ /* 0x002fe20008000f00 */
[----:B------:R-:W-:-:S07]  /*2530*/  IMAD.U32 R18, RZ, RZ, UR19 ;  /* 0x00000013ff127e24 */ /* 0x000fce000f8e00ff */
[----:B0-----:R-:W-:Y:S05]  /*2540*/  CALL.REL.NOINC `($__internal_13_$__cuda_sm20_rem_u64) ;  /* 0x0000001c00cc7944 */ /* 0x001fea0003c00000 */
[----:B------:R-:W-:-:S04]  /*2550*/  ISETP.NE.U32.AND P1, PT, R0, RZ, PT ;  /* 0x000000ff0000720c */ /* 0x000fc80003f25070 */
[----:B------:R-:W-:-:S13]  /*2560*/  ISETP.NE.AND.EX P1, PT, R19, RZ, PT, P1 ;  /* 0x000000ff1300720c */ /* 0x000fda0003f25310 */
.L_x_182:
[----:B------:R-:W-:Y:S05]  /*2570*/  BSYNC.RECONVERGENT B1 ;  /* 0x0000000000017941 */ /* 0x000fea0003800200 */
.L_x_180:
[----:B0-----:R-:W-:-:S04]  /*2580*/  ISETP.GE.U32.AND P2, PT, R16, R12, PT ;  /* 0x0000000c1000720c */ /* 0x001fc80003f46070 */
[----:B------:R-:W-:-:S13]  /*2590*/  ISETP.GE.U32.OR.EX P1, PT, R17, R13, P1, P2 ;  /* 0x0000000d1100720c */ /* 0x000fda0000f26520 */
[----:B------:R-:W-:Y:S05]  /*25a0*/  @P1 BRA `(.L_x_179) ;  /* 0x00000000001c1947 */ /* 0x000fea0003800000 */
[-C--:B------:R-:W-:Y:S02]  /*25b0*/  IMAD R0, R11, R12.reuse, RZ ;  /* 0x0000000c0b007224 */ /* 0x080fe400078e02ff */
[----:B------:R-:W-:-:S04]  /*25c0*/  IMAD.WIDE.U32 R16, R14, R12, R16 ;  /* 0x0000000c0e107225 */ /* 0x000fc800078e0010 */
[----:B------:R-:W-:Y:S01]  /*25d0*/  IMAD R19, R14, R13, R0 ;  /* 0x0000000d0e137224 */ /* 0x000fe200078e0200 */
[----:B------:R-:W-:-:S03]  /*25e0*/  LEA R18, P1, R16, UR20, 0x2 ;  /* 0x0000001410127c11 */ /* 0x000fc6000f8210ff */
[----:B------:R-:W-:-:S05]  /*25f0*/  IMAD.IADD R17, R19, 0x1, R17 ;  /* 0x0000000113117824 */ /* 0x000fca00078e0211 */
[----:B------:R-:W-:-:S05]  /*2600*/  LEA.HI.X R19, R16, UR21, R17, 0x2, P1 ;  /* 0x0000001510137c11 */ /* 0x000fca00088f1411 */
[----:B------:R1:W5:Y:S02]  /*2610*/  LDG.E R25, desc[UR12][R18.64] ;  /* 0x0000000c12197981 */ /* 0x000364000c1e1900 */
.L_x_179:
[----:B------:R-:W-:Y:S05]  /*2620*/  BSYNC.RECONVERGENT B0 ;  /* 0x0000000000007941 */ /* 0x000fea0003800200 */
.L_x_178:
[----:B------:R-:W-:Y:S01]  /*2630*/  MOV R17, UR10 ;  /* 0x0000000a00117c02 */ /* 0x000fe20008000f00 */
[----:B------:R-:W-:Y:S01]  /*2640*/  IMAD.U32 R26, RZ, RZ, UR6 ;  /* 0x00000006ff1a7e24 */ /* 0x000fe2000f8e00ff */
[----:B------:R-:W-:Y:S01]  /*2650*/  BSSY.RECONVERGENT B0, `(.L_x_183) ;  /* 0x0000024000007945 */ /* 0x000fe20003800200 */
[----:B-1----:R-:W-:Y:S01]  /*2660*/  IMAD.U32 R19, RZ, RZ, UR7 ;  /* 0x00000007ff137e24 */ /* 0x002fe2000f8e00ff */
[----:B------:R-:W-:-:S04]  /*2670*/  LEA R16, P1, R17, R6, 0x3 ;  /* 0x0000000611107211 */ /* 0x000fc800078218ff */
[----:B------:R-:W-:Y:S02]  /*2680*/  IADD3.X R17, PT, PT, R8, UR16, RZ, P1, !PT ;  /* 0x0000001008117c10 */ /* 0x000fe40008ffe4ff */
[----:B------:R-:W-:-:S03]  /*2690*/  IADD3 R26, P1, P2, R5, -0x3, -R26 ;  /* 0xfffffffd051a7810 */ /* 0x000fc60007a3e81a */
[----:B-----5:R1:W-:Y:S01]  /*26a0*/  STG.E desc[UR12][R16.64], R25 ;  /* 0x0000001910007986 */ /* 0x0203e2000c10190c */
[----:B------:R-:W-:-:S04]  /*26b0*/  IADD3.X R20, PT, PT, R10, -0x1, ~R19, P1, P2 ;  /* 0xffffffff0a147810 */ /* 0x000fc80000fe4c13 */
        /* <DEDUP_REMOVED lines=12> */
[----:B------:R-:W-:-:S05]  /*2780*/  IMAD.HI.U32 R16, R19, R26, RZ ;  /* 0x0000001a13107227 */ /* 0x000fca00078e00ff */
[----:B------:R-:W-:-:S05]  /*2790*/  IADD3 R17, PT, PT, -R16, RZ, RZ ;  /* 0x000000ff10117210 */ /* 0x000fca0007ffe1ff */
[----:B------:R-:W-:Y:S02]  /*27a0*/  IMAD R0, R17, UR25, R26 ;  /* 0x0000001911007c24 */ /* 0x000fe4000f8e021a */
[----:B------:R-:W-:-:S03]  /*27b0*/  IMAD.MOV.U32 R17, RZ, RZ, RZ ;  /* 0x000000ffff117224 */ /* 0x000fc600078e00ff */
[----:B------:R-:W-:-:S13]  /*27c0*/  ISETP.GE.U32.AND P1, PT, R0, UR25, PT ;  /* 0x0000001900007c0c */ /* 0x000fda000bf26070 */
[----:B------:R-:W-:Y:S02]  /*27d0*/  @P1 VIADD R0, R0, -UR25 ;  /* 0x8000001900001c36 */ /* 0x000fe40008000000 */
[----:B------:R-:W-:-:S03]  /*27e0*/  @P1 VIADD R16, R16, 0x1 ;  /* 0x0000000110101836 */ /* 0x000fc60000000000 */
[----:B------:R-:W-:-:S13]  /*27f0*/  ISETP.GE.U32.AND P2, PT, R0, UR25, PT ;  /* 0x0000001900007c0c */ /* 0x000fda000bf46070 */
[----:B------:R-:W-:Y:S02]  /*2800*/  @P2 IADD3 R16, PT, PT, R16, 0x1, RZ ;  /* 0x0000000110102810 */ /* 0x000fe40007ffe0ff */
[----:B------:R-:W-:Y:S01]  /*2810*/  @!P3 LOP3.LUT R16, RZ, UR25, RZ, 0x33, !PT ;  /* 0x00000019ff10bc12 */ /* 0x000fe2000f8e33ff */
[----:B------:R-:W-:Y:S06]  /*2820*/  BRA `(.L_x_185) ;  /* 0x0000000000187947 */ /* 0x000fec0003800000 */
.L_x_184:
[----:B------:R-:W1:Y:S01]  /*2830*/  LDCU.64 UR18, c[0x0][0x388] ;  /* 0x00007100ff1277ac */ /* 0x000e620008000a00 */
[----:B------:R-:W-:Y:S01]  /*2840*/  IMAD.MOV.U32 R22, RZ, RZ, R26 ;  /* 0x000000ffff167224 */ /* 0x000fe200078e001a */
[----:B------:R-:W-:Y:S02]  /*2850*/  MOV R0, 0x2890 ;  /* 0x0000289000007802 */ /* 0x000fe40000000f00 */
[----:B-1----:R-:W-:Y:S01]  /*2860*/  MOV R16, UR18 ;  /* 0x0000001200107c02 */ /* 0x002fe20008000f00 */
[----:B------:R-:W-:-:S07]  /*2870*/  IMAD.U32 R2, RZ, RZ, UR19 ;  /* 0x00000013ff027e24 */ /* 0x000fce000f8e00ff */
[----:B0-----:R-:W-:Y:S05]  /*2880*/  CALL.REL.NOINC `($__internal_12_$__cuda_sm20_div_u64) ;  /* 0x0000001400e87944 */ /* 0x001fea0003c00000 */
.L_x_185:
[----:B------:R-:W-:Y:S05]  /*2890*/  BSYNC.RECONVERGENT B0 ;  /* 0x0000000000007941 */ /* 0x000fea0003800200 */
.L_x_183:
[----:B------:R-:W-:Y:S01]  /*28a0*/  UIADD3 UR18, UP0, UPT, UR6, 0x3, URZ ;  /* 0x0000000306127890 */ /* 0x000fe2000ff1e0ff */
[----:B------:R-:W-:Y:S01]  /*28b0*/  BSSY.RECONVERGENT B0, `(.L_x_186) ;  /* 0x0000031000007945 */ /* 0x000fe20003800200 */
[----:B------:R-:W-:Y:S02]  /*28c0*/  IMAD.MOV.U32 R25, RZ, RZ, RZ ;  /* 0x000000ffff197224 */ /* 0x000fe400078e00ff */
        /* <DEDUP_REMOVED lines=28> */
.L_x_189:
        /* <DEDUP_REMOVED lines=8> */
.L_x_190:
[----:B------:R-:W-:Y:S05]  /*2b10*/  BSYNC.RECONVERGENT B1 ;  /* 0x0000000000017941 */ /* 0x000fea0003800200 */
.L_x_188:
[----:B0-----:R-:W-:-:S04]  /*2b20*/  ISETP.GE.U32.AND P2, PT, R16, R12, PT ;  /* 0x0000000c1000720c */ /* 0x001fc80003f46070 */
[----:B------:R-:W-:-:S13]  /*2b30*/  ISETP.GE.U32.OR.EX P1, PT, R17, R13, P1, P2 ;  /* 0x0000000d1100720c */ /* 0x000fda0000f26520 */
[----:B------:R-:W-:Y:S05]  /*2b40*/  @P1 BRA `(.L_x_187) ;  /* 0x00000000001c1947 */ /* 0x000fea0003800000 */
[-C--:B------:R-:W-:Y:S02]  /*2b50*/  IMAD R0, R11, R12.reuse, RZ ;  /* 0x0000000c0b007224 */ /* 0x080fe400078e02ff */
[----:B------:R-:W-:-:S04]  /*2b60*/  IMAD.WIDE.U32 R16, R14, R12, R16 ;  /* 0x0000000c0e107225 */ /* 0x000fc800078e0010 */
[----:B------:R-:W-:Y:S01]  /*2b70*/  IMAD R19, R14, R13, R0 ;  /* 0x0000000d0e137224 */ /* 0x000fe200078e0200 */
[----:B------:R-:W-:-:S04]  /*2b80*/  LEA R18, P1, R16, UR20, 0x2 ;  /* 0x0000001410127c11 */ /* 0x000fc8000f8210ff */
[----:B------:R-:W-:-:S04]  /*2b90*/  IADD3 R17, PT, PT, R19, R17, RZ ;  /* 0x0000001113117210 */ /* 0x000fc80007ffe0ff */
[----:B------:R-:W-:-:S05]  /*2ba0*/  LEA.HI.X R19, R16, UR21, R17, 0x2, P1 ;  /* 0x0000001510137c11 */ /* 0x000fca00088f1411 */
[----:B------:R1:W5:Y:S02]  /*2bb0*/  LDG.E R25, desc[UR12][R18.64] ;  /* 0x0000000c12197981 */ /* 0x000364000c1e1900 */
.L_x_187:
[----:B------:R-:W-:Y:S05]  /*2bc0*/  BSYNC.RECONVERGENT B0 ;  /* 0x0000000000007941 */ /* 0x000fea0003800200 */
.L_x_186:
[----:B------:R-:W-:Y:S01]  /*2bd0*/  MOV R17, R8 ;  /* 0x0000000800117202 */ /* 0x000fe20000000f00 */
[----:B-1----:R-:W-:Y:S01]  /*2be0*/  IMAD.U32 R19, RZ, RZ, UR10 ;  /* 0x0000000aff137e24 */ /* 0x002fe2000f8e00ff */
        /* <DEDUP_REMOVED lines=9> */
[----:B-----5:R1:W-:Y:S02]  /*2c80*/  STG.E desc[UR12][R16.64], R25 ;  /* 0x0000001910007986 */ /* 0x0203e4000c10190c */
[----:B------:R-:W-:-:S04]  /*2c90*/  LEA R6, P1, R19, R6, 0x4 ;  /* 0x0000000613067211 */ /* 0x000fc800078220ff */
[----:B------:R-:W-:Y:S01]  /*2ca0*/  IADD3.X R8, PT, PT, R8, UR15, RZ, P1, !PT ;  /* 0x0000000f08087c10 */ /* 0x000fe20008ffe4ff */
[----:B------:R-:W-:Y:S08]  /*2cb0*/  BRA.U UP0, `(.L_x_191) ;  /* 0xffffffe900387547 */ /* 0x000ff0000b83ffff */
[----:B------:R-:W2:Y:S01]  /*2cc0*/  LDCU UR7, c[0x0][0x384] ;  /* 0x00007080ff0777ac */ /* 0x000ea20008000800 */
[----:B------:R-:W-:-:S05]  /*2cd0*/  UMOV UR6, UR8 ;  /* 0x0000000800067c82 */ /* 0x000fca0008000000 */
.L_x_158:
[----:B------:R-:W-:-:S04]  /*2ce0*/  UISETP.NE.U32.AND UP0, UPT, UR14, URZ, UPT ;  /* 0x000000ff0e00728c */ /* 0x000fc8000bf05070 */
[----:B------:R-:W-:-:S09]  /*2cf0*/  UISETP.NE.AND.EX UP0, UPT, URZ, URZ, UPT, UP0 ;  /* 0x000000ffff00728c */ /* 0x000fd2000bf05300 */
[----:B------:R-:W-:Y:S05]  /*2d00*/  BRA.U !UP0, `(.L_x_192) ;  /* 0x0000001108ac7547 */ /* 0x000fea000b800000 */
[----:B------:R-:W3:Y:S01]  /*2d10*/  LDCU UR18, c[0x0][0x38c] ;  /* 0x00007180ff1277ac */ /* 0x000ee20008000800 */
[----:B0-----:R-:W-:Y:S01]  /*2d20*/  IADD3 R13, P1, PT, R5, -UR6, RZ ;  /* 0x80000006050d7c10 */ /* 0x001fe2000ff3e0ff */
[----:B------:R-:W-:Y:S03]  /*2d30*/  BSSY.RECONVERGENT B0, `(.L_x_193) ;  /* 0x0000020000007945 */ /* 0x000fe60003800200 */
[----:B--2---:R-:W-:-:S04]  /*2d40*/  IADD3.X R20, PT, PT, R10, ~UR7, RZ, P1, !PT ;  /* 0x800000070a147c10 */ /* 0x004fc80008ffe4ff */
[----:B---3--:R-:W-:-:S04]  /*2d50*/  LOP3.LUT R0, R20, UR18, RZ, 0xfc, !PT ;  /* 0x0000001214007c12 */ /* 0x008fc8000f8efcff */
[----:B------:R-:W-:-:S13]  /*2d60*/  ISETP.NE.U32.AND P1, PT, R0, RZ, PT ;  /* 0x000000ff0000720c */ /* 0x000fda0003f25070 */
[----:B------:R-:W-:Y:S05]  /*2d70*/  @P1 BRA `(.L_x_194) ;  /* 0x0000000000541947 */ /* 0x000fea0003800000 */
[----:B------:R-:W0:Y:S01]  /*2d80*/  LDCU UR18, c[0x0][0x388] ;  /* 0x00007100ff1277ac */ /* 0x000e220008000800 */
[----:B-1----:R-:W-:Y:S01]  /*2d90*/  IMAD.MOV.U32 R16, RZ, RZ, RZ ;  /* 0x000000ffff107224 */ /* 0x002fe200078e00ff */
[----:B0-----:R-:W0:Y:S01]  /*2da0*/  I2F.U32.RP R2, UR18 ;  /* 0x0000001200027d06 */ /* 0x001e220008209000 */
[----:B------:R-:W-:-:S07]  /*2db0*/  ISETP.NE.U32.AND P3, PT, RZ, UR18, PT ;  /* 0x00000012ff007c0c */ /* 0x000fce000bf65070 */
[----:B0-----:R-:W0:Y:S02]  /*2dc0*/  MUFU.RCP R2, R2 ;  /* 0x0000000200027308 */ /* 0x001e240000001000 */
[----:B0-----:R-:W-:-:S06]  /*2dd0*/  IADD3 R17, PT, PT, R2, 0xffffffe, RZ ;  /* 0x0ffffffe02117810 */ /* 0x001fcc0007ffe0ff */
[----:B------:R-:W0:Y:S02]  /*2de0*/  F2I.FTZ.U32.TRUNC.NTZ R17, R17 ;  /* 0x0000001100117305 */ /* 0x000e24000021f000 */
[----:B0-----:R-:W-:-:S04]  /*2df0*/  IMAD.MOV R19, RZ, RZ, -R17 ;  /* 0x000000ffff137224 */ /* 0x001fc800078e0a11 */
        /* <DEDUP_REMOVED lines=13> */
.L_x_194:
[----:B------:R-:W1:Y:S01]  /*2ed0*/  LDCU.64 UR18, c[0x0][0x388] ;  /* 0x00007100ff1277ac */ /* 0x000e620008000a00 */
[----:B------:R-:W-:Y:S01]  /*2ee0*/  IMAD.MOV.U32 R22, RZ, RZ, R13 ;  /* 0x000000ffff167224 */ /* 0x000fe200078e000d */
[----:B------:R-:W-:Y:S02]  /*2ef0*/  MOV R0, 0x2f30 ;  /* 0x00002f3000007802 */ /* 0x000fe40000000f00 */
[----:B-1----:R-:W-:Y:S01]  /*2f00*/  MOV R16, UR18 ;  /* 0x0000001200107c02 */ /* 0x002fe20008000f00 */
[----:B------:R-:W-:-:S07]  /*2f10*/  IMAD.U32 R2, RZ, RZ, UR19 ;  /* 0x00000013ff027e24 */ /* 0x000fce000f8e00ff */
[----:B------:R-:W-:Y:S05]  /*2f20*/  CALL.REL.NOINC `($__internal_12_$__cuda_sm20_div_u64) ;  /* 0x0000001000407944 */ /* 0x000fea0003c00000 */
.L_x_195:
[----:B------:R-:W-:Y:S05]  /*2f30*/  BSYNC.RECONVERGENT B0 ;  /* 0x0000000000007941 */ /* 0x000fea0003800200 */
.L_x_193:
[----:B------:R-:W-:Y:S01]  /*2f40*/  ISETP.LT.U32.AND P1, PT, R5, UR6, PT ;  /* 0x0000000605007c0c */ /* 0x000fe2000bf21070 */
[----:B------:R-:W-:Y:S01]  /*2f50*/  BSSY.RECONVERGENT B0, `(.L_x_196) ;  /* 0x0000035000007945 */ /* 0x000fe20003800200 */
[----:B------:R-:W-:Y:S02]  /*2f60*/  IMAD.MOV.U32 R12, RZ, RZ, RZ ;  /* 0x000000ffff0c7224 */ /* 0x000fe400078e00ff */
        /* <DEDUP_REMOVED lines=28> */
.L_x_199:
[----:B------:R-:W0:Y:S01]  /*3130*/  LDCU.64 UR18, c[0x0][0x388] ;  /* 0x00007100ff1277ac */ /* 0x000e220008000a00 */
[----:B------:R-:W-:Y:S02]  /*3140*/  MOV R0, R13 ;  /* 0x0000000d00007202 */ /* 0x000fe40000000f00 */
[----:B------:R-:W-:Y:S01]  /*3150*/  MOV R2, 0x3190 ;  /* 0x0000319000027802 */ /* 0x000fe20000000f00 */
[----:B0-----:R-:W-:Y:S02]  /*3160*/  IMAD.U32 R19, RZ, RZ, UR18 ;  /* 0x00000012ff137e24 */ /* 0x001fe4000f8e00ff */
[----:B------:R-:W-:-:S07]  /*3170*/  IMAD.U32 R18, RZ, RZ, UR19 ;  /* 0x00000013ff127e24 */ /* 0x000fce000f8e00ff */
[----:B------:R-:W-:Y:S05]  /*3180*/  CALL.REL.NOINC `($__internal_13_$__cuda_sm20_rem_u64) ;  /* 0x0000001000bc7944 */ /* 0x000fea0003c00000 */
[----:B------:R-:W-:-:S04]  /*3190*/  ISETP.NE.U32.AND P1, PT, R0, RZ, PT ;  /* 0x000000ff0000720c */ /* 0x000fc80003f25070 */
[----:B------:R-:W-:-:S13]  /*31a0*/  ISETP.NE.AND.EX P1, PT, R19, RZ, PT, P1 ;  /* 0x000000ff1300720c */ /* 0x000fda0003f25310 */
.L_x_200:
[----:B------:R-:W-:Y:S05]  /*31b0*/  BSYNC.RECONVERGENT B1 ;  /* 0x0000000000017941 */ /* 0x000fea0003800200 */
.L_x_198:
        /* <DEDUP_REMOVED lines=13> */
[----:B------:R0:W5:Y:S04]  /*3290*/  LDG.E R12, desc[UR12][R16.64] ;  /* 0x0000000c100c7981 */ /* 0x000168000c1e1900 */
.L_x_197:
[----:B------:R-:W-:Y:S05]  /*32a0*/  BSYNC.RECONVERGENT B0 ;  /* 0x0000000000007941 */ /* 0x000fea0003800200 */
.L_x_196:
[-C--:B0-----:R-:W-:Y:S01]  /*32b0*/  MOV R16, R6.reuse ;  /* 0x0000000600107202 */ /* 0x081fe20000000f00 */
[----:B------:R-:W-:Y:S01]  /*32c0*/  IMAD.MOV.U32 R17, RZ, RZ, R8 ;  /* 0x000000ffff117224 */ /* 0x000fe200078e0008 */
[----:B------:R-:W-:Y:S01]  /*32d0*/  UISETP.NE.U32.AND UP0, UPT, UR14, 0x1, UPT ;  /* 0x000000010e00788c */ /* 0x000fe2000bf05070 */
[----:B------:R-:W-:Y:S01]  /*32e0*/  IMAD.U32 R13, RZ, RZ, UR10 ;  /* 0x0000000aff0d7e24 */ /* 0x000fe2000f8e00ff */
[----:B------:R-:W-:Y:S02]  /*32f0*/  MOV R0, UR9 ;  /* 0x0000000900007c02 */ /* 0x000fe40008000f00 */
[----:B-----5:R3:W-:Y:S01]  /*3300*/  STG.E desc[UR12][R16.64], R12 ;  /* 0x0000000c10007986 */ /* 0x0207e2000c10190c */
[----:B------:R-:W-:Y:S01]  /*3310*/  UISETP.NE.AND.EX UP0, UPT, URZ, URZ, UPT, UP0 ;  /* 0x000000ffff00728c */ /* 0x000fe2000bf05300 */
[----:B------:R-:W-:-:S04]  /*3320*/  LEA R6, P1, R13, R6, 0x2 ;  /* 0x000000060d067211 */ /* 0x000fc800078210ff */
[----:B------:R-:W-:-:S04]  /*3330*/  LEA.HI.X R8, R13, R8, R0, 0x2, P1 ;  /* 0x000000080d087211 */ /* 0x000fc800008f1400 */
[----:B------:R-:W-:Y:S05]  /*3340*/  BRA.U !UP0, `(.L_x_192) ;  /* 0x0000000d081c7547 */ /* 0x000fea000b800000 */
[----:B------:R-:W0:Y:S01]  /*3350*/  LDCU UR18, c[0x0][0x38c] ;  /* 0x00007180ff1277ac */ /* 0x000e220008000800 */
[----:B------:R-:W-:Y:S01]  /*3360*/  BSSY.RECONVERGENT B0, `(.L_x_201) ;  /* 0x0000022000007945 */ /* 0x000fe20003800200 */
[----:B------:R-:W-:-:S06]  /*3370*/  UIADD3 UR7, UPT, UPT, UR6, 0x1, URZ ;  /* 0x0000000106077890 */ /* 0x000fcc000fffe0ff */
[----:B------:R-:W-:-:S04]  /*3380*/  IADD3 R13, P1, PT, R5, -UR7, RZ ;  /* 0x80000007050d7c10 */ /* 0x000fc8000ff3e0ff */
[----:B------:R-:W-:-:S04]  /*3390*/  IADD3.X R20, PT, PT, R10, -0x1, RZ, P1, !PT ;  /* 0xffffffff0a147810 */ /* 0x000fc80000ffe4ff */
[----:B0-----:R-:W-:-:S04]  /*33a0*/  LOP3.LUT R0, R20, UR18, RZ, 0xfc, !PT ;  /* 0x0000001214007c12 */ /* 0x001fc8000f8efcff */
[----:B------:R-:W-:-:S13]  /*33b0*/  ISETP.NE.U32.AND P1, PT, R0, RZ, PT ;  /* 0x000000ff0000720c */ /* 0x000fda0003f25070 */
[----:B------:R-:W-:Y:S05]  /*33c0*/  @P1 BRA `(.L_x_202) ;  /* 0x0000000000541947 */ /* 0x000fea0003800000 */
[----:B------:R-:W0:Y:S01]  /*33d0*/  LDCU UR18, c[0x0][0x388] ;  /* 0x00007100ff1277ac */ /* 0x000e220008000800 */
[----:B---3--:R-:W-:Y:S01]  /*33e0*/  HFMA2 R16, -RZ, RZ, 0, 0 ;  /* 0x00000000ff107431 */ /* 0x008fe200000001ff */
[----:B0-----:R-:W0:Y:S01]  /*33f0*/  I2F.U32.RP R2, UR18 ;  /* 0x0000001200027d06 */ /* 0x001e220008209000 */
[----:B------:R-:W-:-:S07]  /*3400*/  ISETP.NE.U32.AND P3, PT, RZ, UR18, PT ;  /* 0x00000012ff007c0c */ /* 0x000fce000bf65070 */
[----:B0-----:R-:W0:Y:S02]  /*3410*/  MUFU.RCP R2, R2 ;  /* 0x0000000200027308 */ /* 0x001e240000001000 */
[----:B0-----:R-:W-:-:S06]  /*3420*/  VIADD R17, R2, 0xffffffe ;  /* 0x0ffffffe02117836 */ /* 0x001fcc0000000000 */
        /* <DEDUP_REMOVED lines=15> */
.L_x_202:
[----:B------:R-:W3:Y:S01]  /*3520*/  LDCU.64 UR18, c[0x0][0x388] ;  /* 0x00007100ff1277ac */ /* 0x000ee20008000a00 */
[----:B------:R-:W-:Y:S02]  /*3530*/  MOV R22, R13 ;  /* 0x0000000d00167202 */ /* 0x000fe40000000f00 */
[----:B------:R-:W-:Y:S01]  /*3540*/  MOV R0, 0x3580 ;  /* 0x0000358000007802 */ /* 0x000fe20000000f00 */
[----:B---3--:R-:W-:Y:S02]  /*3550*/  IMAD.U32 R16, RZ, RZ, UR18 ;  /* 0x00000012ff107e24 */ /* 0x008fe4000f8e00ff */
[----:B------:R-:W-:-:S07]  /*3560*/  IMAD.U32 R2, RZ, RZ, UR19 ;  /* 0x00000013ff027e24 */ /* 0x000fce000f8e00ff */
[----:B------:R-:W-:Y:S05]  /*3570*/  CALL.REL.NOINC `($__internal_12_$__cuda_sm20_div_u64) ;  /* 0x0000000800ac7944 */ /* 0x000fea0003c00000 */
.L_x_203:
[----:B------:R-:W-:Y:S05]  /*3580*/  BSYNC.RECONVERGENT B0 ;  /* 0x0000000000007941 */ /* 0x000fea0003800200 */
.L_x_201:
[----:B------:R-:W-:Y:S01]  /*3590*/  ISETP.LT.U32.AND P1, PT, R5, UR7, PT ;  /* 0x0000000705007c0c */ /* 0x000fe2000bf21070 */
[----:B------:R-:W-:Y:S01]  /*35a0*/  BSSY.RECONVERGENT B0, `(.L_x_204) ;  /* 0x0000035000007945 */ /* 0x000fe20003800200 */
[----:B------:R-:W-:Y:S02]  /*35b0*/  HFMA2 R12, -RZ, RZ, 0, 0 ;  /* 0x00000000ff0c7431 */ /* 0x000fe400000001ff */
        /* <DEDUP_REMOVED lines=13> */
[----:B0-----:R-:W-:Y:S01]  /*3690*/  MOV R18, RZ ;  /* 0x000000ff00127202 */ /* 0x001fe20000000f00 */
        /* <DEDUP_REMOVED lines=14> */
.L_x_207:
        /* <DEDUP_REMOVED lines=8> */
.L_x_208:
[----:B------:R-:W-:Y:S05]  /*3800*/  BSYNC.RECONVERGENT B1 ;  /* 0x0000000000017941 */ /* 0x000fea0003800200 */
.L_x_206:
        /* <DEDUP_REMOVED lines=13> */
[----:B------:R0:W5:Y:S04]  /*38e0*/  LDG.E R12, desc[UR12][R16.64] ;  /* 0x0000000c100c7981 */ /* 0x000168000c1e1900 */
.L_x_205:
[----:B------:R-:W-:Y:S05]  /*38f0*/  BSYNC.RECONVERGENT B0 ;  /* 0x0000000000007941 */ /* 0x000fea0003800200 */
.L_x_204:
[----:B0-----:R-:W-:Y:S01]  /*3900*/  IMAD.MOV.U32 R16, RZ, RZ, R6 ;  /* 0x000000ffff107224 */ /* 0x001fe200078e0006 */
[----:B------:R-:W-:Y:S01]  /*3910*/  UISETP.NE.U32.AND UP0, UPT, UR14, 0x2, UPT ;  /* 0x000000020e00788c */ /* 0x000fe2000bf05070 */
[----:B------:R-:W-:Y:S01]  /*3920*/  IMAD.MOV.U32 R17, RZ, RZ, R8 ;  /* 0x000000ffff117224 */ /* 0x000fe200078e0008 */
[----:B------:R-:W-:Y:S01]  /*3930*/  MOV R13, UR10 ;  /* 0x0000000a000d7c02 */ /* 0x000fe20008000f00 */
[----:B------:R-:W-:Y:S01]  /*3940*/  IMAD.U32 R0, RZ, RZ, UR9 ;  /* 0x00000009ff007e24 */ /* 0x000fe2000f8e00ff */
[----:B------:R-:W-:Y:S02]  /*3950*/  UISETP.NE.AND.EX UP0, UPT, URZ, URZ, UPT, UP0 ;  /* 0x000000ffff00728c */ /* 0x000fe4000bf05300 */
[----:B-----5:R4:W-:Y:S01]  /*3960*/  STG.E desc[UR12][R16.64], R12 ;  /* 0x0000000c10007986 */ /* 0x0209e2000c10190c */
[----:B------:R-:W-:-:S04]  /*3970*/  LEA R6, P1, R13, R6, 0x2 ;  /* 0x000000060d067211 */ /* 0x000fc800078210ff */
[----:B------:R-:W-:Y:S02]  /*3980*/  LEA.HI.X R8, R13, R8, R0, 0x2, P1 ;  /* 0x000000080d087211 */ /* 0x000fe400008f1400 */
[----:B------:R-:W-:Y:S07]  /*3990*/  BRA.U !UP0, `(.L_x_192) ;  /* 0x0000000508887547 */ /* 0x000fee000b800000 */
        /* <DEDUP_REMOVED lines=9> */
[----:B----4-:R-:W-:Y:S01]  /*3a30*/  IMAD.MOV.U32 R16, RZ, RZ, RZ ;  /* 0x000000ffff107224 */ /* 0x010fe200078e00ff */
[----:B0-----:R-:W0:Y:S01]  /*3a40*/  I2F.U32.RP R2, UR7 ;  /* 0x0000000700027d06 */ /* 0x001e220008209000 */
[----:B------:R-:W-:-:S07]  /*3a50*/  ISETP.NE.U32.AND P3, PT, RZ, UR7, PT ;  /* 0x00000007ff007c0c */ /* 0x000fce000bf65070 */
[----:B0-----:R-:W0:Y:S02]  /*3a60*/  MUFU.RCP R2, R2 ;  /* 0x0000000200027308 */ /* 0x001e240000001000 */
[----:B0-----:R-:W-:-:S06]  /*3a70*/  VIADD R17, R2, 0xffffffe ;  /* 0x0ffffffe02117836 */ /* 0x001fcc0000000000 */
[----:B------:R-:W0:Y:S02]  /*3a80*/  F2I.FTZ.U32.TRUNC.NTZ R17, R17 ;  /* 0x0000001100117305 */ /* 0x000e24000021f000 */
[----:B0-----:R-:W-:-:S05]  /*3a90*/  IADD3 R19, PT, PT, RZ, -R17, RZ ;  /* 0x80000011ff137210 */ /* 0x001fca0007ffe0ff */
[----:B------:R-:W-:-:S04]  /*3aa0*/  IMAD R19, R19, UR7, RZ ;  /* 0x0000000713137c24 */ /* 0x000fc8000f8e02ff */
[----:B------:R-:W-:-:S04]  /*3ab0*/  IMAD.HI.U32 R16, R17, R19, R16 ;  /* 0x0000001311107227 */ /* 0x000fc800078e0010 */
[----:B------:R-:W-:Y:S02]  /*3ac0*/  HFMA2 R17, -RZ, RZ, 0, 0 ;  /* 0x00000000ff117431 */ /* 0x000fe400000001ff */
        /* <DEDUP_REMOVED lines=10> */
.L_x_210:
[----:B------:R-:W4:Y:S01]  /*3b70*/  LDCU.64 UR18, c[0x0][0x388] ;  /* 0x00007100ff1277ac */ /* 0x000f220008000a00 */
[----:B------:R-:W-:Y:S01]  /*3b80*/  IMAD.MOV.U32 R22, RZ, RZ, R13 ;  /* 0x000000ffff167224 */ /* 0x000fe200078e000d */
[----:B------:R-:W-:Y:S01]  /*3b90*/  MOV R0, 0x3bd0 ;  /* 0x00003bd000007802 */ /* 0x000fe20000000f00 */
[----:B----4-:R-:W-:Y:S01]  /*3ba0*/  IMAD.U32 R16, RZ, RZ, UR18 ;  /* 0x00000012ff107e24 */ /* 0x010fe2000f8e00ff */
[----:B------:R-:W-:-:S07]  /*3bb0*/  MOV R2, UR19 ;  /* 0x0000001300027c02 */ /* 0x000fce0008000f00 */
[----:B------:R-:W-:Y:S05]  /*3bc0*/  CALL.REL.NOINC `($__internal_12_$__cuda_sm20_div_u64) ;  /* 0x0000000400187944 */ /* 0x000fea0003c00000 */
.L_x_211:
[----:B------:R-:W-:Y:S05]  /*3bd0*/  BSYNC.RECONVERGENT B0 ;  /* 0x0000000000007941 */ /* 0x000fea0003800200 */
.L_x_209:
[----:B------:R-:W-:Y:S01]  /*3be0*/  ISETP.LT.U32.AND P1, PT, R5, UR6, PT ;  /* 0x0000000605007c0c */ /* 0x000fe2000bf21070 */
[----:B------:R-:W-:Y:S01]  /*3bf0*/  BSSY.RECONVERGENT B0, `(.L_x_212) ;  /* 0x0000035000007945 */ /* 0x000fe20003800200 */
[----:B------:R-:W-:Y:S02]  /*3c00*/  IMAD.MOV.U32 R12, RZ, RZ, RZ ;  /* 0x000000ffff0c7224 */ /* 0x000fe400078e00ff */
        /* <DEDUP_REMOVED lines=28> */
.L_x_215:
[----:B------:R-:W0:Y:S01]  /*3dd0*/  LDCU.64 UR6, c[0x0][0x388] ;  /* 0x00007100ff0677ac */ /* 0x000e220008000a00 */
[----:B------:R-:W-:Y:S01]  /*3de0*/  IMAD.MOV.U32 R0, RZ, RZ, R13 ;  /* 0x000000ffff007224 */ /* 0x000fe200078e000d */
[----:B------:R-:W-:Y:S02]  /*3df0*/  MOV R2, 0x3e30 ;  /* 0x00003e3000027802 */ /* 0x000fe40000000f00 */
[----:B0-----:R-:W-:Y:S01]  /*3e00*/  MOV R19, UR6 ;  /* 0x0000000600137c02 */ /* 0x001fe20008000f00 */
[----:B------:R-:W-:-:S07]  /*3e10*/  IMAD.U32 R18, RZ, RZ, UR7 ;  /* 0x00000007ff127e24 */ /* 0x000fce000f8e00ff */
[----:B------:R-:W-:Y:S05]  /*3e20*/  CALL.REL.NOINC `($__internal_13_$__cuda_sm20_rem_u64) ;  /* 0x0000000400947944 */ /* 0x000fea0003c00000 */
[----:B------:R-:W-:-:S04]  /*3e30*/  ISETP.NE.U32.AND P0, PT, R0, RZ, PT ;  /* 0x000000ff0000720c */ /* 0x000fc80003f05070 */
[----:B------:R-:W-:-:S13]  /*3e40*/  ISETP.NE.AND.EX P0, PT, R19, RZ, PT, P0 ;  /* 0x000000ff1300720c */ /* 0x000fda0003f05300 */
.L_x_216:
[----:B------:R-:W-:Y:S05]  /*3e50*/  BSYNC.RECONVERGENT B1 ;  /* 0x0000000000017941 */ /* 0x000fea0003800200 */
.L_x_214:
        /* <DEDUP_REMOVED lines=14> */
.L_x_213:
[----:B------:R-:W-:Y:S05]  /*3f40*/  BSYNC.RECONVERGENT B0 ;  /* 0x0000000000007941 */ /* 0x000fea0003800200 */
.L_x_212:
[----:B0-----:R-:W-:Y:S01]  /*3f50*/  IMAD.MOV.U32 R14, RZ, RZ, R6 ;  /* 0x000000ffff0e7224 */ /* 0x001fe200078e0006 */
[----:B------:R-:W-:Y:S01]  /*3f60*/  MOV R15, R8 ;  /* 0x00000008000f7202 */ /* 0x000fe20000000f00 */
[----:B------:R-:W-:Y:S02]  /*3f70*/  IMAD.U32 R11, RZ, RZ, UR10 ;  /* 0x0000000aff0b7e24 */ /* 0x000fe4000f8e00ff */
[----:B------:R-:W-:Y:S02]  /*3f80*/  IMAD.U32 R0, RZ, RZ, UR9 ;  /* 0x00000009ff007e24 */ /* 0x000fe4000f8e00ff */
[----:B-----5:R0:W-:Y:S01]  /*3f90*/  STG.E desc[UR12][R14.64], R12 ;  /* 0x0000000c0e007986 */ /* 0x0201e2000c10190c */
[----:B------:R-:W-:-:S04]  /*3fa0*/  LEA R6, P0, R11, R6, 0x2 ;  /* 0x000000060b067211 */ /* 0x000fc800078010ff */
[----:B------:R-:W-:-:S09]  /*3fb0*/  LEA.HI.X R8, R11, R8, R0, 0x2, P0 ;  /* 0x000000080b087211 */ /* 0x000fd200000f1400 */
.L_x_192:
[----:B--2---:R-:W2:Y:S01]  /*3fc0*/  LDCU.64 UR6, c[0x0][0x380] ;  /* 0x00007000ff0677ac */ /* 0x004ea20008000a00 */
[----:B------:R-:W-:-:S04]  /*3fd0*/  UIADD3 UR4, UP0, UPT, UR4, 0x1, URZ ;  /* 0x0000000104047890 */ /* 0x000fc8000ff1e0ff */
[----:B------:R-:W-:Y:S02]  /*3fe0*/  UIADD3.X UR5, UPT, UPT, URZ, UR5, URZ, UP0, !UPT ;  /* 0x00000005ff057290 */ /* 0x000fe400087fe4ff */
[----:B--2---:R-:W-:-:S04]  /*3ff0*/  UISETP.GE.U32.AND UP0, UPT, UR4, UR6, UPT ;  /* 0x000000060400728c */ /* 0x004fc8000bf06070 */
[----:B------:R-:W-:-:S09]  /*4000*/  UISETP.GE.U32.AND.EX UP0, UPT, UR5, UR7, UPT, UP0 ;  /* 0x000000070500728c */ /* 0x000fd2000bf06100 */
[----:B------:R-:W-:Y:S05]  /*4010*/  BRA.U !UP0, `(.L_x_217) ;  /* 0xffffffcd08c87547 */ /* 0x000fea000b83ffff */
[----:B------:R-:W-:Y:S05]  /*4020*/  EXIT ;  /* 0x000000000000794d */ /* 0x000fea0003800000 */
        .weak           $__internal_12_$__cuda_sm20_div_u64
        .type           $__internal_12_$__cuda_sm20_div_u64,@function
        .size           $__internal_12_$__cuda_sm20_div_u64,($__internal_13_$__cuda_sm20_rem_u64 - $__internal_12_$__cuda_sm20_div_u64)
$__internal_12_$__cuda_sm20_div_u64:
[----:B------:R-:W-:-:S04]  /*4030*/  MOV R17, R2 ;  /* 0x0000000200117202 */ /* 0x000fc80000000f00 */
[----:B------:R-:W0:Y:S08]  /*4040*/  I2F.U64.RP R18, R16 ;  /* 0x0000001000127312 */ /* 0x000e300000309000 */
[----:B0-----:R-:W0:Y:S02]  /*4050*/  MUFU.RCP R18, R18 ;  /* 0x0000001200127308 */ /* 0x001e240000001000 */
[----:B0-----:R-:W-:-:S06]  /*4060*/  VIADD R18, R18, 0x1ffffffe ;  /* 0x1ffffffe12127836 */ /* 0x001fcc0000000000 */
[----:B------:R-:W0:Y:S02]  /*4070*/  F2I.U64.TRUNC R18, R18 ;  /* 0x0000001200127311 */ /* 0x000e24000020d800 */
[----:B0-----:R-:W-:Y:S01]  /*4080*/  IMAD.WIDE.U32 R28, R18, R16, RZ ;  /* 0x00000010121c7225 */ /* 0x001fe200078e00ff */
[----:B------:R-:W-:-:S03]  /*4090*/  MOV R31, R18 ;  /* 0x00000012001f7202 */ /* 0x000fc60000000f00 */
[----:B------:R-:W-:Y:S01]  /*40a0*/  IMAD R17, R18, R2, R29 ;  /* 0x0000000212117224 */ /* 0x000fe200078e021d */
[----:B------:R-:W-:-:S03]  /*40b0*/  IADD3 R29, P1, PT, RZ, -R28, RZ ;  /* 0x8000001cff1d7210 */ /* 0x000fc60007f3e0ff */
        /* <DEDUP_REMOVED lines=34> */
[----:B------:R-:W-:Y:S02]  /*42e0*/  IADD3 R18, P2, PT, -R18, R22, RZ ;  /* 0x0000001612127210 */ /* 0x000fe40007f5e1ff */
[----:B------:R-:W-:Y:S01]  /*42f0*/  IADD3 R22, P3, PT, R24, 0x1, RZ ;  /* 0x0000000118167810 */ /* 0x000fe20007f7e0ff */
[-C--:B------:R-:W-:Y:S01]  /*4300*/  IMAD R19, R17, R16.reuse, R19 ;  /* 0x0000001011137224 */ /* 0x080fe200078e0213 */
[----:B------:R-:W-:-:S03]  /*4310*/  ISETP.GE.U32.AND P1, PT, R18, R16, PT ;  /* 0x000000101200720c */ /* 0x000fc60003f26070 */
[----:B------:R-:W-:Y:S01]  /*4320*/  IMAD.X R19, R20, 0x1, ~R19, P2 ;  /* 0x0000000114137824 */ /* 0x000fe200010e0e13 */
[----:B------:R-:W-:-:S04]  /*4330*/  IADD3 R21, P2, PT, -R16, R18, RZ ;  /* 0x0000001210157210 */ /* 0x000fc80007f5e1ff */
[C---:B------:R-:W-:Y:S01]  /*4340*/  ISETP.GE.U32.AND.EX P1, PT, R19.reuse, R2, PT, P1 ;  /* 0x000000021300720c */ /* 0x040fe20003f26110 */
[----:B------:R-:W-:Y:S01]  /*4350*/  IMAD.X R23, R19, 0x1, ~R2, P2 ;  /* 0x0000000113177824 */ /* 0x000fe200010e0e02 */
[----:B------:R-:W-:Y:S02]  /*4360*/  ISETP.NE.U32.AND P2, PT, R16, RZ, PT ;  /* 0x000000ff1000720c */ /* 0x000fe40003f45070 */
[----:B------:R-:W-:Y:S02]  /*4370*/  SEL R21, R21, R18, P1 ;  /* 0x0000001215157207 */ /* 0x000fe40000800000 */
[-C--:B------:R-:W-:Y:S02]  /*4380*/  IADD3.X R18, PT, PT, RZ, R17.reuse, RZ, P3, !PT ;  /* 0x00000011ff127210 */ /* 0x080fe40001ffe4ff */
[----:B------:R-:W-:Y:S02]  /*4390*/  SEL R22, R22, R24, P1 ;  /* 0x0000001816167207 */ /* 0x000fe40000800000 */
[----:B------:R-:W-:-:S02]  /*43a0*/  SEL R18, R18, R17, P1 ;  /* 0x0000001112127207 */ /* 0x000fc40000800000 */
[----:B------:R-:W-:Y:S01]  /*43b0*/  SEL R23, R23, R19, P1 ;  /* 0x0000001317177207 */ /* 0x000fe20000800000 */
[----:B------:R-:W-:Y:S01]  /*43c0*/  HFMA2 R19, -RZ, RZ, 0, 0 ;  /* 0x00000000ff137431 */ /* 0x000fe200000001ff */
[----:B------:R-:W-:Y:S02]  /*43d0*/  IADD3 R17, P3, PT, R22, 0x1, RZ ;  /* 0x0000000116117810 */ /* 0x000fe40007f7e0ff */
[----:B------:R-:W-:Y:S02]  /*43e0*/  ISETP.GE.U32.AND P1, PT, R21, R16, PT ;  /* 0x000000101500720c */ /* 0x000fe40003f26070 */
[----:B------:R-:W-:Y:S01]  /*43f0*/  ISETP.NE.AND.EX P2, PT, R2, RZ, PT, P2 ;  /* 0x000000ff0200720c */ /* 0x000fe20003f45320 */
[----:B------:R-:W-:Y:S01]  /*4400*/  IMAD.X R16, RZ, RZ, R18, P3 ;  /* 0x000000ffff107224 */ /* 0x000fe200018e0612 */
[----:B------:R-:W-:-:S04]  /*4410*/  ISETP.GE.U32.AND.EX P1, PT, R23, R2, PT, P1 ;  /* 0x000000021700720c */ /* 0x000fc80003f26110 */
[----:B------:R-:W-:Y:S02]  /*4420*/  SEL R17, R17, R22, P1 ;  /* 0x0000001611117207 */ /* 0x000fe40000800000 */
[----:B------:R-:W-:Y:S02]  /*4430*/  SEL R18, R16, R18, P1 ;  /* 0x0000001210127207 */ /* 0x000fe40000800000 */
[----:B------:R-:W-:Y:S02]  /*4440*/  SEL R16, R17, 0xffffffff, P2 ;  /* 0xffffffff11107807 */ /* 0x000fe40001000000 */
[----:B------:R-:W-:Y:S01]  /*4450*/  SEL R17, R18, 0xffffffff, P2 ;  /* 0xffffffff12117807 */ /* 0x000fe20001000000 */
[----:B------:R-:W-:-:S04]  /*4460*/  IMAD.MOV.U32 R18, RZ, RZ, R0 ;  /* 0x000000ffff127224 */ /* 0x000fc800078e0000 */
[----:B------:R-:W-:Y:S05]  /*4470*/  RET.REL.NODEC R18 `(unfold_output_into_patches_f32) ;  /* 0xffffffb812e07950 */ /* 0x000fea0003c3ffff */
        .weak           $__internal_13_$__cuda_sm20_rem_u64
        .type           $__internal_13_$__cuda_sm20_rem_u64,@function
        .size           $__internal_13_$__cuda_sm20_rem_u64,(.L_x_364 - $__internal_13_$__cuda_sm20_rem_u64)
$__internal_13_$__cuda_sm20_rem_u64:
[----:B------:R-:W-:Y:S02]  /*4480*/  IMAD.MOV.U32 R22, RZ, RZ, R19 ;  /* 0x000000ffff167224 */ /* 0x000fe400078e0013 */
[----:B------:R-:W-:-:S04]  /*4490*/  IMAD.MOV.U32 R23, RZ, RZ, R18 ;  /* 0x000000ffff177224 */ /* 0x000fc800078e0012 */
[----:B------:R-:W0:Y:S08]  /*44a0*/  I2F.U64.RP R21, R22 ;  /* 0x0000001600157312 */ /* 0x000e300000309000 */
[----:B0-----:R-:W0:Y:S02]  /*44b0*/  MUFU.RCP R21, R21 ;  /* 0x0000001500157308 */ /* 0x001e240000001000 */
[----:B0-----:R-:W-:-:S06]  /*44c0*/  IADD3 R21, PT, PT, R21, 0x1ffffffe, RZ ;  /* 0x1ffffffe15157810 */ /* 0x001fcc0007ffe0ff */
[----:B------:R-:W0:Y:S02]  /*44d0*/  F2I.U64.TRUNC R30, R21 ;  /* 0x00000015001e7311 */ /* 0x000e24000020d800 */
[----:B0-----:R-:W-:-:S04]  /*44e0*/  IMAD.WIDE.U32 R28, R30, R19, RZ ;  /* 0x000000131e1c7225 */ /* 0x001fc800078e00ff */
[C---:B------:R-:W-:Y:S01]  /*44f0*/  IMAD R22, R30.reuse, R18, R29 ;  /* 0x000000121e167224 */ /* 0x040fe200078e021d */
[----:B------:R-:W-:Y:S01]  /*4500*/  IADD3 R23, P1, PT, RZ, -R28, RZ ;  /* 0x8000001cff177210 */ /* 0x000fe20007f3e0ff */
[----:B------:R-:W-:Y:S02]  /*4510*/  IMAD.MOV.U32 R29, RZ, RZ, R30 ;  /* 0x000000ffff1d7224 */ /* 0x000fe400078e001e */
        /* <DEDUP_REMOVED lines=18> */
[----:B------:R-:W-:Y:S01]  /*4640*/  IMAD.HI.U32 R22, P2, R21, R22, R28 ;  /* 0x0000001615167227 */ /* 0x000fe2000784001c */
[----:B------:R-:W-:-:S03]  /*4650*/  MOV R29, RZ ;  /* 0x000000ff001d7202 */ /* 0x000fc60000000f00 */
        /* <DEDUP_REMOVED lines=11> */
[----:B------:R-:W-:-:S04]  /*4710*/  IMAD.WIDE.U32 R28, R22, R19, RZ ;  /* 0x00000013161c7225 */ /* 0x000fc800078e00ff */
[----:B------:R-:W-:Y:S01]  /*4720*/  IMAD.X R21, RZ, RZ, R21, P2 ;  /* 0x000000ffff157224 */ /* 0x000fe200010e0615 */
[----:B------:R-:W-:Y:S01]  /*4730*/  IADD3 R0, P2, PT, -R28, R0, RZ ;  /* 0x000000001c007210 */ /* 0x000fe20007f5e1ff */
[----:B------:R-:W-:-:S03]  /*4740*/  IMAD R22, R22, R18, R29 ;  /* 0x0000001216167224 */ /* 0x000fc600078e021d */
[-C--:B------:R-:W-:Y:S01]  /*4750*/  ISETP.GE.U32.AND P1, PT, R0, R19.reuse, PT ;  /* 0x000000130000720c */ /* 0x080fe20003f26070 */
[----:B------:R-:W-:-:S05]  /*4760*/  IMAD R21, R21, R19, R22 ;  /* 0x0000001315157224 */ /* 0x000fca00078e0216 */
[----:B------:R-:W-:Y:S02]  /*4770*/  IADD3.X R20, PT, PT, ~R21, R20, RZ, P2, !PT ;  /* 0x0000001415147210 */ /* 0x000fe400017fe5ff */
[----:B------:R-:W-:Y:S02]  /*4780*/  IADD3 R22, P2, PT, -R19, R0, RZ ;  /* 0x0000000013167210 */ /* 0x000fe40007f5e1ff */
[----:B------:R-:W-:-:S03]  /*4790*/  ISETP.GE.U32.AND.EX P1, PT, R20, R18, PT, P1 ;  /* 0x000000121400720c */ /* 0x000fc60003f26110 */
[--C-:B------:R-:W-:Y:S01]  /*47a0*/  IMAD.X R21, R20, 0x1, ~R18.reuse, P2 ;  /* 0x0000000114157824 */ /* 0x100fe200010e0e12 */
[----:B------:R-:W-:Y:S02]  /*47b0*/  SEL R22, R22, R0, P1 ;  /* 0x0000000016167207 */ /* 0x000fe40000800000 */
[----:B------:R-:W-:Y:S02]  /*47c0*/  ISETP.NE.U32.AND P2, PT, R19, RZ, PT ;  /* 0x000000ff1300720c */ /* 0x000fe40003f45070 */
[----:B------:R-:W-:Y:S02]  /*47d0*/  SEL R21, R21, R20, P1 ;  /* 0x0000001415157207 */ /* 0x000fe40000800000 */
[----:B------:R-:W-:Y:S02]  /*47e0*/  IADD3 R0, P3, PT, -R19, R22, RZ ;  /* 0x0000001613007210 */ /* 0x000fe40007f7e1ff */
[----:B------:R-:W-:Y:S02]  /*47f0*/  ISETP.GE.U32.AND P1, PT, R22, R19, PT ;  /* 0x000000131600720c */ /* 0x000fe40003f26070 */
[----:B------:R-:W-:Y:S01]  /*4800*/  MOV R20, R2 ;  /* 0x0000000200147202 */ /* 0x000fe20000000f00 */
[C---:B------:R-:W-:Y:S01]  /*4810*/  IMAD.X R19, R21.reuse, 0x1, ~R18, P3 ;  /* 0x0000000115137824 */ /* 0x040fe200018e0e12 */
[----:B------:R-:W-:-:S02]  /*4820*/  ISETP.GE.U32.AND.EX P1, PT, R21, R18, PT, P1 ;  /* 0x000000121500720c */ /* 0x000fc40003f26110 */
[----:B------:R-:W-:Y:S02]  /*4830*/  ISETP.NE.AND.EX P2, PT, R18, RZ, PT, P2 ;  /* 0x000000ff1200720c */ /* 0x000fe40003f45320 */
[----:B------:R-:W-:Y:S01]  /*4840*/  SEL R19, R19, R21, P1 ;  /* 0x0000001513137207 */ /* 0x000fe20000800000 */
[----:B------:R-:W-:Y:S01]  /*4850*/  IMAD.MOV.U32 R21, RZ, RZ, 0x0 ;  /* 0x00000000ff157424 */ /* 0x000fe200078e00ff */
[----:B------:R-:W-:Y:S02]  /*4860*/  SEL R0, R0, R22, P1 ;  /* 0x0000001600007207 */ /* 0x000fe40000800000 */
[----:B------:R-:W-:Y:S02]  /*4870*/  SEL R19, R19, 0xffffffff, P2 ;  /* 0xffffffff13137807 */ /* 0x000fe40001000000 */
[----:B------:R-:W-:Y:S01]  /*4880*/  SEL R0, R0, 0xffffffff, P2 ;  /* 0xffffffff00007807 */ /* 0x000fe20001000000 */
[----:B------:R-:W-:Y:S06]  /*4890*/  RET.REL.NODEC R20 `(unfold_output_into_patches_f32) ;  /* 0xffffffb414d87950 */ /* 0x000fec0003c3ffff */
.L_x_218:
        /* <DEDUP_REMOVED lines=14> */
.L_x_364:


//--------------------- .text.unfold_input_into_patches_f32 --------------------------
	.section	.text.unfold_input_into_patches_f32,"ax",@progbits
	.align	128
        .global         unfold_input_into_patches_f32
        .type           unfold_input_into_patches_f32,@function
        .size           unfold_input_into_patches_f32,(.L_x_366 - unfold_input_into_patches_f32)
        .other          unfold_input_into_patches_f32,@"STO_CUDA_ENTRY STV_DEFAULT"
unfold_input_into_patches_f32:
.text.unfold_input_into_patches_f32:
        /* <DEDUP_REMOVED lines=50> */
.L_x_219:
[----:B------:R-:W-:Y:S01]  /*0320*/  IMAD.MOV.U32 R11, RZ, RZ, R2 ;  /* 0x000000ffff0b7224 */ /* 0x000fe200078e0002 */
[----:B------:R-:W-:Y:S01]  /*0330*/  MOV R12, RZ ;  /* 0x000000ff000c7202 */ /* 0x000fe20000000f00 */
[----:B------:R-:W0:Y:S01]  /*0340*/  LDCU.64 UR4, c[0x0][0x3d8] ;  /* 0x00007b00ff0477ac */ /* 0x000e220008000a00 */
[----:B------:R-:W-:-:S07]  /*0350*/  MOV R10, 0x370 ;  /* 0x00000370000a7802 */ /* 0x000fce0000000f00 */
[----:B0-----:R-:W-:Y:S05]  /*0360*/  CALL.REL.NOINC `($__internal_14_$__cuda_sm20_div_u64) ;  /* 0x0000002400d47944 */ /* 0x001fea0003c00000 */
        /* <DEDUP_REMOVED lines=11> */
.L_x_220:
        /* <DEDUP_REMOVED lines=27> */
.L_x_221:
[----:B------:R-:W-:Y:S01]  /*05d0*/  IMAD.MOV.U32 R11, RZ, RZ, R4 ;  /* 0x000000ffff0b7224 */ /* 0x000fe200078e0004 */
[----:B------:R-:W-:Y:S01]  /*05e0*/  MOV R12, R5 ;  /* 0x00000005000c7202 */ /* 0x000fe20000000f00 */
[----:B------:R-:W0:Y:S01]  /*05f0*/  LDCU.64 UR4, c[0x0][0x3c8] ;  /* 0x00007900ff0477ac */ /* 0x000e220008000a00 */
[----:B------:R-:W-:-:S07]  /*0600*/  MOV R10, 0x620 ;  /* 0x00000620000a7802 */ /* 0x000fce0000000f00 */
[----:B0-----:R-:W-:Y:S05]  /*0610*/  CALL.REL.NOINC `($__internal_14_$__cuda_sm20_div_u64) ;  /* 0x0000002400287944 */ /* 0x001fea0003c00000 */
        /* <DEDUP_REMOVED lines=9> */
.L_x_222:
        /* <DEDUP_REMOVED lines=27> */
.L_x_223:
[----:B------:R-:W-:Y:S01]  /*0860*/  IMAD.MOV.U32 R11, RZ, RZ, R6 ;  /* 0x000000ffff0b7224 */ /* 0x000fe200078e0006 */
[----:B------:R-:W-:Y:S01]  /*0870*/  MOV R12, R7 ;  /* 0x00000007000c7202 */ /* 0x000fe20000000f00 */
[----:B------:R-:W0:Y:S01]  /*0880*/  LDCU.64 UR4, c[0x0][0x3b0] ;  /* 0x00007600ff0477ac */ /* 0x000e220008000a00 */
[----:B------:R-:W-:-:S07]  /*0890*/  MOV R10, 0x8b0 ;  /* 0x000008b0000a7802 */ /* 0x000fce0000000f00 */
[----:B0-----:R-:W-:Y:S05]  /*08a0*/  CALL.REL.NOINC `($__internal_14_$__cuda_sm20_div_u64) ;  /* 0x0000002000847944 */ /* 0x001fea0003c00000 */
[----:B------:R-:W0:Y:S01]  /*08b0*/  LDCU.64 UR4, c[0x0][0x3b0] ;  /* 0x00007600ff0477ac */ /* 0x000e220008000a00 */
[----:B------:R-:W-:-:S05]  /*08c0*/  IADD3 R11, P0, PT, RZ, -R8, RZ ;  /* 0x80000008ff0b7210 */ /* 0x000fca0007f1e0ff */
[----:B------:R-:W-:-:S04]  /*08d0*/  IMAD.X R2, RZ, RZ, ~R9, P0 ;  /* 0x000000ffff027224 */ /* 0x000fc800000e0e09 */
[----:B0-----:R-:W-:Y:S02]  /*08e0*/  IMAD R2, R2, UR4, RZ ;  /* 0x0000000402027c24 */ /* 0x001fe4000f8e02ff */
[----:B------:R-:W-:-:S04]  /*08f0*/  IMAD.WIDE.U32 R6, R11, UR4, R6 ;  /* 0x000000040b067c25 */ /* 0x000fc8000f8e0006 */
[----:B------:R-:W-:-:S05]  /*0900*/  IMAD R11, R11, UR5, R2 ;  /* 0x000000050b0b7c24 */ /* 0x000fca000f8e0202 */
[----:B------:R-:W-:-:S07]  /*0910*/  IADD3 R2, PT, PT, R7, R11, RZ ;  /* 0x0000000b07027210 */ /* 0x000fce0007ffe0ff */
.L_x_224:
        /* <DEDUP_REMOVED lines=24> */
.L_x_225:
[----:B------:R-:W-:Y:S01]  /*0aa0*/  MOV R12, R8 ;  /* 0x00000008000c7202 */ /* 0x000fe20000000f00 */
[----:B------:R-:W-:Y:S01]  /*0ab0*/  IMAD.MOV.U32 R7, RZ, RZ, R9 ;  /* 0x000000ffff077224 */ /* 0x000fe200078e0009 */
[----:B------:R-:W-:-:S07]  /*0ac0*/  MOV R14, 0xae0 ;  /* 0x00000ae0000e7802 */ /* 0x000fce0000000f00 */
[----:B------:R-:W-:Y:S05]  /*0ad0*/  CALL.REL.NOINC `($__internal_15_$__cuda_sm20_rem_u64) ;  /* 0x0000002400047944 */ /* 0x000fea0003c00000 */
.L_x_226:
        /* <DEDUP_REMOVED lines=70> */
.L_x_232:
        /* <DEDUP_REMOVED lines=21> */
.L_x_228:
[----:B------:R-:W-:-:S04]  /*1090*/  IADD3 R24, P2, PT, R16, UR4, RZ ;  /* 0x0000000410187c10 */ /* 0x000fc8000ff5e0ff */
[----:B------:R-:W-:Y:S02]  /*10a0*/  ISETP.GE.U32.AND P1, PT, R24, UR12, PT ;  /* 0x0000000c18007c0c */ /* 0x000fe4000bf26070 */
[----:B0-----:R-:W-:-:S04]  /*10b0*/  IADD3.X R7, PT, PT, R3, UR5, RZ, P2, !PT ;  /* 0x0000000503077c10 */ /* 0x001fc800097fe4ff */
[----:B------:R-:W-:-:S13]  /*10c0*/  ISETP.GE.U32.OR.EX P1, PT, R7, UR13, P0, P1 ;  /* 0x0000000d07007c0c */ /* 0x000fda0008726510 */
[----:B------:R-:W0:Y:S08]  /*10d0*/  @!P1 LDC.64 R26, c[0x0][0x3e8] ;  /* 0x0000fa00ff1a9b82 */ /* 0x000e300000000a00 */
[----:B------:R-:W1:Y:S01]  /*10e0*/  @!P1 LDC.64 R18, c[0x0][0x3e0] ;  /* 0x0000f800ff129b82 */ /* 0x000e620000000a00 */
[----:B0-----:R-:W2:Y:S04]  /*10f0*/  @!P1 LDG.E.64 R20, desc[UR10][R26.64+0x10] ;  /* 0x0000100a1a149981 */ /* 0x001ea8000c1e1b00 */
[----:B------:R0:W3:Y:S02]  /*1100*/  @!P1 LDG.E.64 R22, desc[UR10][R26.64+0x18] ;  /* 0x0000180a1a169981 */ /* 0x0000e4000c1e1b00 */
[----:B0-----:R-:W-:-:S02]  /*1110*/  IMAD.MOV.U32 R26, RZ, RZ, RZ ;  /* 0x000000ffff1a7224 */ /* 0x001fc400078e00ff */
        /* <DEDUP_REMOVED lines=10> */
[----:B------:R0:W2:Y:S01]  /*11c0*/  @!P1 LDG.E R26, desc[UR10][R18.64] ;  /* 0x0000000a121a9981 */ /* 0x0000a2000c1e1900 */
[----:B------:R-:W-:Y:S01]  /*11d0*/  IADD3 R27, P2, PT, R24, 0x1, RZ ;  /* 0x00000001181b7810 */ /* 0x000fe20007f5e0ff */
[----:B------:R-:W-:-:S03]  /*11e0*/  IMAD.MOV.U32 R9, RZ, RZ, R5 ;  /* 0x000000ffff097224 */ /* 0x000fc600078e0005 */
[----:B------:R-:W-:Y:S02]  /*11f0*/  ISETP.GE.U32.AND P1, PT, R27, UR12, PT ;  /* 0x0000000c1b007c0c */ /* 0x000fe4000bf26070 */
[----:B------:R-:W-:-:S04]  /*1200*/  IADD3.X R25, PT, PT, RZ, R7, RZ, P2, !PT ;  /* 0x00000007ff197210 */ /* 0x000fc800017fe4ff */
[----:B------:R-:W-:-:S13]  /*1210*/  ISETP.GE.U32.OR.EX P1, PT, R25, UR13, P0, P1 ;  /* 0x0000000d19007c0c */ /* 0x000fda0008726510 */
[----:B------:R-:W1:Y:S08]  /*1220*/  @!P1 LDC.64 R28, c[0x0][0x3e8] ;  /* 0x0000fa00ff1c9b82 */ /* 0x000e700000000a00 */
[----:B0-----:R-:W0:Y:S01]  /*1230*/  @!P1 LDC.64 R18, c[0x0][0x3e0] ;  /* 0x0000f800ff129b82 */ /* 0x001e220000000a00 */
[----:B--2---:R2:W-:Y:S04]  /*1240*/  STG.E desc[UR10][R8.64], R26 ;  /* 0x0000001a08007986 */ /* 0x0045e8000c10190a */
[----:B-1----:R-:W3:Y:S04]  /*1250*/  @!P1 LDG.E.64 R20, desc[UR10][R28.64+0x10] ;  /* 0x0000100a1c149981 */ /* 0x002ee8000c1e1b00 */
[----:B------:R-:W4:Y:S01]  /*1260*/  @!P1 LDG.E.64 R22, desc[UR10][R28.64+0x18] ;  /* 0x0000180a1c169981 */ /* 0x000f22000c1e1b00 */
[----:B--2---:R-:W-:-:S02]  /*1270*/  HFMA2 R26, -RZ, RZ, 0, 0 ;  /* 0x00000000ff1a7431 */ /* 0x004fc400000001ff */
[----:B---3--:R-:W-:-:S04]  /*1280*/  @!P1 IMAD R21, R21, R6, RZ ;  /* 0x0000000615159224 */ /* 0x008fc800078e02ff */
[C---:B------:R-:W-:Y:S02]  /*1290*/  @!P1 IMAD R9, R20.reuse, R4, R21 ;  /* 0x0000000414099224 */ /* 0x040fe400078e0215 */
[----:B------:R-:W-:-:S04]  /*12a0*/  @!P1 IMAD.WIDE.U32 R20, R20, R6, R10 ;  /* 0x0000000614149225 */ /* 0x000fc800078e000a */
[----:B----4-:R-:W-:Y:S01]  /*12b0*/  @!P1 IMAD R23, R23, R27, RZ ;  /* 0x0000001b17179224 */ /* 0x010fe200078e02ff */
[----:B------:R-:W-:-:S03]  /*12c0*/  @!P1 IADD3 R21, PT, PT, R21, R9, RZ ;  /* 0x0000000915159210 */ /* 0x000fc60007ffe0ff */
[C---:B------:R-:W-:Y:S02]  /*12d0*/  @!P1 IMAD R9, R22.reuse, R25, R23 ;  /* 0x0000001916099224 */ /* 0x040fe400078e0217 */
[----:B------:R-:W-:-:S04]  /*12e0*/  @!P1 IMAD.WIDE.U32 R20, R22, R27, R20 ;  /* 0x0000001b16149225 */ /* 0x000fc800078e0014 */
[----:B------:R-:W-:Y:S01]  /*12f0*/  @!P1 IMAD.IADD R9, R21, 0x1, R9 ;  /* 0x0000000115099824 */ /* 0x000fe200078e0209 */
[----:B0-----:R-:W-:-:S04]  /*1300*/  @!P1 LEA R18, P2, R20, R18, 0x2 ;  /* 0x0000001214129211 */ /* 0x001fc800078410ff */
[----:B------:R-:W-:-:S05]  /*1310*/  @!P1 LEA.HI.X R19, R20, R19, R9, 0x2, P2 ;  /* 0x0000001314139211 */ /* 0x000fca00010f1409 */
[----:B------:R0:W2:Y:S01]  /*1320*/  @!P1 LDG.E R26, desc[UR10][R18.64] ;  /* 0x0000000a121a9981 */ /* 0x0000a2000c1e1900 */
[----:B------:R-:W-:-:S04]  /*1330*/  IADD3 R27, P2, PT, R24, 0x2, RZ ;  /* 0x00000002181b7810 */ /* 0x000fc80007f5e0ff */
[----:B------:R-:W-:Y:S01]  /*1340*/  ISETP.GE.U32.AND P1, PT, R27, UR12, PT ;  /* 0x0000000c1b007c0c */ /* 0x000fe2000bf26070 */
[----:B------:R-:W-:Y:S01]  /*1350*/  IMAD.X R25, RZ, RZ, R7, P2 ;  /* 0x000000ffff197224 */ /* 0x000fe200010e0607 */
[----:B------:R-:W-:-:S04]  /*1360*/  LEA R22, P2, R12, R8, 0x2 ;  /* 0x000000080c167211 */ /* 0x000fc800078410ff */
[----:B------:R-:W-:Y:S02]  /*1370*/  ISETP.GE.U32.OR.EX P1, PT, R25, UR13, P0, P1 ;  /* 0x0000000d19007c0c */ /* 0x000fe40008726510 */
[----:B------:R-:W-:-:S11]  /*1380*/  LEA.HI.X R23, R12, R5, R0, 0x2, P2 ;  /* 0x000000050c177211 */ /* 0x000fd600010f1400 */
[----:B------:R-:W1:Y:S08]  /*1390*/  @!P1 LDC.64 R28, c[0x0][0x3e8] ;  /* 0x0000fa00ff1c9b82 */ /* 0x000e700000000a00 */
[----:B0-----:R-:W0:Y:S01]  /*13a0*/  @!P1 LDC.64 R18, c[0x0][0x3e0] ;  /* 0x0000f800ff129b82 */ /* 0x001e220000000a00 */
[----:B--2---:R2:W-:Y:S04]  /*13b0*/  STG.E desc[UR10][R22.64], R26 ;  /* 0x0000001a16007986 */ /* 0x0045e8000c10190a */
[----:B-1----:R-:W3:Y:S04]  /*13c0*/  @!P1 LDG.E.64 R20, desc[UR10][R28.64+0x10] ;  /* 0x0000100a1c149981 */ /* 0x002ee8000c1e1b00 */
[----:B--2---:R-:W2:Y:S01]  /*13d0*/  @!P1 LDG.E.64 R22, desc[UR10][R28.64+0x18] ;  /* 0x0000180a1c169981 */ /* 0x004ea2000c1e1b00 */
[----:B------:R-:W-:-:S02]  /*13e0*/  HFMA2 R26, -RZ, RZ, 0, 0 ;  /* 0x00000000ff1a7431 */ /* 0x000fc400000001ff */
[----:B---3--:R-:W-:-:S04]  /*13f0*/  @!P1 IMAD R9, R21, R6, RZ ;  /* 0x0000000615099224 */ /* 0x008fc800078e02ff */
[C---:B------:R-:W-:Y:S02]  /*1400*/  @!P1 IMAD R9, R20.reuse, R4, R9 ;  /* 0x0000000414099224 */ /* 0x040fe400078e0209 */
[----:B------:R-:W-:-:S05]  /*1410*/  @!P1 IMAD.WIDE.U32 R20, R20, R6, R10 ;  /* 0x0000000614149225 */ /* 0x000fca00078e000a */
[----:B------:R-:W-:Y:S01]  /*1420*/  @!P1 IADD3 R21, PT, PT, R21, R9, RZ ;  /* 0x0000000915159210 */ /* 0x000fe20007ffe0ff */
[----:B--2---:R-:W-:-:S04]  /*1430*/  @!P1 IMAD R9, R23, R27, RZ ;  /* 0x0000001b17099224 */ /* 0x004fc800078e02ff */
[C---:B------:R-:W-:Y:S02]  /*1440*/  @!P1 IMAD R9, R22.reuse, R25, R9 ;  /* 0x0000001916099224 */ /* 0x040fe400078e0209 */
[----:B------:R-:W-:-:S04]  /*1450*/  @!P1 IMAD.WIDE.U32 R20, R22, R27, R20 ;  /* 0x0000001b16149225 */ /* 0x000fc800078e0014 */
[----:B------:R-:W-:Y:S01]  /*1460*/  @!P1 IMAD.IADD R9, R21, 0x1, R9 ;  /* 0x0000000115099824 */ /* 0x000fe200078e0209 */
[----:B0-----:R-:W-:-:S04]  /*1470*/  @!P1 LEA R18, P2, R20, R18, 0x2 ;  /* 0x0000001214129211 */ /* 0x001fc800078410ff */
[----:B------:R-:W-:-:S05]  /*1480*/  @!P1 LEA.HI.X R19, R20, R19, R9, 0x2, P2 ;  /* 0x0000001314139211 */ /* 0x000fca00010f1409 */
[----:B------:R0:W2:Y:S01]  /*1490*/  @!P1 LDG.E R26, desc[UR10][R18.64] ;  /* 0x0000000a121a9981 */ /* 0x0000a2000c1e1900 */
[----:B------:R-:W-:Y:S02]  /*14a0*/  IADD3 R27, P2, PT, R24, 0x3, RZ ;  /* 0x00000003181b7810 */ /* 0x000fe40007f5e0ff */
[C---:B------:R-:W-:Y:S02]  /*14b0*/  SHF.L.U64.HI R20, R12.reuse, 0x3, R0 ;  /* 0x000000030c147819 */ /* 0x040fe40000010200 */
[----:B------:R-:W-:Y:S01]  /*14c0*/  ISETP.GE.U32.AND P1, PT, R27, UR12, PT ;  /* 0x0000000c1b007c0c */ /* 0x000fe2000bf26070 */
[----:B------:R-:W-:Y:S01]  /*14d0*/  IMAD.X R25, RZ, RZ, R7, P2 ;  /* 0x000000ffff197224 */ /* 0x000fe200010e0607 */
[----:B------:R-:W-:-:S04]  /*14e0*/  LEA R22, P2, R12, R8, 0x3 ;  /* 0x000000080c167211 */ /* 0x000fc800078418ff */
[----:B------:R-:W-:Y:S02]  /*14f0*/  ISETP.GE.U32.OR.EX P1, PT, R25, UR13, P0, P1 ;  /* 0x0000000d19007c0c */ /* 0x000fe40008726510 */
[----:B------:R-:W-:-:S11]  /*1500*/  IADD3.X R23, PT, PT, R5, R20, RZ, P2, !PT ;  /* 0x0000001405177210 */ /* 0x000fd600017fe4ff */
[----:B------:R-:W1:Y:S08]  /*1510*/  @!P1 LDC.64 R28, c[0x0][0x3e8] ;  /* 0x0000fa00ff1c9b82 */ /* 0x000e700000000a00 */
[----:B0-----:R-:W0:Y:S01]  /*1520*/  @!P1 LDC.64 R18, c[0x0][0x3e0] ;  /* 0x0000f800ff129b82 */ /* 0x001e220000000a00 */
[----:B--2---:R2:W-:Y:S04]  /*1530*/  STG.E desc[UR10][R22.64], R26 ;  /* 0x0000001a16007986 */ /* 0x0045e8000c10190a */
[----:B-1----:R-:W3:Y:S04]  /*1540*/  @!P1 LDG.E.64 R20, desc[UR10][R28.64+0x10] ;  /* 0x0000100a1c149981 */ /* 0x002ee8000c1e1b00 */
[----:B--2---:R-:W2:Y:S01]  /*1550*/  @!P1 LDG.E.64 R22, desc[UR10][R28.64+0x18] ;  /* 0x0000180a1c169981 */ /* 0x004ea2000c1e1b00 */
[----:B------:R-:W-:-:S02]  /*1560*/  IMAD.MOV.U32 R26, RZ, RZ, RZ ;  /* 0x000000ffff1a7224 */ /* 0x000fc400078e00ff */
[----:B---3--:R-:W-:-:S04]  /*1570*/  @!P1 IMAD R9, R21, R6, RZ ;  /* 0x0000000615099224 */ /* 0x008fc800078e02ff */
[C---:B------:R-:W-:Y:S02]  /*1580*/  @!P1 IMAD R9, R20.reuse, R4, R9 ;  /* 0x0000000414099224 */ /* 0x040fe400078e0209 */
[----:B------:R-:W-:-:S04]  /*1590*/  @!P1 IMAD.WIDE.U32 R20, R20, R6, R10 ;  /* 0x0000000614149225 */ /* 0x000fc800078e000a */
[----:B------:R-:W-:Y:S02]  /*15a0*/  @!P1 IMAD.IADD R21, R21, 0x1, R9 ;  /* 0x0000000115159824 */ /* 0x000fe400078e0209 */
[-C--:B--2---:R-:W-:Y:S02]  /*15b0*/  @!P1 IMAD R9, R23, R27.reuse, RZ ;  /* 0x0000001b17099224 */ /* 0x084fe400078e02ff */
[----:B------:R-:W-:-:S04]  /*15c0*/  @!P1 IMAD.WIDE.U32 R20, R22, R27, R20 ;  /* 0x0000001b16149225 */ /* 0x000fc800078e0014 */
[----:B------:R-:W-:Y:S01]  /*15d0*/  @!P1 IMAD R9, R22, R25, R9 ;  /* 0x0000001916099224 */ /* 0x000fe200078e0209 */
[----:B0-----:R-:W-:-:S04]  /*15e0*/  @!P1 LEA R18, P2, R20, R18, 0x2 ;  /* 0x0000001214129211 */ /* 0x001fc800078410ff */
[----:B------:R-:W-:-:S04]  /*15f0*/  @!P1 IADD3 R9, PT, PT, R21, R9, RZ ;  /* 0x0000000915099210 */ /* 0x000fc80007ffe0ff */
[----:B------:R-:W-:-:S05]  /*1600*/  @!P1 LEA.HI.X R19, R20, R19, R9, 0x2, P2 ;  /* 0x0000001314139211 */ /* 0x000fca00010f1409 */
[----:B------:R0:W2:Y:S01]  /*1610*/  @!P1 LDG.E R26, desc[UR10][R18.64] ;  /* 0x0000000a121a9981 */ /* 0x0000a2000c1e1900 */
        /* <DEDUP_REMOVED lines=25> */
[----:B------:R-:W-:-:S04]  /*17b0*/  IADD3 R27, P2, PT, R24, 0x5, RZ ;  /* 0x00000005181b7810 */ /* 0x000fc80007f5e0ff */
[----:B------:R-:W-:Y:S02]  /*17c0*/  ISETP.GE.U32.AND P1, PT, R27, UR12, PT ;  /* 0x0000000c1b007c0c */ /* 0x000fe4000bf26070 */
[----:B------:R-:W-:Y:S02]  /*17d0*/  IADD3.X R25, PT, PT, RZ, R7, RZ, P2, !PT ;  /* 0x00000007ff197210 */ /* 0x000fe400017fe4ff */
[C---:B------:R-:W-:Y:S02]  /*17e0*/  LEA R22, P2, R12.reuse, R8, 0x4 ;  /* 0x000000080c167211 */ /* 0x040fe400078420ff */
[----:B------:R-:W-:Y:S02]  /*17f0*/  ISETP.GE.U32.OR.EX P1, PT, R25, UR13, P0, P1 ;  /* 0x0000000d19007c0c */ /* 0x000fe40008726510 */
[----:B------:R-:W-:-:S11]  /*1800*/  LEA.HI.X R23, R12, R5, R0, 0x4, P2 ;  /* 0x000000050c177211 */ /* 0x000fd600010f2400 */
        /* <DEDUP_REMOVED lines=10> */
[----:B--2---:R-:W-:-:S04]  /*18b0*/  @!P1 IMAD R9, R23, R27, RZ ;  /* 0x0000001b17099224 */ /* 0x004fc800078e02ff */
[C---:B------:R-:W-:Y:S02]  /*18c0*/  @!P1 IMAD R9, R22.reuse, R25, R9 ;  /* 0x0000001916099224 */ /* 0x040fe400078e0209 */
[----:B------:R-:W-:-:S05]  /*18d0*/  @!P1 IMAD.WIDE.U32 R22, R22, R27, R20 ;  /* 0x0000001b16169225 */ /* 0x000fca00078e0014 */
[----:B------:R-:W-:Y:S02]  /*18e0*/  @!P1 IADD3 R9, PT, PT, R23, R9, RZ ;  /* 0x0000000917099210 */ /* 0x000fe40007ffe0ff */
[----:B0-----:R-:W-:-:S04]  /*18f0*/  @!P1 LEA R20, P2, R22, R18, 0x2 ;  /* 0x0000001216149211 */ /* 0x001fc800078410ff */
[----:B------:R-:W-:-:S05]  /*1900*/  @!P1 LEA.HI.X R21, R22, R19, R9, 0x2, P2 ;  /* 0x0000001316159211 */ /* 0x000fca00010f1409 */
[----:B------:R-:W2:Y:S01]  /*1910*/  @!P1 LDG.E R26, desc[UR10][R20.64] ;  /* 0x0000000a141a9981 */ /* 0x000ea2000c1e1900 */
        /* <DEDUP_REMOVED lines=8> */
[----:B------:R-:W0:Y:S08]  /*19a0*/  @!P1 LDC.64 R28, c[0x0][0x3e8] ;  /* 0x0000fa00ff1c9b82 */ /* 0x000e300000000a00 */
[----:B------:R-:W1:Y:S01]  /*19b0*/  @!P1 LDC.64 R22, c[0x0][0x3e0] ;  /* 0x0000f800ff169b82 */ /* 0x000e620000000a00 */
[----:B--2---:R2:W-:Y:S04]  /*19c0*/  STG.E desc[UR10][R18.64], R26 ;  /* 0x0000001a12007986 */ /* 0x0045e8000c10190a */
[----:B0-----:R-:W3:Y:S04]  /*19d0*/  @!P1 LDG.E.64 R20, desc[UR10][R28.64+0x10] ;  /* 0x0000100a1c149981 */ /* 0x001ee8000c1e1b00 */
        /* <DEDUP_REMOVED lines=9> */
[----:B-1----:R-:W-:-:S04]  /*1a70*/  @!P1 LEA R18, P2, R20, R22, 0x2 ;  /* 0x0000001614129211 */ /* 0x002fc800078410ff */
[----:B------:R-:W-:-:S04]  /*1a80*/  @!P1 IADD3 R9, PT, PT, R21, R9, RZ ;  /* 0x0000000915099210 */ /* 0x000fc80007ffe0ff */
[----:B------:R-:W-:-:S05]  /*1a90*/  @!P1 LEA.HI.X R19, R20, R23, R9, 0x2, P2 ;  /* 0x0000001714139211 */ /* 0x000fca00010f1409 */
[----:B------:R-:W2:Y:S01]  /*1aa0*/  @!P1 LDG.E R26, desc[UR10][R18.64] ;  /* 0x0000000a121a9981 */ /* 0x000ea2000c1e1900 */
[----:B------:R-:W-:Y:S01]  /*1ab0*/  IADD3 R25, P1, PT, R24, 0x7, RZ ;  /* 0x0000000718197810 */ /* 0x000fe20007f3e0ff */
[----:B------:R-:W-:-:S03]  /*1ac0*/  IMAD.MOV.U32 R9, RZ, RZ, R5 ;  /* 0x000000ffff097224 */ /* 0x000fc600078e0005 */
[----:B------:R-:W-:Y:S01]  /*1ad0*/  IADD3.X R27, PT, PT, RZ, R7, RZ, P1, !PT ;  /* 0x00000007ff1b7210 */ /* 0x000fe20000ffe4ff */
[----:B------:R-:W-:Y:S01]  /*1ae0*/  IMAD R7, R0, 0x18, RZ ;  /* 0x0000001800077824 */ /* 0x000fe200078e02ff */
[----:B------:R-:W-:Y:S01]  /*1af0*/  ISETP.GE.U32.AND P1, PT, R25, UR12, PT ;  /* 0x0000000c19007c0c */ /* 0x000fe2000bf26070 */
[----:B------:R-:W-:-:S03]  /*1b00*/  IMAD.WIDE.U32 R22, R12, 0x18, R8 ;  /* 0x000000180c167825 */ /* 0x000fc600078e0008 */
[----:B------:R-:W-:Y:S02]  /*1b10*/  ISETP.GE.U32.OR.EX P1, PT, R27, UR13, P0, P1 ;  /* 0x0000000d1b007c0c */ /* 0x000fe40008726510 */
[----:B------:R-:W-:-:S11]  /*1b20*/  IADD3 R23, PT, PT, R23, R7, RZ ;  /* 0x0000000717177210 */ /* 0x000fd60007ffe0ff */
[----:B------:R-:W0:Y:S08]  /*1b30*/  @!P1 LDC.64 R28, c[0x0][0x3e8] ;  /* 0x0000fa00ff1c9b82 */ /* 0x000e300000000a00 */
[----:B------:R-:W1:Y:S01]  /*1b40*/  @!P1 LDC.64 R20, c[0x0][0x3e0] ;  /* 0x0000f800ff149b82 */ /* 0x000e620000000a00 */
[----:B--2---:R2:W-:Y:S04]  /*1b50*/  STG.E desc[UR10][R22.64], R26 ;  /* 0x0000001a16007986 */ /* 0x0045e8000c10190a */
[----:B0-----:R-:W3:Y:S04]  /*1b60*/  @!P1 LDG.E.64 R18, desc[UR10][R28.64+0x10] ;  /* 0x0000100a1c129981 */ /* 0x001ee8000c1e1b00 */
[----:B--2---:R-:W2:Y:S01]  /*1b70*/  @!P1 LDG.E.64 R22, desc[UR10][R28.64+0x18] ;  /* 0x0000180a1c169981 */ /* 0x004ea2000c1e1b00 */
        /* <DEDUP_REMOVED lines=9> */
[----:B------:R-:W-:Y:S01]  /*1c10*/  @!P1 LEA.HI.X R21, R18, R21, R7, 0x2, P2 ;  /* 0x0000001512159211 */ /* 0x000fe200010f1407 */
[----:B------:R-:W-:-:S06]  /*1c20*/  IMAD.MOV.U32 R7, RZ, RZ, RZ ;  /* 0x000000ffff077224 */ /* 0x000fcc00078e00ff */
[----:B------:R0:W2:Y:S01]  /*1c30*/  @!P1 LDG.E R7, desc[UR10][R20.64] ;  /* 0x0000000a14079981 */ /* 0x0000a2000c1e1900 */
        /* <DEDUP_REMOVED lines=12> */
[----:B--2---:R0:W-:Y:S06]  /*1d00*/  STG.E desc[UR10][R18.64], R7 ;  /* 0x0000000712007986 */ /* 0x0041ec000c10190a */
[----:B------:R-:W-:Y:S05]  /*1d10*/  BRA.U UP1, `(.L_x_228) ;  /* 0xfffffff101dc7547 */ /* 0x000fea000b83ffff */
[----:B------:R-:W1:Y:S01]  /*1d20*/  LDCU UR4, c[0x0][0x380] ;  /* 0x00007000ff0477ac */ /* 0x000e620008000800 */
[----:B------:R-:W2:Y:S01]  /*1d30*/  LDCU UR5, c[0x0][0x384] ;  /* 0x00007080ff0577ac */ /* 0x000ea20008000800 */
[----:B-1----:R-:W-:-:S12]  /*1d40*/  ULOP3.LUT UR4, UR4, 0xfffffff8, URZ, 0xc0, !UPT ;  /* 0xfffffff804047892 */ /* 0x002fd8000f8ec0ff */
.L_x_227:
        /* <DEDUP_REMOVED lines=17> */
[----:B0-2---:R-:W-:Y:S02]  /*1e60*/  IADD3.X R7, PT, PT, R3, UR5, RZ, P2, !PT ;  /* 0x0000000503077c10 */ /* 0x005fe400097fe4ff */
[----:B-1----:R-:W-:Y:S02]  /*1e70*/  ISETP.GE.U32.AND P0, PT, R6, UR14, PT ;  /* 0x0000000e06007c0c */ /* 0x002fe4000bf06070 */
[----:B---3--:R-:W-:Y:S02]  /*1e80*/  ISETP.GE.U32.AND P1, PT, R9, UR16, PT ;  /* 0x0000001009007c0c */ /* 0x008fe4000bf26070 */
[----:B------:R-:W-:-:S04]  /*1e90*/  ISETP.GE.U32.AND.EX P0, PT, R4, UR15, PT, P0 ;  /* 0x0000000f04007c0c */ /* 0x000fc8000bf06100 */
[----:B------:R-:W-:-:S13]  /*1ea0*/  ISETP.GE.U32.OR.EX P1, PT, R7, UR17, P0, P1 ;  /* 0x0000001107007c0c */ /* 0x000fda0008726510 */
[----:B------:R-:W0:Y:S08]  /*1eb0*/  @!P1 LDC.64 R24, c[0x0][0x3e8] ;  /* 0x0000fa00ff189b82 */ /* 0x000e300000000a00 */
[----:B------:R-:W1:Y:S01]  /*1ec0*/  @!P1 LDC.64 R18, c[0x0][0x3e0] ;  /* 0x0000f800ff129b82 */ /* 0x000e620000000a00 */
[----:B0-----:R-:W2:Y:S04]  /*1ed0*/  @!P1 LDG.E.64 R22, desc[UR10][R24.64+0x10] ;  /* 0x0000100a18169981 */ /* 0x001ea8000c1e1b00 */
[----:B------:R-:W3:Y:S01]  /*1ee0*/  @!P1 LDG.E.64 R20, desc[UR10][R24.64+0x18] ;  /* 0x0000180a18149981 */ /* 0x000ee2000c1e1b00 */
[----:B------:R-:W-:Y:S01]  /*1ef0*/  HFMA2 R29, -RZ, RZ, 0, 0 ;  /* 0x00000000ff1d7431 */ /* 0x000fe200000001ff */
        /* <DEDUP_REMOVED lines=9> */
[----:B-1----:R-:W-:-:S04]  /*1f90*/  @!P1 LEA R18, P2, R20, R18, 0x2 ;  /* 0x0000001214129211 */ /* 0x002fc800078410ff */
[----:B------:R-:W-:-:S05]  /*1fa0*/  @!P1 LEA.HI.X R19, R20, R19, R7, 0x2, P2 ;  /* 0x0000001314139211 */ /* 0x000fca00010f1407 */
[----:B------:R0:W2:Y:S01]  /*1fb0*/  @!P1 LDG.E R29, desc[UR10][R18.64] ;  /* 0x0000000a121d9981 */ /* 0x0000a2000c1e1900 */
[----:B------:R-:W-:Y:S01]  /*1fc0*/  IADD3 R9, P2, PT, R16, UR5, RZ ;  /* 0x0000000510097c10 */ /* 0x000fe2000ff5e0ff */
[----:B------:R-:W-:Y:S01]  /*1fd0*/  IMAD.MOV.U32 R27, RZ, RZ, R5 ;  /* 0x000000ffff1b7224 */ /* 0x000fe200078e0005 */
[----:B------:R-:W-:Y:S02]  /*1fe0*/  MOV R26, R8 ;  /* 0x00000008001a7202 */ /* 0x000fe40000000f00 */
[----:B------:R-:W-:Y:S01]  /*1ff0*/  ISETP.GE.U32.AND P1, PT, R9, UR16, PT ;  /* 0x0000001009007c0c */ /* 0x000fe2000bf26070 */
[----:B------:R-:W-:-:S05]  /*2000*/  IMAD.X R7, RZ, RZ, R3, P2 ;  /* 0x000000ffff077224 */ /* 0x000fca00010e0603 */
[----:B------:R-:W-:-:S13]  /*2010*/  ISETP.GE.U32.OR.EX P1, PT, R7, UR17, P0, P1 ;  /* 0x0000001107007c0c */ /* 0x000fda0008726510 */
[----:B------:R-:W1:Y:S08]  /*2020*/  @!P1 LDC.64 R24, c[0x0][0x3e8] ;  /* 0x0000fa00ff189b82 */ /* 0x000e700000000a00 */
[----:B0-----:R-:W0:Y:S01]  /*2030*/  @!P1 LDC.64 R18, c[0x0][0x3e0] ;  /* 0x0000f800ff129b82 */ /* 0x001e220000000a00 */
[----:B--2---:R2:W-:Y:S04]  /*2040*/  STG.E desc[UR10][R26.64], R29 ;  /* 0x0000001d1a007986 */ /* 0x0045e8000c10190a */
[----:B-1----:R-:W3:Y:S04]  /*2050*/  @!P1 LDG.E.64 R22, desc[UR10][R24.64+0x10] ;  /* 0x0000100a18169981 */ /* 0x002ee8000c1e1b00 */
[----:B------:R-:W4:Y:S01]  /*2060*/  @!P1 LDG.E.64 R20, desc[UR10][R24.64+0x18] ;  /* 0x0000180a18149981 */ /* 0x000f22000c1e1b00 */
[----:B--2---:R-:W-:Y:S01]  /*2070*/  HFMA2 R29, -RZ, RZ, 0, 0 ;  /* 0x00000000ff1d7431 */ /* 0x004fe200000001ff */
[----:B------:R-:W-:Y:S01]  /*2080*/  UIADD3 UR5, UPT, UPT, UR4, 0x2, URZ ;  /* 0x0000000204057890 */ /* 0x000fe2000fffe0ff */
        /* <DEDUP_REMOVED lines=11> */
[----:B------:R-:W-:-:S04]  /*2140*/  IADD3 R7, P2, PT, R16, UR5, RZ ;  /* 0x0000000510077c10 */ /* 0x000fc8000ff5e0ff */
        /* <DEDUP_REMOVED lines=9> */
[----:B------:R-:W4:Y:S01]  /*21e0*/  @!P1 LDG.E.64 R24, desc[UR10][R18.64+0x18] ;  /* 0x0000180a12189981 */ /* 0x000f22000c1e1b00 */
[----:B------:R-:W-:Y:S01]  /*21f0*/  UIADD3 UR5, UPT, UPT, UR4, 0x3, URZ ;  /* 0x0000000304057890 */ /* 0x000fe2000fffe0ff */
[----:B---3--:R-:W-:-:S04]  /*2200*/  @!P1 IMAD R5, R21, R6, RZ ;  /* 0x0000000615059224 */ /* 0x008fc800078e02ff */
[C---:B------:R-:W-:Y:S02]  /*2210*/  @!P1 IMAD R5, R20.reuse, R4, R5 ;  /* 0x0000000414059224 */ /* 0x040fe400078e0205 */
[----:B------:R-:W-:-:S05]  /*2220*/  @!P1 IMAD.WIDE.U32 R20, R20, R6, R10 ;  /* 0x0000000614149225 */ /* 0x000fca00078e000a */
[----:B------:R-:W-:Y:S01]  /*2230*/  @!P1 IADD3 R21, PT, PT, R21, R5, RZ ;  /* 0x0000000515159210 */ /* 0x000fe20007ffe0ff */
[----:B----4-:R-:W-:-:S04]  /*2240*/  @!P1 IMAD R5, R25, R7, RZ ;  /* 0x0000000719059224 */ /* 0x010fc800078e02ff */
[C---:B------:R-:W-:Y:S02]  /*2250*/  @!P1 IMAD R5, R24.reuse, R27, R5 ;  /* 0x0000001b18059224 */ /* 0x040fe400078e0205 */
[----:B------:R-:W-:Y:S02]  /*2260*/  HFMA2 R27, -RZ, RZ, 0, 0 ;  /* 0x00000000ff1b7431 */ /* 0x000fe400000001ff */
[----:B------:R-:W-:-:S04]  /*2270*/  @!P1 IMAD.WIDE.U32 R20, R24, R7, R20 ;  /* 0x0000000718149225 */ /* 0x000fc800078e0014 */
[----:B------:R-:W-:Y:S01]  /*2280*/  @!P1 IMAD.IADD R5, R21, 0x1, R5 ;  /* 0x0000000115059824 */ /* 0x000fe200078e0205 */
[----:B0-----:R-:W-:-:S04]  /*2290*/  @!P1 LEA R18, P2, R20, R22, 0x2 ;  /* 0x0000001614129211 */ /* 0x001fc800078410ff */
[----:B------:R-:W-:-:S05]  /*22a0*/  @!P1 LEA.HI.X R19, R20, R23, R5, 0x2, P2 ;  /* 0x0000001714139211 */ /* 0x000fca00010f1405 */
[----:B------:R0:W3:Y:S01]  /*22b0*/  @!P1 LDG.E R27, desc[UR10][R18.64] ;  /* 0x0000000a121b9981 */ /* 0x0000e2000c1e1900 */
[----:B------:R-:W-:-:S04]  /*22c0*/  IADD3 R7, P2, PT, R16, UR5, RZ ;  /* 0x0000000510077c10 */ /* 0x000fc8000ff5e0ff */
[----:B------:R-:W-:Y:S01]  /*22d0*/  ISETP.GE.U32.AND P1, PT, R7, UR16, PT ;  /* 0x0000001007007c0c */ /* 0x000fe2000bf26070 */
[----:B------:R-:W-:-:S05]  /*22e0*/  IMAD.X R5, RZ, RZ, R3, P2 ;  /* 0x000000ffff057224 */ /* 0x000fca00010e0603 */
[----:B------:R-:W-:Y:S02]  /*22f0*/  ISETP.GE.U32.OR.EX P0, PT, R5, UR17, P0, P1 ;  /* 0x0000001105007c0c */ /* 0x000fe40008706510 */
[----:B--2---:R-:W-:-:S04]  /*2300*/  LEA R8, P1, R12, R8, 0x2 ;  /* 0x000000080c087211 */ /* 0x004fc800078210ff */
[----:B------:R-:W-:-:S07]  /*2310*/  LEA.HI.X R9, R12, R9, R0, 0x2, P1 ;  /* 0x000000090c097211 */ /* 0x000fce00008f1400 */
[----:B------:R-:W1:Y:S08]  /*2320*/  @!P0 LDC.64 R24, c[0x0][0x3e8] ;  /* 0x0000fa00ff188b82 */ /* 0x000e700000000a00 */
[----:B0-----:R-:W0:Y:S01]  /*2330*/  @!P0 LDC.64 R18, c[0x0][0x3e0] ;  /* 0x0000f800ff128b82 */ /* 0x001e220000000a00 */
[----:B---3--:R2:W-:Y:S04]  /*2340*/  STG.E desc[UR10][R8.64], R27 ;  /* 0x0000001b08007986 */ /* 0x0085e8000c10190a */
[----:B-1----:R-:W3:Y:S04]  /*2350*/  @!P0 LDG.E.64 R22, desc[UR10][R24.64+0x10] ;  /* 0x0000100a18168981 */ /* 0x002ee8000c1e1b00 */
[----:B------:R-:W4:Y:S01]  /*2360*/  @!P0 LDG.E.64 R20, desc[UR10][R24.64+0x18] ;  /* 0x0000180a18148981 */ /* 0x000f22000c1e1b00 */
[----:B---3--:R-:W-:-:S04]  /*2370*/  @!P0 IMAD R23, R23, R6, RZ ;  /* 0x0000000617178224 */ /* 0x008fc800078e02ff */
[C---:B------:R-:W-:Y:S02]  /*2380*/  @!P0 IMAD R29, R22.reuse, R4, R23 ;  /* 0x00000004161d8224 */ /* 0x040fe400078e0217 */
[----:B------:R-:W-:-:S04]  /*2390*/  @!P0 IMAD.WIDE.U32 R22, R22, R6, R10 ;  /* 0x0000000616168225 */ /* 0x000fc800078e000a */
[----:B----4-:R-:W-:Y:S01]  /*23a0*/  @!P0 IMAD R21, R21, R7, RZ ;  /* 0x0000000715158224 */ /* 0x010fe200078e02ff */
[----:B------:R-:W-:-:S03]  /*23b0*/  @!P0 IADD3 R23, PT, PT, R23, R29, RZ ;  /* 0x0000001d17178210 */ /* 0x000fc60007ffe0ff */
[C---:B------:R-:W-:Y:S02]  /*23c0*/  @!P0 IMAD R5, R20.reuse, R5, R21 ;  /* 0x0000000514058224 */ /* 0x040fe400078e0215 */
[----:B------:R-:W-:-:S04]  /*23d0*/  @!P0 IMAD.WIDE.U32 R20, R20, R7, R22 ;  /* 0x0000000714148225 */ /* 0x000fc800078e0016 */
[----:B------:R-:W-:Y:S02]  /*23e0*/  HFMA2 R7, -RZ, RZ, 0, 0 ;  /* 0x00000000ff077431 */ /* 0x000fe400000001ff */
[----:B------:R-:W-:Y:S01]  /*23f0*/  @!P0 IMAD.IADD R5, R21, 0x1, R5 ;  /* 0x0000000115058824 */ /* 0x000fe200078e0205 */
[----:B0-----:R-:W-:-:S04]  /*2400*/  @!P0 LEA R18, P1, R20, R18, 0x2 ;  /* 0x0000001214128211 */ /* 0x001fc800078210ff */
[----:B------:R-:W-:-:S05]  /*2410*/  @!P0 LEA.HI.X R19, R20, R19, R5, 0x2, P1 ;  /* 0x0000001314138211 */ /* 0x000fca00008f1405 */
[----:B------:R-:W3:Y:S01]  /*2420*/  @!P0 LDG.E R7, desc[UR10][R18.64] ;  /* 0x0000000a12078981 */ /* 0x000ee2000c1e1900 */
        /* <DEDUP_REMOVED lines=8> */
[----:B---3--:R1:W-:Y:S07]  /*24b0*/  STG.E desc[UR10][R20.64], R7 ;  /* 0x0000000714007986 */ /* 0x0083ee000c10190a */
.L_x_230:
        /* <DEDUP_REMOVED lines=10> */
[----:B012---:R-:W-:Y:S02]  /*2560*/  IADD3.X R7, PT, PT, R3, UR5, RZ, P2, !PT ;  /* 0x0000000503077c10 */ /* 0x007fe400097fe4ff */
[----:B---3--:R-:W-:Y:S02]  /*2570*/  ISETP.GE.U32.AND P0, PT, R6, UR8, PT ;  /* 0x0000000806007c0c */ /* 0x008fe4000bf06070 */
[----:B----4-:R-:W-:Y:S02]  /*2580*/  ISETP.GE.U32.AND P1, PT, R9, UR12, PT ;  /* 0x0000000c09007c0c */ /* 0x010fe4000bf26070 */
        /* <DEDUP_REMOVED lines=27> */
[----:B--2---:R3:W-:Y:S04]  /*2740*/  STG.E desc[UR10][R26.64], R29 ;  /* 0x0000001d1a007986 */ /* 0x0047e8000c10190a */
[----:B-1----:R-:W2:Y:S04]  /*2750*/  @!P0 LDG.E.64 R22, desc[UR10][R24.64+0x10] ;  /* 0x0000100a18168981 */ /* 0x002ea8000c1e1b00 */
[----:B------:R-:W4:Y:S01]  /*2760*/  @!P0 LDG.E.64 R20, desc[UR10][R24.64+0x18] ;  /* 0x0000180a18148981 */ /* 0x000f22000c1e1b00 */
[----:B--2---:R-:W-:-:S04]  /*2770*/  @!P0 IMAD R23, R23, R6, RZ ;  /* 0x0000000617178224 */ /* 0x004fc800078e02ff */
        /* <DEDUP_REMOVED lines=8> */
[----:B------:R-:W-:Y:S01]  /*2800*/  @!P0 LEA.HI.X R19, R20, R19, R7, 0x2, P1 ;  /* 0x0000001314138211 */ /* 0x000fe200008f1407 */
[----:B------:R-:W-:-:S06]  /*2810*/  HFMA2 R7, -RZ, RZ, 0, 0 ;  /* 0x00000000ff077431 */ /* 0x000fcc00000001ff */
[----:B------:R-:W2:Y:S01]  /*2820*/  @!P0 LDG.E R7, desc[UR10][R18.64] ;  /* 0x0000000a12078981 */ /* 0x000ea2000c1e1900 */
[C---:B------:R-:W-:Y:S01]  /*2830*/  SHF.L.U32 R23, R12.reuse, 0x2, RZ ;  /* 0x000000020c177819 */ /* 0x040fe200000006ff */
[----:B------:R-:W-:Y:S01]  /*2840*/  UIADD3 UR4, UPT, UPT, UR4, 0x2, URZ ;  /* 0x0000000204047890 */ /* 0x000fe2000fffe0ff */
[----:B------:R-:W-:Y:S01]  /*2850*/  SHF.L.U64.HI R9, R12, 0x2, R0 ;  /* 0x000000020c097819 */ /* 0x000fe20000010200 */
[----:B------:R-:W-:Y:S01]  /*2860*/  UMOV UR5, URZ ;  /* 0x000000ff00057c82 */ /* 0x000fe20008000000 */
[----:B------:R-:W-:-:S05]  /*2870*/  IADD3 R20, P0, PT, R23, R8, RZ ;  /* 0x0000000817147210 */ /* 0x000fca0007f1e0ff */
[----:B------:R-:W-:Y:S01]  /*2880*/  IMAD.X R21, R9, 0x1, R5, P0 ;  /* 0x0000000109157824 */ /* 0x000fe200000e0605 */
[----:B------:R-:W-:-:S04]  /*2890*/  IADD3 R8, P0, PT, R20, R23, RZ ;  /* 0x0000001714087210 */ /* 0x000fc80007f1e0ff */
[----:B------:R-:W-:Y:S01]  /*28a0*/  IADD3.X R5, PT, PT, R21, R9, RZ, P0, !PT ;  /* 0x0000000915057210 */ /* 0x000fe200007fe4ff */
[----:B--2---:R3:W-:Y:S08]  /*28b0*/  STG.E desc[UR10][R20.64], R7 ;  /* 0x0000000714007986 */ /* 0x0047f0000c10190a */
.L_x_231:
[----:B------:R-:W-:Y:S05]  /*28c0*/  BRA.U UP1, `(.L_x_229) ;  /* 0x0000000101747547 */ /* 0x000fea000b800000 */
[----:B------:R-:W4:Y:S01]  /*28d0*/  LDCU.64 UR8, c[0x0][0x3d0] ;  /* 0x00007a00ff0877ac */ /* 0x000f220008000a00 */
[----:B------:R-:W-:Y:S01]  /*28e0*/  IADD3 R9, P1, PT, R16, UR4, RZ ;  /* 0x0000000410097c10 */ /* 0x000fe2000ff3e0ff */
[----:B------:R-:W5:Y:S03]  /*28f0*/  LDCU.64 UR12, c[0x0][0x3c0] ;  /* 0x00007800ff0c77ac */ /* 0x000f660008000a00 */
[----:B--23--:R-:W-:Y:S02]  /*2900*/  IADD3.X R27, PT, PT, R3, UR5, RZ, P1, !PT ;  /* 0x00000005031b7c10 */ /* 0x00cfe40008ffe4ff */
[----:B----4-:R-:W-:Y:S02]  /*2910*/  ISETP.GE.U32.AND P0, PT, R9, UR8, PT ;  /* 0x0000000809007c0c */ /* 0x010fe4000bf06070 */
[----:B-----5:R-:W-:Y:S02]  /*2920*/  ISETP.GE.U32.AND P1, PT, R6, UR12, PT ;  /* 0x0000000c06007c0c */ /* 0x020fe4000bf26070 */
[----:B------:R-:W-:-:S04]  /*2930*/  ISETP.GE.U32.AND.EX P0, PT, R27, UR9, PT, P0 ;  /* 0x000000091b007c0c */ /* 0x000fc8000bf06100 */
[----:B------:R-:W-:-:S13]  /*2940*/  ISETP.GE.U32.OR.EX P0, PT, R4, UR13, P0, P1 ;  /* 0x0000000d04007c0c */ /* 0x000fda0008706510 */
[----:B------:R-:W2:Y:S08]  /*2950*/  @!P0 LDC.64 R24, c[0x0][0x3e8] ;  /* 0x0000fa00ff188b82 */ /* 0x000eb00000000a00 */
[----:B0-----:R-:W0:Y:S01]  /*2960*/  @!P0 LDC.64 R18, c[0x0][0x3e0] ;  /* 0x0000f800ff128b82 */ /* 0x001e220000000a00 */
[----:B--2---:R-:W2:Y:S04]  /*2970*/  @!P0 LDG.E.64 R22, desc[UR10][R24.64+0x10] ;  /* 0x0000100a18168981 */ /* 0x004ea8000c1e1b00 */
[----:B-1----:R-:W3:Y:S01]  /*2980*/  @!P0 LDG.E.64 R20, desc[UR10][R24.64+0x18] ;  /* 0x0000180a18148981 */ /* 0x002ee2000c1e1b00 */
[----:B--2---:R-:W-:-:S02]  /*2990*/  @!P0 IMAD R23, R23, R6, RZ ;  /* 0x0000000617178224 */ /* 0x004fc400078e02ff */
[----:B------:R-:W-:-:S04]  /*29a0*/  @!P0 IMAD.WIDE.U32 R6, R22, R6, R10 ;  /* 0x0000000616068225 */ /* 0x000fc800078e000a */
[----:B------:R-:W-:Y:S02]  /*29b0*/  @!P0 IMAD R23, R22, R4, R23 ;  /* 0x0000000416178224 */ /* 0x000fe400078e0217 */
[----:B---3--:R-:W-:-:S03]  /*29c0*/  @!P0 IMAD R4, R21, R9, RZ ;  /* 0x0000000915048224 */ /* 0x008fc600078e02ff */
[----:B------:R-:W-:Y:S01]  /*29d0*/  @!P0 IADD3 R7, PT, PT, R7, R23, RZ ;  /* 0x0000001707078210 */ /* 0x000fe20007ffe0ff */
[C---:B------:R-:W-:Y:S02]  /*29e0*/  @!P0 IMAD R27, R20.reuse, R27, R4 ;  /* 0x0000001b141b8224 */ /* 0x040fe400078e0204 */
[----:B------:R-:W-:-:S04]  /*29f0*/  @!P0 IMAD.WIDE.U32 R6, R20, R9, R6 ;  /* 0x0000000914068225 */ /* 0x000fc800078e0006 */
[----:B------:R-:W-:Y:S02]  /*2a00*/  HFMA2 R9, -RZ, RZ, 0, 0 ;  /* 0x00000000ff097431 */ /* 0x000fe400000001ff */
[----:B------:R-:W-:Y:S01]  /*2a10*/  @!P0 IMAD.IADD R4, R7, 0x1, R27 ;  /* 0x0000000107048824 */ /* 0x000fe200078e021b */
[----:B0-----:R-:W-:-:S04]  /*2a20*/  @!P0 LEA R18, P1, R6, R18, 0x2 ;  /* 0x0000001206128211 */ /* 0x001fc800078210ff */
[----:B------:R-:W-:-:S05]  /*2a30*/  @!P0 LEA.HI.X R19, R6, R19, R4, 0x2, P1 ;  /* 0x0000001306138211 */ /* 0x000fca00008f1404 */
[----:B------:R-:W2:Y:S01]  /*2a40*/  @!P0 LDG.E R9, desc[UR10][R18.64] ;  /* 0x0000000a12098981 */ /* 0x000ea2000c1e1900 */
[-C--:B------:R-:W-:Y:S01]  /*2a50*/  MOV R6, R8.reuse ;  /* 0x0000000800067202 */ /* 0x080fe20000000f00 */
[----:B------:R-:W-:Y:S01]  /*2a60*/  IMAD.MOV.U32 R7, RZ, RZ, R5 ;  /* 0x000000ffff077224 */ /* 0x000fe200078e0005 */
[----:B------:R-:W-:-:S04]  /*2a70*/  LEA R8, P0, R12, R8, 0x2 ;  /* 0x000000080c087211 */ /* 0x000fc800078010ff */
[----:B------:R-:W-:Y:S01]  /*2a80*/  LEA.HI.X R5, R12, R5, R0, 0x2, P0 ;  /* 0x000000050c057211 */ /* 0x000fe200000f1400 */
[----:B--2---:R4:W-:Y:S08]  /*2a90*/  STG.E desc[UR10][R6.64], R9 ;  /* 0x0000000906007986 */ /* 0x0049f0000c10190a */
.L_x_229:
[----:B------:R-:W-:Y:S05]  /*2aa0*/  BRA.U !UP0, `(.L_x_232) ;  /* 0xffffffe508247547 */ /* 0x000fea000b83ffff */
[----:B--2---:R-:W-:Y:S05]  /*2ab0*/  EXIT ;  /* 0x000000000000794d */ /* 0x004fea0003800000 */
        .weak           $__internal_14_$__cuda_sm20_div_u64
        .type           $__internal_14_$__cuda_sm20_div_u64,@function
        .size           $__internal_14_$__cuda_sm20_div_u64,($__internal_15_$__cuda_sm20_rem_u64 - $__internal_14_$__cuda_sm20_div_u64)
$__internal_14_$__cuda_sm20_div_u64:
        /* <DEDUP_REMOVED lines=66> */
[----:B------:R-:W-:Y:S06]  /*2ee0*/  RET.REL.NODEC R10 `(unfold_input_into_patches_f32) ;  /* 0xffffffd00a447950 */ /* 0x000fec0003c3ffff */
        .weak           $__internal_15_$__cuda_sm20_rem_u64
        .type           $__internal_15_$__cuda_sm20_rem_u64,@function
        .size           $__internal_15_$__cuda_sm20_rem_u64,(.L_x_366 - $__internal_15_$__cuda_sm20_rem_u64)
$__internal_15_$__cuda_sm20_rem_u64:
        /* <DEDUP_REMOVED lines=64> */
[----:B------:R-:W-:Y:S06]  /*32f0*/  RET.REL.NODEC R14 `(unfold_input_into_patches_f32) ;  /* 0xffffffcc0e407950 */ /* 0x000fec0003c3ffff */
.L_x_233:
        /* <DEDUP_REMOVED lines=16> */
.L_x_366:


//--------------------- .text.sum_transposed_filters_f16 --------------------------
	.section	.text.sum_transposed_filters_f16,"ax",@progbits
	.align	128
        .global         sum_transposed_filters_f16
        .type           sum_transposed_filters_f16,@function
        .size           sum_transposed_filters_f16,(.L_x_368 - sum_transposed_filters_f16)
        .other          sum_transposed_filters_f16,@"STO_CUDA_ENTRY STV_DEFAULT"
sum_transposed_filters_f16:
.text.sum_transposed_filters_f16:
        /* <DEDUP_REMOVED lines=45> */
[----:B------:R-:W-:Y:S02]  /*02d0*/  IMAD R2, R5, UR12, R2 ;  /* 0x0000000c05027c24 */ /* 0x000fe4000f8e0202 */
[----:B------:R-:W-:Y:S01]  /*02e0*/  IMAD.MOV.U32 R5, RZ, RZ, RZ ;  /* 0x000000ffff057224 */ /* 0x000fe200078e00ff */
[----:B------:R-:W-:Y:S06]  /*02f0*/  BRA `(.L_x_235) ;  /* 0x00000000003c7947 */ /* 0x000fec0003800000 */
.L_x_234:
[----:B------:R-:W-:Y:S01]  /*0300*/  MOV R10, R2 ;  /* 0x00000002000a7202 */ /* 0x000fe20000000f00 */
[----:B------:R-:W-:Y:S01]  /*0310*/  IMAD.MOV.U32 R11, RZ, RZ, RZ ;  /* 0x000000ffff0b7224 */ /* 0x000fe200078e00ff */
[----:B------:R-:W-:Y:S01]  /*0320*/  MOV R0, 0x350 ;  /* 0x0000035000007802 */ /* 0x000fe20000000f00 */
[----:B------:R-:W0:Y:S06]  /*0330*/  LDCU.64 UR4, c[0x0][0x380] ;  /* 0x00007000ff0477ac */ /* 0x000e2c0008000a00 */
[----:B0-----:R-:W-:Y:S05]  /*0340*/  CALL.REL.NOINC `($__internal_16_$__cuda_sm20_div_u64) ;  /* 0x0000001400407944 */ /* 0x001fea0003c00000 */
[----:B------:R-:W0:Y:S01]  /*0350*/  LDCU.64 UR12, c[0x0][0x380] ;  /* 0x00007000ff0c77ac */ /* 0x000e220008000a00 */
[----:B------:R-:W-:Y:S01]  /*0360*/  IADD3 R5, P0, PT, RZ, -R8, RZ ;  /* 0x80000008ff057210 */ /* 0x000fe20007f1e0ff */
[----:B------:R-:W-:Y:S02]  /*0370*/  IMAD.MOV.U32 R3, RZ, RZ, RZ ;  /* 0x000000ffff037224 */ /* 0x000fe400078e00ff */
[----:B------:R-:W-:Y:S01]  /*0380*/  IMAD.MOV.U32 R4, RZ, RZ, R8 ;  /* 0x000000ffff047224 */ /* 0x000fe200078e0008 */
[----:B------:R-:W-:-:S05]  /*0390*/  IADD3.X R0, PT, PT, RZ, ~R9, RZ, P0, !PT ;  /* 0x80000009ff007210 */ /* 0x000fca00007fe4ff */
[----:B0-----:R-:W-:Y:S02]  /*03a0*/  IMAD R0, R0, UR12, RZ ;  /* 0x0000000c00007c24 */ /* 0x001fe4000f8e02ff */
[----:B------:R-:W-:-:S04]  /*03b0*/  IMAD.WIDE.U32 R2, R5, UR12, R2 ;  /* 0x0000000c05027c25 */ /* 0x000fc8000f8e0002 */
[----:B------:R-:W-:-:S05]  /*03c0*/  IMAD R5, R5, UR13, R0 ;  /* 0x0000000d05057c24 */ /* 0x000fca000f8e0200 */
[----:B------:R-:W-:Y:S02]  /*03d0*/  IADD3 R3, PT, PT, R3, R5, RZ ;  /* 0x0000000503037210 */ /* 0x000fe40007ffe0ff */
[----:B------:R-:W-:-:S07]  /*03e0*/  MOV R5, R9 ;  /* 0x0000000900057202 */ /* 0x000fce0000000f00 */
.L_x_235:
[----:B------:R-:W-:-:S09]  /*03f0*/  UISETP.NE.AND.EX UP0, UPT, UR13, URZ, UPT, !UPT ;  /* 0x000000ff0d00728c */ /* 0x000fd2000bf053f0 */
[----:B------:R-:W-:Y:S05]  /*0400*/  BRA.U UP0, `(.L_x_236) ;  /* 0x00000001005c7547 */ /* 0x000fea000b800000 */
[----:B------:R-:W0:Y:S01]  /*0410*/  I2F.U32.RP R8, UR12 ;  /* 0x0000000c00087d06 */ /* 0x000e220008209000 */
[----:B------:R-:W-:Y:S01]  /*0420*/  IMAD.MOV.U32 R6, RZ, RZ, RZ ;  /* 0x000000ffff067224 */ /* 0x000fe200078e00ff */
[----:B------:R-:W-:-:S06]  /*0430*/  ISETP.NE.U32.AND P2, PT, RZ, UR12, PT ;  /* 0x0000000cff007c0c */ /* 0x000fcc000bf45070 */
[----:B0-----:R-:W0:Y:S02]  /*0440*/  MUFU.RCP R8, R8 ;  /* 0x0000000800087308 */ /* 0x001e240000001000 */
[----:B0-----:R-:W-:-:S06]  /*0450*/  VIADD R7, R8, 0xffffffe ;  /* 0x0ffffffe08077836 */ /* 0x001fcc0000000000 */
[----:B------:R-:W0:Y:S02]  /*0460*/  F2I.FTZ.U32.TRUNC.NTZ R7, R7 ;  /* 0x0000000700077305 */ /* 0x000e24000021f000 */
[----:B0-----:R-:W-:-:S05]  /*0470*/  IADD3 R5, PT, PT, RZ, -R7, RZ ;  /* 0x80000007ff057210 */ /* 0x001fca0007ffe0ff */
[----:B------:R-:W-:-:S04]  /*0480*/  IMAD R5, R5, UR12, RZ ;  /* 0x0000000c05057c24 */ /* 0x000fc8000f8e02ff */
[----:B------:R-:W-:-:S06]  /*0490*/  IMAD.HI.U32 R5, R7, R5, R6 ;  /* 0x0000000507057227 */ /* 0x000fcc00078e0006 */
[----:B------:R-:W-:-:S05]  /*04a0*/  IMAD.HI.U32 R6, R5, R4, RZ ;  /* 0x0000000405067227 */ /* 0x000fca00078e00ff */
[----:B------:R-:W-:-:S05]  /*04b0*/  IADD3 R5, PT, PT, -R6, RZ, RZ ;  /* 0x000000ff06057210 */ /* 0x000fca0007ffe1ff */
[----:B------:R-:W-:Y:S02]  /*04c0*/  IMAD R0, R5, UR12, R4 ;  /* 0x0000000c05007c24 */ /* 0x000fe4000f8e0204 */
[----:B------:R-:W-:-:S03]  /*04d0*/  IMAD.MOV.U32 R5, RZ, RZ, RZ ;  /* 0x000000ffff057224 */ /* 0x000fc600078e00ff */
[----:B------:R-:W-:-:S13]  /*04e0*/  ISETP.GE.U32.AND P0, PT, R0, UR12, PT ;  /* 0x0000000c00007c0c */ /* 0x000fda000bf06070 */
[----:B------:R-:W-:Y:S01]  /*04f0*/  @P0 VIADD R0, R0, -UR12 ;  /* 0x8000000c00000c36 */ /* 0x000fe20008000000 */
[----:B------:R-:W-:-:S04]  /*0500*/  @P0 IADD3 R6, PT, PT, R6, 0x1, RZ ;  /* 0x0000000106060810 */ /* 0x000fc80007ffe0ff */
[----:B------:R-:W-:-:S13]  /*0510*/  ISETP.GE.U32.AND P1, PT, R0, UR12, PT ;  /* 0x0000000c00007c0c */ /* 0x000fda000bf26070 */
[----:B------:R-:W-:Y:S01]  /*0520*/  @P1 VIADD R6, R6, 0x1 ;  /* 0x0000000106061836 */ /* 0x000fe20000000000 */
[----:B------:R-:W-:-:S04]  /*0530*/  @!P2 LOP3.LUT R6, RZ, UR12, RZ, 0x33, !PT ;  /* 0x0000000cff06ac12 */ /* 0x000fc8000f8e33ff */
[----:B------:R-:W-:-:S05]  /*0540*/  IADD3 R7, PT, PT, -R6, RZ, RZ ;  /* 0x000000ff06077210 */ /* 0x000fca0007ffe1ff */
[----:B------:R-:W-:Y:S02]  /*0550*/  IMAD R4, R7, UR12, R4 ;  /* 0x0000000c07047c24 */ /* 0x000fe4000f8e0204 */
[----:B------:R-:W-:Y:S01]  /*0560*/  HFMA2 R7, -RZ, RZ, 0, 0 ;  /* 0x00000000ff077431 */ /* 0x000fe200000001ff */
[----:B------:R-:W-:Y:S06]  /*0570*/  BRA `(.L_x_237) ;  /* 0x0000000000387947 */ /* 0x000fec0003800000 */
.L_x_236:
[----:B------:R-:W-:Y:S01]  /*0580*/  IMAD.MOV.U32 R10, RZ, RZ, R4 ;  /* 0x000000ffff0a7224 */ /* 0x000fe200078e0004 */
[----:B------:R-:W-:Y:S01]  /*0590*/  MOV R11, R5 ;  /* 0x00000005000b7202 */ /* 0x000fe20000000f00 */
[----:B------:R-:W0:Y:S01]  /*05a0*/  LDCU.64 UR4, c[0x0][0x380] ;  /* 0x00007000ff0477ac */ /* 0x000e220008000a00 */
[----:B------:R-:W-:-:S07]  /*05b0*/  MOV R0, 0x5d0 ;  /* 0x000005d000007802 */ /* 0x000fce0000000f00 */
[----:B0-----:R-:W-:Y:S05]  /*05c0*/  CALL.REL.NOINC `($__internal_16_$__cuda_sm20_div_u64) ;  /* 0x0000001000a07944 */ /* 0x001fea0003c00000 */
        /* <DEDUP_REMOVED lines=9> */
.L_x_237:
        /* <DEDUP_REMOVED lines=27> */
.L_x_238:
[----:B------:R-:W-:Y:S01]  /*0810*/  IMAD.MOV.U32 R10, RZ, RZ, R6 ;  /* 0x000000ffff0a7224 */ /* 0x000fe200078e0006 */
[----:B------:R-:W-:Y:S01]  /*0820*/  MOV R11, R7 ;  /* 0x00000007000b7202 */ /* 0x000fe20000000f00 */
[----:B------:R-:W0:Y:S01]  /*0830*/  LDCU.64 UR4, c[0x0][0x3b0] ;  /* 0x00007600ff0477ac */ /* 0x000e220008000a00 */
[----:B------:R-:W-:-:S07]  /*0840*/  MOV R0, 0x860 ;  /* 0x0000086000007802 */ /* 0x000fce0000000f00 */
[----:B0-----:R-:W-:Y:S05]  /*0850*/  CALL.REL.NOINC `($__internal_16_$__cuda_sm20_div_u64) ;  /* 0x0000000c00fc7944 */ /* 0x001fea0003c00000 */
[----:B------:R-:W0:Y:S01]  /*0860*/  LDCU.64 UR4, c[0x0][0x3b0] ;  /* 0x00007600ff0477ac */ /* 0x000e220008000a00 */
[----:B------:R-:W-:-:S05]  /*0870*/  IADD3 R11, P0, PT, RZ, -R8, RZ ;  /* 0x80000008ff0b7210 */ /* 0x000fca0007f1e0ff */
[----:B------:R-:W-:-:S04]  /*0880*/  IMAD.X R0, RZ, RZ, ~R9, P0 ;  /* 0x000000ffff007224 */ /* 0x000fc800000e0e09 */
[----:B0-----:R-:W-:Y:S02]  /*0890*/  IMAD R0, R0, UR4, RZ ;  /* 0x0000000400007c24 */ /* 0x001fe4000f8e02ff */
[----:B------:R-:W-:-:S04]  /*08a0*/  IMAD.WIDE.U32 R6, R11, UR4, R6 ;  /* 0x000000040b067c25 */ /* 0x000fc8000f8e0006 */
[----:B------:R-:W-:-:S05]  /*08b0*/  IMAD R11, R11, UR5, R0 ;  /* 0x000000050b0b7c24 */ /* 0x000fca000f8e0200 */
[----:B------:R-:W-:-:S07]  /*08c0*/  IADD3 R0, PT, PT, R7, R11, RZ ;  /* 0x0000000b07007210 */ /* 0x000fce0007ffe0ff */
.L_x_239:
        /* <DEDUP_REMOVED lines=24> */
.L_x_240:
[----:B------:R-:W-:Y:S01]  /*0a50*/  MOV R12, R8 ;  /* 0x00000008000c7202 */ /* 0x000fe20000000f00 */
[----:B------:R-:W-:Y:S01]  /*0a60*/  IMAD.MOV.U32 R7, RZ, RZ, R9 ;  /* 0x000000ffff077224 */ /* 0x000fe200078e0009 */
[----:B------:R-:W-:-:S07]  /*0a70*/  MOV R14, 0xa90 ;  /* 0x00000a90000e7802 */ /* 0x000fce0000000f00 */
[----:B------:R-:W-:Y:S05]  /*0a80*/  CALL.REL.NOINC `($__internal_17_$__cuda_sm20_rem_u64) ;  /* 0x0000001000807944 */ /* 0x000fea0003c00000 */
.L_x_241:
        /* <DEDUP_REMOVED lines=16> */
[----:B------:R-:W-:Y:S01]  /*0b90*/  IADD3 R19, PT, PT, R19, R23, RZ ;  /* 0x0000001713137210 */ /* 0x000fe20007ffe0ff */
[----:B------:R-:W0:Y:S02]  /*0ba0*/  LDCU.64 UR4, c[0x0][0x3e0] ;  /* 0x00007c00ff0477ac */ /* 0x000e240008000a00 */
[----:B-----5:R-:W-:Y:S02]  /*0bb0*/  IMAD R11, R11, R6, RZ ;  /* 0x000000060b0b7224 */ /* 0x020fe400078e02ff */
[----:B------:R-:W-:Y:S02]  /*0bc0*/  IMAD.IADD R7, R13, 0x1, R7 ;  /* 0x000000010d077824 */ /* 0x000fe400078e0207 */
[C---:B------:R-:W-:Y:S02]  /*0bd0*/  IMAD R13, R10.reuse, R0, R11 ;  /* 0x000000000a0d7224 */ /* 0x040fe400078e020b */
[----:B------:R-:W-:-:S04]  /*0be0*/  IMAD.WIDE.U32 R10, R10, R6, R18 ;  /* 0x000000060a0a7225 */ /* 0x000fc800078e0012 */
[-C--:B---3--:R-:W-:Y:S01]  /*0bf0*/  IMAD R0, R7, R14.reuse, RZ ;  /* 0x0000000e07007224 */ /* 0x088fe200078e02ff */
[----:B------:R-:W-:Y:S01]  /*0c00*/  IADD3 R11, PT, PT, R11, R13, RZ ;  /* 0x0000000d0b0b7210 */ /* 0x000fe20007ffe0ff */
[----:B------:R-:W-:-:S04]  /*0c10*/  IMAD.WIDE.U32 R6, R12, R14, R4 ;  /* 0x0000000e0c067225 */ /* 0x000fc800078e0004 */
[----:B------:R-:W-:Y:S02]  /*0c20*/  IMAD R13, R12, R15, R0 ;  /* 0x0000000f0c0d7224 */ /* 0x000fe400078e0200 */
[----:B------:R-:W-:-:S04]  /*0c30*/  IMAD R0, R9, R4, RZ ;  /* 0x0000000409007224 */ /* 0x000fc800078e02ff */
[C---:B------:R-:W-:Y:S02]  /*0c40*/  IMAD R19, R8.reuse, R5, R0 ;  /* 0x0000000508137224 */ /* 0x040fe400078e0200 */
[----:B------:R-:W-:Y:S02]  /*0c50*/  IMAD.IADD R5, R7, 0x1, R13 ;  /* 0x0000000107057824 */ /* 0x000fe400078e020d */
[----:B------:R-:W-:-:S04]  /*0c60*/  IMAD.WIDE.U32 R8, R8, R4, R10 ;  /* 0x0000000408087225 */ /* 0x000fc800078e000a */
[----:B------:R-:W-:Y:S01]  /*0c70*/  IMAD R0, R5, R14, RZ ;  /* 0x0000000e05007224 */ /* 0x000fe200078e02ff */
[----:B------:R-:W-:Y:S01]  /*0c80*/  IADD3 R9, PT, PT, R9, R19, RZ ;  /* 0x0000001309097210 */ /* 0x000fe20007ffe0ff */
[----:B------:R-:W-:Y:S02]  /*0c90*/  IMAD R10, R17, R2, RZ ;  /* 0x00000002110a7224 */ /* 0x000fe400078e02ff */
[----:B------:R-:W-:-:S04]  /*0ca0*/  IMAD.WIDE.U32 R4, R6, R14, R2 ;  /* 0x0000000e06047225 */ /* 0x000fc800078e0002 */
[----:B------:R-:W-:Y:S02]  /*0cb0*/  IMAD R7, R6, R15, R0 ;  /* 0x0000000f06077224 */ /* 0x000fe400078e0200 */
[----:B------:R-:W-:Y:S01]  /*0cc0*/  IMAD R11, R16, R3, R10 ;  /* 0x00000003100b7224 */ /* 0x000fe200078e020a */
[----:B0-----:R-:W-:Y:S01]  /*0cd0*/  LEA R3, P0, R4, UR4, 0x1 ;  /* 0x0000000404037c11 */ /* 0x001fe2000f8008ff */
[----:B------:R-:W-:Y:S02]  /*0ce0*/  IMAD.IADD R5, R5, 0x1, R7 ;  /* 0x0000000105057824 */ /* 0x000fe400078e0207 */
[----:B------:R-:W-:Y:S01]  /*0cf0*/  IMAD.WIDE.U32 R16, R16, R2, R8 ;  /* 0x0000000210107225 */ /* 0x000fe200078e0008 */
[----:B------:R-:W-:Y:S02]  /*0d00*/  PRMT R2, RZ, 0x7610, R2 ;  /* 0x00007610ff027816 */ /* 0x000fe40000000002 */
[----:B------:R-:W-:Y:S02]  /*0d10*/  LEA.HI.X R5, R4, UR5, R5, 0x1, P0 ;  /* 0x0000000504057c11 */ /* 0x000fe400080f0c05 */
[----:B------:R-:W-:Y:S01]  /*0d20*/  IADD3 R0, PT, PT, R17, R11, RZ ;  /* 0x0000000b11007210 */ /* 0x000fe20007ffe0ff */
[----:B------:R-:W-:Y:S06]  /*0d30*/  BRA.U !UP0, `(.L_x_242) ;  /* 0x0000000908a87547 */ /* 0x000fec000b800000 */
[----:B------:R-:W-:Y:S01]  /*0d40*/  UISETP.GE.U32.AND UP0, UPT, UR10, 0x4, UPT ;  /* 0x000000040a00788c */ /* 0x000fe2000bf06070 */
[----:B------:R-:W-:Y:S01]  /*0d50*/  IMAD.MOV.U32 R4, RZ, RZ, R3 ;  /* 0x000000ffff047224 */ /* 0x000fe200078e0003 */
[----:B------:R-:W-:Y:S02]  /*0d60*/  ULOP3.LUT UR16, UR10, 0x3, URZ, 0xc0, !UPT ;  /* 0x000000030a107892 */ /* 0x000fe4000f8ec0ff */
[----:B------:R-:W-:Y:S01]  /*0d70*/  UISETP.GE.U32.AND.EX UP0, UPT, UR11, URZ, UPT, UP0 ;  /* 0x000000ff0b00728c */ /* 0x000fe2000bf06100 */
[----:B------:R-:W-:-:S08]  /*0d80*/  UMOV UR4, URZ ;  /* 0x000000ff00047c82 */ /* 0x000fd00008000000 */
[----:B------:R-:W-:Y:S05]  /*0d90*/  BRA.U !UP0, `(.L_x_243) ;  /* 0x00000009083c7547 */ /* 0x000fea000b800000 */
[----:B------:R-:W-:Y:S01]  /*0da0*/  ULOP3.LUT UR5, UR10, 0xfffffffc, URZ, 0xc0, !UPT ;  /* 0xfffffffc0a057892 */ /* 0x000fe2000f8ec0ff */
[----:B------:R-:W0:Y:S03]  /*0db0*/  LDCU UR10, c[0x0][0x3ac] ;  /* 0x00007580ff0a77ac */ /* 0x000e260008000800 */
        /* <DEDUP_REMOVED lines=10> */
.L_x_246:
[----:B------:R-:W-:Y:S01]  /*0e60*/  IADD3 R22, P0, PT, R4, UR14, RZ ;  /* 0x0000000e04167c10 */ /* 0x000fe2000ff1e0ff */
[----:B------:R-:W2:Y:S03]  /*0e70*/  LDG.E.U16 R3, desc[UR12][R4.64] ;  /* 0x0000000c04037981 */ /* 0x000ea6000c1e1500 */
[----:B------:R-:W-:Y:S02]  /*0e80*/  IADD3.X R23, PT, PT, R5, UR15, RZ, P0, !PT ;  /* 0x0000000f05177c10 */ /* 0x000fe400087fe4ff */
[----:B------:R-:W-:-:S04]  /*0e90*/  IADD3 R20, P0, PT, R22, UR14, RZ ;  /* 0x0000000e16147c10 */ /* 0x000fc8000ff1e0ff */
[----:B------:R-:W-:Y:S01]  /*0ea0*/  IADD3.X R21, PT, PT, R23, UR15, RZ, P0, !PT ;  /* 0x0000000f17157c10 */ /* 0x000fe200087fe4ff */
[----:B------:R0:W3:Y:S01]  /*0eb0*/  LDG.E.U16 R4, desc[UR12][R22.64] ;  /* 0x0000000c16047981 */ /* 0x0000e2000c1e1500 */
[----:B------:R-:W-:-:S03]  /*0ec0*/  IADD3 R12, P0, PT, R20, UR14, RZ ;  /* 0x0000000e140c7c10 */ /* 0x000fc6000ff1e0ff */
[----:B------:R1:W4:Y:S01]  /*0ed0*/  LDG.E.U16 R29, desc[UR12][R20.64] ;  /* 0x0000000c141d7981 */ /* 0x000322000c1e1500 */
[----:B------:R-:W-:Y:S02]  /*0ee0*/  IADD3.X R13, PT, PT, R21, UR15, RZ, P0, !PT ;  /* 0x0000000f150d7c10 */ /* 0x000fe400087fe4ff */
[----:B------:R-:W-:-:S04]  /*0ef0*/  IADD3 R10, P0, PT, R12, UR14, RZ ;  /* 0x0000000e0c0a7c10 */ /* 0x000fc8000ff1e0ff */
[----:B------:R-:W-:Y:S02]  /*0f00*/  IADD3.X R11, PT, PT, R13, UR15, RZ, P0, !PT ;  /* 0x0000000f0d0b7c10 */ /* 0x000fe400087fe4ff */
[----:B------:R-:W-:Y:S01]  /*0f10*/  IADD3 R26, P0, PT, R10, UR14, RZ ;  /* 0x0000000e0a1a7c10 */ /* 0x000fe2000ff1e0ff */
[----:B------:R-:W5:Y:S03]  /*0f20*/  LDG.E.U16 R13, desc[UR12][R12.64] ;  /* 0x0000000c0c0d7981 */ /* 0x000f66000c1e1500 */
[----:B------:R-:W-:Y:S02]  /*0f30*/  IADD3.X R27, PT, PT, R11, UR15, RZ, P0, !PT ;  /* 0x0000000f0b1b7c10 */ /* 0x000fe400087fe4ff */
[----:B------:R-:W-:Y:S01]  /*0f40*/  IADD3 R6, P0, PT, R26, UR14, RZ ;  /* 0x0000000e1a067c10 */ /* 0x000fe2000ff1e0ff */
[----:B------:R-:W5:Y:S03]  /*0f50*/  LDG.E.U16 R11, desc[UR12][R10.64] ;  /* 0x0000000c0a0b7981 */ /* 0x000f66000c1e1500 */
[----:B------:R-:W-:Y:S01]  /*0f60*/  IADD3.X R7, PT, PT, R27, UR15, RZ, P0, !PT ;  /* 0x0000000f1b077c10 */ /* 0x000fe200087fe4ff */
[----:B------:R-:W5:Y:S01]  /*0f70*/  LDG.E.U16 R9, desc[UR12][R26.64] ;  /* 0x0000000c1a097981 */ /* 0x000f62000c1e1500 */
[----:B------:R-:W-:-:S04]  /*0f80*/  IADD3 R18, P0, PT, R6, UR14, RZ ;  /* 0x0000000e06127c10 */ /* 0x000fc8000ff1e0ff */
[----:B------:R-:W-:Y:S02]  /*0f90*/  IADD3.X R19, PT, PT, R7, UR15, RZ, P0, !PT ;  /* 0x0000000f07137c10 */ /* 0x000fe400087fe4ff */
[----:B------:R-:W-:Y:S01]  /*0fa0*/  IADD3 R24, P0, PT, R18, UR14, RZ ;  /* 0x0000000e12187c10 */ /* 0x000fe2000ff1e0ff */
[----:B------:R-:W5:Y:S03]  /*0fb0*/  LDG.E.U16 R7, desc[UR12][R6.64] ;  /* 0x0000000c06077981 */ /* 0x000f66000c1e1500 */
[----:B------:R-:W-:Y:S01]  /*0fc0*/  IADD3.X R25, PT, PT, R19, UR15, RZ, P0, !PT ;  /* 0x0000000f13197c10 */ /* 0x000fe200087fe4ff */
[----:B------:R1:W5:Y:S01]  /*0fd0*/  LDG.E.U16 R5, desc[UR12][R18.64] ;  /* 0x0000000c12057981 */ /* 0x000362000c1e1500 */
[----:B0-----:R-:W-:-:S03]  /*0fe0*/  IADD3 R22, P0, PT, R24, UR14, RZ ;  /* 0x0000000e18167c10 */ /* 0x001fc6000ff1e0ff */
[----:B------:R-:W5:Y:S01]  /*0ff0*/  LDG.E.U16 R8, desc[UR12][R24.64] ;  /* 0x0000000c18087981 */ /* 0x000f62000c1e1500 */
[----:B------:R-:W-:Y:S02]  /*1000*/  IADD3.X R23, PT, PT, R25, UR15, RZ, P0, !PT ;  /* 0x0000000f19177c10 */ /* 0x000fe400087fe4ff */
[----:B-1----:R-:W-:-:S03]  /*1010*/  IADD3 R20, P0, PT, R22, UR14, RZ ;  /* 0x0000000e16147c10 */ /* 0x002fc6000ff1e0ff */
[----:B------:R-:W5:Y:S01]  /*1020*/  LDG.E.U16 R10, desc[UR12][R22.64] ;  /* 0x0000000c160a7981 */ /* 0x000f62000c1e1500 */
[----:B------:R-:W-:Y:S02]  /*1030*/  IADD3.X R21, PT, PT, R23, UR15, RZ, P0, !PT ;  /* 0x0000000f17157c10 */ /* 0x000fe400087fe4ff */
[----:B------:R-:W-:-:S03]  /*1040*/  IADD3 R18, P0, PT, R20, UR14, RZ ;  /* 0x0000000e14127c10 */ /* 0x000fc6000ff1e0ff */
[----:B------:R0:W5:Y:S01]  /*1050*/  LDG.E.U16 R12, desc[UR12][R20.64] ;  /* 0x0000000c140c7981 */ /* 0x000162000c1e1500 */
[----:B------:R-:W-:Y:S02]  /*1060*/  IADD3.X R19, PT, PT, R21, UR15, RZ, P0, !PT ;  /* 0x0000000f15137c10 */ /* 0x000fe400087fe4ff */
[----:B------:R-:W-:-:S03]  /*1070*/  IADD3 R26, P0, PT, R18, UR14, RZ ;  /* 0x0000000e121a7c10 */ /* 0x000fc6000ff1e0ff */
[----:B------:R-:W5:Y:S01]  /*1080*/  LDG.E.U16 R6, desc[UR12][R18.64] ;  /* 0x0000000c12067981 */ /* 0x000f62000c1e1500 */
[----:B------:R-:W-:Y:S02]  /*1090*/  IADD3.X R27, PT, PT, R19, UR15, RZ, P0, !PT ;  /* 0x0000000f131b7c10 */ /* 0x000fe400087fe4ff */
[----:B0-----:R-:W-:-:S04]  /*10a0*/  IADD3 R20, P0, PT, R26, UR14, RZ ;  /* 0x0000000e1a147c10 */ /* 0x001fc8000ff1e0ff */
[----:B------:R-:W-:Y:S02]  /*10b0*/  IADD3.X R21, PT, PT, R27, UR15, RZ, P0, !PT ;  /* 0x0000000f1b157c10 */ /* 0x000fe400087fe4ff */
[----:B------:R-:W-:Y:S01]  /*10c0*/  IADD3 R24, P0, PT, R20, UR14, RZ ;  /* 0x0000000e14187c10 */ /* 0x000fe2000ff1e0ff */
[----:B------:R-:W5:Y:S03]  /*10d0*/  LDG.E.U16 R27, desc[UR12][R26.64] ;  /* 0x0000000c1a1b7981 */ /* 0x000f66000c1e1500 */
[----:B------:R-:W-:Y:S02]  /*10e0*/  IADD3.X R25, PT, PT, R21, UR15, RZ, P0, !PT ;  /* 0x0000000f15197c10 */ /* 0x000fe400087fe4ff */
[----:B------:R-:W-:Y:S01]  /*10f0*/  IADD3 R22, P0, PT, R24, UR14, RZ ;  /* 0x0000000e18167c10 */ /* 0x000fe2000ff1e0ff */
[----:B------:R-:W5:Y:S03]  /*1100*/  LDG.E.U16 R21, desc[UR12][R20.64] ;  /* 0x0000000c14157981 */ /* 0x000f66000c1e1500 */
[----:B------:R-:W-:-:S02]  /*1110*/  IADD3.X R23, PT, PT, R25, UR15, RZ, P0, !PT ;  /* 0x0000000f19177c10 */ /* 0x000fc400087fe4ff */
[----:B------:R-:W5:Y:S04]  /*1120*/  LDG.E.U16 R25, desc[UR12][R24.64] ;  /* 0x0000000c18197981 */ /* 0x000f68000c1e1500 */
[----:B------:R-:W5:Y:S01]  /*1130*/  LDG.E.U16 R28, desc[UR12][R22.64] ;  /* 0x0000000c161c7981 */ /* 0x000f62000c1e1500 */
[----:B------:R-:W-:-:S04]  /*1140*/  UIADD3 UR5, UP1, UPT, UR5, -0x10, URZ ;  /* 0xfffffff005057890 */ /* 0x000fc8000ff3e0ff */
[----:B------:R-:W-:Y:S02]  /*1150*/  UIADD3.X UR10, UPT, UPT, UR10, -0x1, URZ, UP1, !UPT ;  /* 0xffffffff0a0a7890 */ /* 0x000fe40008ffe4ff */
[----:B------:R-:W-:-:S04]  /*1160*/  UISETP.GT.U32.AND UP1, UPT, UR5, 0xc, UPT ;  /* 0x0000000c0500788c */ /* 0x000fc8000bf24070 */
[----:B------:R-:W-:Y:S01]  /*1170*/  UISETP.GT.AND.EX UP1, UPT, UR10, URZ, UPT, UP1 ;  /* 0x000000ff0a00728c */ /* 0x000fe2000bf24310 */
[----:B--2---:R-:W-:-:S04]  /*1180*/  HADD2 R2, R2.H0_H0, R3.H0_H0 ;  /* 0x2000000302027230 */ /* 0x004fc80000000800 */
[----:B---3--:R-:W-:-:S04]  /*1190*/  HADD2 R2, R2.H0_H0, R4.H0_H0 ;  /* 0x2000000402027230 */ /* 0x008fc80000000800 */
[----:B----4-:R-:W-:-:S04]  /*11a0*/  HADD2 R2, R2.H0_H0, R29.H0_H0 ;  /* 0x2000001d02027230 */ /* 0x010fc80000000800 */
[----:B-----5:R-:W-:-:S04]  /*11b0*/  HADD2 R2, R2.H0_H0, R13.H0_H0 ;  /* 0x2000000d02027230 */ /* 0x020fc80000000800 */
[----:B------:R-:W-:-:S04]  /*11c0*/  HADD2 R2, R2.H0_H0, R11.H0_H0 ;  /* 0x2000000b02027230 */ /* 0x000fc80000000800 */
[----:B------:R-:W-:-:S04]  /*11d0*/  HADD2 R2, R2.H0_H0, R9.H0_H0 ;  /* 0x2000000902027230 */ /* 0x000fc80000000800 */
[----:B------:R-:W-:-:S04]  /*11e0*/  HADD2 R2, R2.H0_H0, R7.H0_H0 ;  /* 0x2000000702027230 */ /* 0x000fc80000000800 */
[----:B------:R-:W-:-:S04]  /*11f0*/  HADD2 R4, R2.H0_H0, R5.H0_H0 ;  /* 0x2000000502047230 */ /* 0x000fc80000000800 */
[----:B------:R-:W-:-:S04]  /*1200*/  HADD2 R5, R4.H0_H0, R8.H0_H0 ;  /* 0x2000000804057230 */ /* 0x000fc80000000800 */
[----:B------:R-:W-:-:S04]  /*1210*/  HADD2 R5, R5.H0_H0, R10.H0_H0 ;  /* 0x2000000a05057230 */ /* 0x000fc80000000800 */
[----:B------:R-:W-:-:S04]  /*1220*/  HADD2 R3, R5.H0_H0, R12.H0_H0 ;  /* 0x2000000c05037230 */ /* 0x000fc80000000800 */
[----:B------:R-:W-:Y:S01]  /*1230*/  HADD2 R3, R3.H0_H0, R6.H0_H0 ;  /* 0x2000000603037230 */ /* 0x000fe20000000800 */
[----:B------:R-:W-:-:S03]  /*1240*/  IADD3 R4, P0, PT, R22, UR14, RZ ;  /* 0x0000000e16047c10 */ /* 0x000fc6000ff1e0ff */
[----:B------:R-:W-:-:S04]  /*1250*/  HADD2 R3, R3.H0_H0, R27.H0_H0 ;  /* 0x2000001b03037230 */ /* 0x000fc80000000800 */
[----:B------:R-:W-:Y:S01]  /*1260*/  HADD2 R3, R3.H0_H0, R21.H0_H0 ;  /* 0x2000001503037230 */ /* 0x000fe20000000800 */
[----:B------:R-:W-:-:S03]  /*1270*/  IADD3.X R5, PT, PT, R23, UR15, RZ, P0, !PT ;  /* 0x0000000f17057c10 */ /* 0x000fc600087fe4ff */
[----:B------:R-:W-:-:S04]  /*1280*/  HADD2 R3, R3.H0_H0, R25.H0_H0 ;  /* 0x2000001903037230 */ /* 0x000fc80000000800 */
[----:B------:R-:W-:Y:S01]  /*1290*/  HADD2 R2, R3.H0_H0, R28.H0_H0 ;  /* 0x2000001c03027230 */ /* 0x000fe20000000800 */
[----:B------:R-:W-:Y:S06]  /*12a0*/  BRA.U UP1, `(.L_x_246) ;  /* 0xfffffff901ec7547 */ /* 0x000fec000b83ffff */
.L_x_245:
[----:B------:R-:W-:-:S04]  /*12b0*/  UISETP.GT.U32.AND UP1, UPT, UR5, 0x4, UPT ;  /* 0x000000040500788c */ /* 0x000fc8000bf24070 */
[----:B------:R-:W-:-:S09]  /*12c0*/  UISETP.GT.AND.EX UP1, UPT, UR10, URZ, UPT, UP1 ;  /* 0x000000ff0a00728c */ /* 0x000fd2000bf24310 */
[----:B------:R-:W-:Y:S05]  /*12d0*/  BRA.U !UP1, `(.L_x_247) ;  /* 0x00000001098c7547 */ /* 0x000fea000b800000 */
[----:B------:R-:W-:-:S04]  /*12e0*/  IADD3 R10, P0, PT, R4, UR14, RZ ;  /* 0x0000000e040a7c10 */ /* 0x000fc8000ff1e0ff */
[----:B------:R-:W-:Y:S02]  /*12f0*/  IADD3.X R11, PT, PT, R5, UR15, RZ, P0, !PT ;  /* 0x0000000f050b7c10 */ /* 0x000fe400087fe4ff */
[----:B------:R-:W-:Y:S01]  /*1300*/  IADD3 R12, P0, PT, R10, UR14, RZ ;  /* 0x0000000e0a0c7c10 */ /* 0x000fe2000ff1e0ff */
[----:B------:R0:W2:Y:S03]  /*1310*/  LDG.E.U16 R5, desc[UR12][R4.64] ;  /* 0x0000000c04057981 */ /* 0x0000a6000c1e1500 */
[----:B------:R-:W-:Y:S01]  /*1320*/  IADD3.X R13, PT, PT, R11, UR15, RZ, P0, !PT ;  /* 0x0000000f0b0d7c10 */ /* 0x000fe200087fe4ff */
[----:B------:R-:W3:Y:S01]  /*1330*/  LDG.E.U16 R10, desc[UR12][R10.64] ;  /* 0x0000000c0a0a7981 */ /* 0x000ee2000c1e1500 */
[----:B------:R-:W-:-:S03]  /*1340*/  IADD3 R6, P0, PT, R12, UR14, RZ ;  /* 0x0000000e0c067c10 */ /* 0x000fc6000ff1e0ff */
[----:B------:R-:W4:Y:S01]  /*1350*/  LDG.E.U16 R12, desc[UR12][R12.64] ;  /* 0x0000000c0c0c7981 */ /* 0x000f22000c1e1500 */
[----:B------:R-:W-:Y:S02]  /*1360*/  IADD3.X R7, PT, PT, R13, UR15, RZ, P0, !PT ;  /* 0x0000000f0d077c10 */ /* 0x000fe400087fe4ff */
[----:B------:R-:W-:-:S03]  /*1370*/  IADD3 R18, P0, PT, R6, UR14, RZ ;  /* 0x0000000e06127c10 */ /* 0x000fc6000ff1e0ff */
[----:B------:R-:W5:Y:S01]  /*1380*/  LDG.E.U16 R6, desc[UR12][R6.64] ;  /* 0x0000000c06067981 */ /* 0x000f62000c1e1500 */
        /* <DEDUP_REMOVED lines=9> */
[----:B------:R-:W-:-:S05]  /*1420*/  IADD3.X R9, PT, PT, R23, UR15, RZ, P0, !PT ;  /* 0x0000000f17097c10 */ /* 0x000fca00087fe4ff */
[----:B------:R-:W5:Y:S01]  /*1430*/  LDG.E.U16 R24, desc[UR12][R8.64] ;  /* 0x0000000c08187981 */ /* 0x000f62000c1e1500 */
[----:B0-----:R-:W-:Y:S01]  /*1440*/  IADD3 R4, P0, PT, R8, UR14, RZ ;  /* 0x0000000e08047c10 */ /* 0x001fe2000ff1e0ff */
[----:B------:R-:W-:-:S04]  /*1450*/  UIADD3 UR5, UP0, UPT, UR5, -0x8, URZ ;  /* 0xfffffff805057890 */ /* 0x000fc8000ff1e0ff */
[----:B------:R-:W-:Y:S02]  /*1460*/  UIADD3.X UR10, UPT, UPT, UR10, -0x1, URZ, UP0, !UPT ;  /* 0xffffffff0a0a7890 */ /* 0x000fe400087fe4ff */
[----:B------:R-:W-:Y:S01]  /*1470*/  UPLOP3.LUT UP0, UPT, UPT, UPT, UPT, 0x40, 0x4 ;  /* 0x000000000004789c */ /* 0x000fe20003f0e870 */
[----:B--2---:R-:W-:-:S04]  /*1480*/  HADD2 R5, R2.H0_H0, R5.H0_H0 ;  /* 0x2000000502057230 */ /* 0x004fc80000000800 */
[----:B---3--:R-:W-:-:S04]  /*1490*/  HADD2 R5, R5.H0_H0, R10.H0_H0 ;  /* 0x2000000a05057230 */ /* 0x008fc80000000800 */
[----:B----4-:R-:W-:-:S04]  /*14a0*/  HADD2 R5, R5.H0_H0, R12.H0_H0 ;  /* 0x2000000c05057230 */ /* 0x010fc80000000800 */
[----:B-----5:R-:W-:-:S04]  /*14b0*/  HADD2 R5, R5.H0_H0, R6.H0_H0 ;  /* 0x2000000605057230 */ /* 0x020fc80000000800 */
[----:B------:R-:W-:-:S04]  /*14c0*/  HADD2 R5, R5.H0_H0, R18.H0_H0 ;  /* 0x2000001205057230 */ /* 0x000fc80000000800 */
[----:B------:R-:W-:-:S04]  /*14d0*/  HADD2 R5, R5.H0_H0, R20.H0_H0 ;  /* 0x2000001405057230 */ /* 0x000fc80000000800 */
[----:B------:R-:W-:-:S04]  /*14e0*/  HADD2 R5, R5.H0_H0, R22.H0_H0 ;  /* 0x2000001605057230 */ /* 0x000fc80000000800 */
[----:B------:R-:W-:Y:S01]  /*14f0*/  HADD2 R2, R5.H0_H0, R24.H0_H0 ;  /* 0x2000001805027230 */ /* 0x000fe20000000800 */
[----:B------:R-:W-:-:S07]  /*1500*/  IADD3.X R5, PT, PT, R9, UR15, RZ, P0, !PT ;  /* 0x0000000f09057c10 */ /* 0x000fce00087fe4ff */
.L_x_247:
[----:B------:R-:W-:-:S04]  /*1510*/  UISETP.NE.U32.AND UP1, UPT, UR5, URZ, UPT ;  /* 0x000000ff0500728c */ /* 0x000fc8000bf25070 */
[----:B------:R-:W-:-:S09]  /*1520*/  UISETP.NE.OR.EX UP0, UPT, UR10, URZ, UP0, UP1 ;  /* 0x000000ff0a00728c */ /* 0x000fd20008705710 */
[----:B------:R-:W-:Y:S05]  /*1530*/  BRA.U !UP0, `(.L_x_243) ;  /* 0x0000000108547547 */ /* 0x000fea000b800000 */
.L_x_244:
        /* <DEDUP_REMOVED lines=8> */
[----:B------:R-:W-:-:S05]  /*15c0*/  IADD3.X R7, PT, PT, R11, UR15, RZ, P0, !PT ;  /* 0x0000000f0b077c10 */ /* 0x000fca00087fe4ff */
[----:B------:R-:W5:Y:S01]  /*15d0*/  LDG.E.U16 R3, desc[UR12][R6.64] ;  /* 0x0000000c06037981 */ /* 0x000f62000c1e1500 */
[----:B------:R-:W-:-:S04]  /*15e0*/  UIADD3 UR5, UP0, UPT, UR5, -0x4, URZ ;  /* 0xfffffffc05057890 */ /* 0x000fc8000ff1e0ff */
[----:B0-----:R-:W-:Y:S02]  /*15f0*/  UIADD3.X UR10, UPT, UPT, UR10, -0x1, URZ, UP0, !UPT ;  /* 0xffffffff0a0a7890 */ /* 0x001fe400087fe4ff */
[----:B------:R-:W-:-:S04]  /*1600*/  UISETP.NE.U32.AND UP0, UPT, UR5, URZ, UPT ;  /* 0x000000ff0500728c */ /* 0x000fc8000bf05070 */
[----:B------:R-:W-:Y:S01]  /*1610*/  UISETP.NE.AND.EX UP0, UPT, UR10, URZ, UPT, UP0 ;  /* 0x000000ff0a00728c */ /* 0x000fe2000bf05300 */
[----:B-1----:R-:W-:Y:S01]  /*1620*/  IADD3 R4, P0, PT, R6, UR14, RZ ;  /* 0x0000000e06047c10 */ /* 0x002fe2000ff1e0ff */
[----:B--2---:R-:W-:-:S04]  /*1630*/  HADD2 R5, R2.H0_H0, R5.H0_H0 ;  /* 0x2000000502057230 */ /* 0x004fc80000000800 */
[----:B---3--:R-:W-:-:S04]  /*1640*/  HADD2 R5, R5.H0_H0, R8.H0_H0 ;  /* 0x2000000805057230 */ /* 0x008fc80000000800 */
[----:B----4-:R-:W-:Y:S01]  /*1650*/  HADD2 R2, R5.H0_H0, R10.H0_H0 ;  /* 0x2000000a05027230 */ /* 0x010fe20000000800 */
[----:B------:R-:W-:-:S03]  /*1660*/  IADD3.X R5, PT, PT, R7, UR15, RZ, P0, !PT ;  /* 0x0000000f07057c10 */ /* 0x000fc600087fe4ff */
[----:B-----5:R-:W-:Y:S01]  /*1670*/  HADD2 R2, R2.H0_H0, R3.H0_H0 ;  /* 0x2000000302027230 */ /* 0x020fe20000000800 */
[----:B------:R-:W-:Y:S06]  /*1680*/  BRA.U UP0, `(.L_x_244) ;  /* 0xfffffffd00ac7547 */ /* 0x000fec000b83ffff */
.L_x_243:
        /* <DEDUP_REMOVED lines=12> */
.L_x_248:
[----:B------:R0:W2:Y:S01]  /*1750*/  LDG.E.U16 R3, desc[UR12][R4.64] ;  /* 0x0000000c04037981 */ /* 0x0000a2000c1e1500 */
[----:B------:R-:W-:-:S04]  /*1760*/  UIADD3 UR16, UP0, UPT, UR16, -0x1, URZ ;  /* 0xffffffff10107890 */ /* 0x000fc8000ff1e0ff */
[----:B------:R-:W-:Y:S02]  /*1770*/  UIADD3.X UR4, UPT, UPT, UR4, -0x1, URZ, UP0, !UPT ;  /* 0xffffffff04047890 */ /* 0x000fe400087fe4ff */
[----:B------:R-:W-:Y:S01]  /*1780*/  UISETP.NE.U32.AND UP0, UPT, UR16, URZ, UPT ;  /* 0x000000ff1000728c */ /* 0x000fe2000bf05070 */
[----:B0-----:R-:W-:-:S03]  /*1790*/  LEA R4, P0, R6, R4, 0x1 ;  /* 0x0000000406047211 */ /* 0x001fc600078008ff */
[----:B------:R-:W-:Y:S01]  /*17a0*/  UISETP.NE.AND.EX UP0, UPT, UR4, URZ, UPT, UP0 ;  /* 0x000000ff0400728c */ /* 0x000fe2000bf05300 */
[----:B------:R-:W-:Y:S01]  /*17b0*/  IADD3.X R5, PT, PT, R5, R8, RZ, P0, !PT ;  /* 0x0000000805057210 */ /* 0x000fe200007fe4ff */
[----:B--2---:R-:W-:-:S07]  /*17c0*/  HADD2 R2, R2.H0_H0, R3.H0_H0 ;  /* 0x2000000302027230 */ /* 0x004fce0000000800 */
[----:B------:R-:W-:Y:S05]  /*17d0*/  BRA.U UP0, `(.L_x_248) ;  /* 0xfffffffd00dc7547 */ /* 0x000fea000b83ffff */
.L_x_242:
[----:B------:R-:W0:Y:S02]  /*17e0*/  LDCU.64 UR4, c[0x0][0x3e8] ;  /* 0x00007d00ff0477ac */ /* 0x000e240008000a00 */
[----:B0-----:R-:W-:-:S04]  /*17f0*/  LEA R4, P0, R16, UR4, 0x1 ;  /* 0x0000000410047c11 */ /* 0x001fc8000f8008ff */
[----:B------:R-:W-:-:S05]  /*1800*/  LEA.HI.X R5, R16, UR5, R0, 0x1, P0 ;  /* 0x0000000510057c11 */ /* 0x000fca00080f0c00 */
[----:B------:R-:W2:Y:S02]  /*1810*/  LDG.E.U16 R3, desc[UR12][R4.64] ;  /* 0x0000000c04037981 */ /* 0x000ea4000c1e1500 */
[----:B--2---:R-:W-:-:S05]  /*1820*/  HADD2 R3, R3.H0_H0, R2.H0_H0 ;  /* 0x2000000203037230 */ /* 0x004fca0000000800 */
[----:B------:R-:W-:Y:S01]  /*1830*/  STG.E.U16 desc[UR12][R4.64], R3 ;  /* 0x0000000304007986 */ /* 0x000fe2000c10150c */
[----:B------:R-:W-:Y:S05]  /*1840*/  EXIT ;  /* 0x000000000000794d */ /* 0x000fea0003800000 */
        .weak           $__internal_16_$__cuda_sm20_div_u64
        .type           $__internal_16_$__cuda_sm20_div_u64,@function
        .size           $__internal_16_$__cuda_sm20_div_u64,($__internal_17_$__cuda_sm20_rem_u64 - $__internal_16_$__cuda_sm20_div_u64)
$__internal_16_$__cuda_sm20_div_u64:
        /* <DEDUP_REMOVED lines=67> */
[----:B------:R-:W-:Y:S06]  /*1c80*/  RET.REL.NODEC R10 `(sum_transposed_filters_f16) ;  /* 0xffffffe00adc7950 */ /* 0x000fec0003c3ffff */
        .weak           $__internal_17_$__cuda_sm20_rem_u64
        .type           $__internal_17_$__cuda_sm20_rem_u64,@function
        .size           $__internal_17_$__cuda_sm20_rem_u64,(.L_x_368 - $__internal_17_$__cuda_sm20_rem_u64)
$__internal_17_$__cuda_sm20_rem_u64:
        /* <DEDUP_REMOVED lines=47> */
[----:B------:R-:W-:-:S03]  /*1f80*/  IMAD.MOV.U32 R15, RZ, RZ, 0x0 ;  /* 0x00000000ff0f7424 */ /* 0x000fc600078e00ff */
        /* <DEDUP_REMOVED lines=16> */
[----:B------:R-:W-:Y:S06]  /*2090*/  RET.REL.NODEC R14 `(sum_transposed_filters_f16) ;  /* 0xffffffdc0ed87950 */ /* 0x000fec0003c3ffff */
.L_x_249:
        /* <DEDUP_REMOVED lines=14> */
.L_x_368:


//--------------------- .text.transpose_filters_f16 --------------------------
	.section	.text.transpose_filters_f16,"ax",@progbits
	.align	128
        .global         transpose_filters_f16
        .type           transpose_filters_f16,@function
        .size           transpose_filters_f16,(.L_x_370 - transpose_filters_f16)
        .other          transpose_filters_f16,@"STO_CUDA_ENTRY STV_DEFAULT"
transpose_filters_f16:
.text.transpose_filters_f16:
        /* <DEDUP_REMOVED lines=47> */
.L_x_250:
[----:B------:R-:W-:Y:S01]  /*02f0*/  MOV R13, R2 ;  /* 0x00000002000d7202 */ /* 0x000fe20000000f00 */
[----:B------:R-:W-:Y:S01]  /*0300*/  IMAD.MOV.U32 R14, RZ, RZ, RZ ;  /* 0x000000ffff0e7224 */ /* 0x000fe200078e00ff */
[----:B------:R-:W-:Y:S01]  /*0310*/  MOV R12, 0x340 ;  /* 0x00000340000c7802 */ /* 0x000fe20000000f00 */
[----:B------:R-:W0:Y:S06]  /*0320*/  LDCU.64 UR4, c[0x0][0x380] ;  /* 0x00007000ff0477ac */ /* 0x000e2c0008000a00 */
[----:B0-----:R-:W-:Y:S05]  /*0330*/  CALL.REL.NOINC `($__internal_18_$__cuda_sm20_div_u64) ;  /* 0x0000000800507944 */ /* 0x001fea0003c00000 */
        /* <DEDUP_REMOVED lines=11> */
.L_x_251:
        /* <DEDUP_REMOVED lines=25> */
.L_x_252:
[----:B------:R-:W-:Y:S01]  /*0580*/  MOV R13, R6 ;  /* 0x00000006000d7202 */ /* 0x000fe20000000f00 */
[----:B------:R-:W-:Y:S01]  /*0590*/  IMAD.MOV.U32 R14, RZ, RZ, R7 ;  /* 0x000000ffff0e7224 */ /* 0x000fe200078e0007 */
[----:B------:R-:W-:Y:S01]  /*05a0*/  MOV R12, 0x5d0 ;  /* 0x000005d0000c7802 */ /* 0x000fe20000000f00 */
[----:B------:R-:W0:Y:S06]  /*05b0*/  LDCU.64 UR4, c[0x0][0x380] ;  /* 0x00007000ff0477ac */ /* 0x000e2c0008000a00 */
[----:B0-----:R-:W-:Y:S05]  /*05c0*/  CALL.REL.NOINC `($__internal_18_$__cuda_sm20_div_u64) ;  /* 0x0000000400ac7944 */ /* 0x001fea0003c00000 */
        /* <DEDUP_REMOVED lines=9> */
.L_x_253:
        /* <DEDUP_REMOVED lines=27> */
.L_x_254:
[----:B------:R-:W-:Y:S01]  /*0810*/  MOV R13, R8 ;  /* 0x00000008000d7202 */ /* 0x000fe20000000f00 */
[----:B------:R-:W-:Y:S01]  /*0820*/  IMAD.MOV.U32 R14, RZ, RZ, R9 ;  /* 0x000000ffff0e7224 */ /* 0x000fe200078e0009 */
[----:B------:R-:W-:Y:S01]  /*0830*/  MOV R12, 0x860 ;  /* 0x00000860000c7802 */ /* 0x000fe20000000f00 */
[----:B------:R-:W0:Y:S06]  /*0840*/  LDCU.64 UR4, c[0x0][0x3b8] ;  /* 0x00007700ff0477ac */ /* 0x000e2c0008000a00 */
[----:B0-----:R-:W-:Y:S05]  /*0850*/  CALL.REL.NOINC `($__internal_18_$__cuda_sm20_div_u64) ;  /* 0x0000000400087944 */ /* 0x001fea0003c00000 */
[----:B------:R-:W0:Y:S01]  /*0860*/  LDCU.64 UR4, c[0x0][0x3b8] ;  /* 0x00007700ff0477ac */ /* 0x000e220008000a00 */
[----:B------:R-:W-:-:S04]  /*0870*/  IADD3 R10, P0, PT, RZ, -R14, RZ ;  /* 0x8000000eff0a7210 */ /* 0x000fc80007f1e0ff */
[----:B------:R-:W-:-:S05]  /*0880*/  IADD3.X R7, PT, PT, RZ, ~R15, RZ, P0, !PT ;  /* 0x8000000fff077210 */ /* 0x000fca00007fe4ff */
[----:B0-----:R-:W-:Y:S02]  /*0890*/  IMAD R7, R7, UR4, RZ ;  /* 0x0000000407077c24 */ /* 0x001fe4000f8e02ff */
[----:B------:R-:W-:-:S04]  /*08a0*/  IMAD.WIDE.U32 R8, R10, UR4, R8 ;  /* 0x000000040a087c25 */ /* 0x000fc8000f8e0008 */
[----:B------:R-:W-:-:S04]  /*08b0*/  IMAD R7, R10, UR5, R7 ;  /* 0x000000050a077c24 */ /* 0x000fc8000f8e0207 */
[----:B------:R-:W-:-:S07]  /*08c0*/  IMAD.IADD R7, R9, 0x1, R7 ;  /* 0x0000000109077824 */ /* 0x000fce00078e0207 */
.L_x_255:
        /* <DEDUP_REMOVED lines=24> */
.L_x_256:
[----:B------:R-:W-:Y:S01]  /*0a50*/  IMAD.MOV.U32 R9, RZ, RZ, R15 ;  /* 0x000000ffff097224 */ /* 0x000fe200078e000f */
[----:B------:R-:W-:-:S07]  /*0a60*/  MOV R16, 0xa80 ;  /* 0x00000a8000107802 */ /* 0x000fce0000000f00 */
[----:B------:R-:W-:Y:S05]  /*0a70*/  CALL.REL.NOINC `($__internal_19_$__cuda_sm20_rem_u64) ;  /* 0x00000004008c7944 */ /* 0x000fea0003c00000 */
[----:B------:R-:W-:Y:S02]  /*0a80*/  MOV R16, R9 ;  /* 0x0000000900107202 */ /* 0x000fe40000000f00 */
[----:B------:R-:W-:-:S07]  /*0a90*/  MOV R17, R10 ;  /* 0x0000000a00117202 */ /* 0x000fce0000000f00 */
.L_x_257:
        /* <DEDUP_REMOVED lines=25> */
[----:B------:R-:W2:Y:S01]  /*0c30*/  LDG.E.U16 R5, desc[UR4][R4.64] ;  /* 0x0000000404057981 */ /* 0x000ea2000c1e1500 */
[----:B0-----:R-:W-:-:S04]  /*0c40*/  LEA R6, P0, R2, UR6, 0x1 ;  /* 0x0000000602067c11 */ /* 0x001fc8000f8008ff */
[----:B------:R-:W-:-:S05]  /*0c50*/  LEA.HI.X R7, R2, UR7, RZ, 0x1, P0 ;  /* 0x0000000702077c11 */ /* 0x000fca00080f0cff */
[----:B--2---:R-:W-:Y:S01]  /*0c60*/  STG.E.U16 desc[UR4][R6.64], R5 ;  /* 0x0000000506007986 */ /* 0x004fe2000c101504 */
[----:B------:R-:W-:Y:S05]  /*0c70*/  EXIT ;  /* 0x000000000000794d */ /* 0x000fea0003800000 */
        .weak           $__internal_18_$__cuda_sm20_div_u64
        .type           $__internal_18_$__cuda_sm20_div_u64,@function
        .size           $__internal_18_$__cuda_sm20_div_u64,($__internal_19_$__cuda_sm20_rem_u64 - $__internal_18_$__cuda_sm20_div_u64)
$__internal_18_$__cuda_sm20_div_u64:
        /* <DEDUP_REMOVED lines=66> */
[----:B------:R-:W-:Y:S06]  /*10a0*/  RET.REL.NODEC R12 `(transpose_filters_f16) ;  /* 0xffffffec0cd47950 */ /* 0x000fec0003c3ffff */
        .weak           $__internal_19_$__cuda_sm20_rem_u64
        .type           $__internal_19_$__cuda_sm20_rem_u64,@function
        .size           $__internal_19_$__cuda_sm20_rem_u64,(.L_x_370 - $__internal_19_$__cuda_sm20_rem_u64)
$__internal_19_$__cuda_sm20_rem_u64:
        /* <DEDUP_REMOVED lines=64> */
[----:B------:R-:W-:Y:S06]  /*14b0*/  RET.REL.NODEC R16 `(transpose_filters_f16) ;  /* 0xffffffe810d07950 */ /* 0x000fec0003c3ffff */
.L_x_258:
        /* <DEDUP_REMOVED lines=12> */
.L_x_370:


//--------------------- .text.unfold_output_into_patches_f16 --------------------------
	.section	.text.unfold_output_into_patches_f16,"ax",@progbits
	.align	128
        .global         unfold_output_into_patches_f16
        .type           unfold_output_into_patches_f16,@function
        .size           unfold_output_into_patches_f16,(.L_x_372 - unfold_output_into_patches_f16)
        .other          unfold_output_into_patches_f16,@"STO_CUDA_ENTRY STV_DEFAULT"
unfold_output_into_patches_f16:
.text.unfold_output_into_patches_f16:
        /* <DEDUP_REMOVED lines=50> */
.L_x_259:
[----:B------:R-:W0:Y:S01]  /*0320*/  LDCU.64 UR4, c[0x0][0x3d0] ;  /* 0x00007a00ff0477ac */ /* 0x000e220008000a00 */
[----:B------:R-:W-:Y:S01]  /*0330*/  MOV R24, R2 ;  /* 0x0000000200187202 */ /* 0x000fe20000000f00 */
[----:B------:R-:W-:Y:S01]  /*0340*/  IMAD.MOV.U32 R25, RZ, RZ, RZ ;  /* 0x000000ffff197224 */ /* 0x000fe200078e00ff */
[----:B------:R-:W-:Y:S01]  /*0350*/  MOV R12, 0x390 ;  /* 0x00000390000c7802 */ /* 0x000fe20000000f00 */
[----:B0-----:R-:W-:Y:S02]  /*0360*/  IMAD.U32 R10, RZ, RZ, UR4 ;  /* 0x00000004ff0a7e24 */ /* 0x001fe4000f8e00ff */
[----:B------:R-:W-:-:S07]  /*0370*/  IMAD.U32 R11, RZ, RZ, UR5 ;  /* 0x00000005ff0b7e24 */ /* 0x000fce000f8e00ff */
[----:B------:R-:W-:Y:S05]  /*0380*/  CALL.REL.NOINC `($__internal_20_$__cuda_sm20_div_u64) ;  /* 0x0000003800f47944 */ /* 0x000fea0003c00000 */
        /* <DEDUP_REMOVED lines=10> */
.L_x_260:
        /* <DEDUP_REMOVED lines=27> */
.L_x_261:
[----:B------:R-:W0:Y:S01]  /*05e0*/  LDCU.64 UR4, c[0x0][0x3c0] ;  /* 0x00007800ff0477ac */ /* 0x000e220008000a00 */
[----:B------:R-:W-:Y:S01]  /*05f0*/  IMAD.MOV.U32 R24, RZ, RZ, R14 ;  /* 0x000000ffff187224 */ /* 0x000fe200078e000e */
[----:B------:R-:W-:Y:S01]  /*0600*/  MOV R12, 0x650 ;  /* 0x00000650000c7802 */ /* 0x000fe20000000f00 */
[----:B------:R-:W-:Y:S01]  /*0610*/  IMAD.MOV.U32 R25, RZ, RZ, R15 ;  /* 0x000000ffff197224 */ /* 0x000fe200078e000f */
[----:B0-----:R-:W-:Y:S01]  /*0620*/  MOV R10, UR4 ;  /* 0x00000004000a7c02 */ /* 0x001fe20008000f00 */
[----:B------:R-:W-:-:S07]  /*0630*/  IMAD.U32 R11, RZ, RZ, UR5 ;  /* 0x00000005ff0b7e24 */ /* 0x000fce000f8e00ff */
[----:B------:R-:W-:Y:S05]  /*0640*/  CALL.REL.NOINC `($__internal_20_$__cuda_sm20_div_u64) ;  /* 0x0000003800447944 */ /* 0x000fea0003c00000 */
[----:B------:R-:W0:Y:S01]  /*0650*/  LDCU.64 UR4, c[0x0][0x3c0] ;  /* 0x00007800ff0477ac */ /* 0x000e220008000a00 */
[----:B------:R-:W-:Y:S01]  /*0660*/  IADD3 R5, P0, PT, RZ, -R10, RZ ;  /* 0x8000000aff057210 */ /* 0x000fe20007f1e0ff */
[----:B------:R-:W-:-:S04]  /*0670*/  IMAD.MOV.U32 R4, RZ, RZ, R10 ;  /* 0x000000ffff047224 */ /* 0x000fc800078e000a */
[----:B------:R-:W-:-:S04]  /*0680*/  IMAD.X R0, RZ, RZ, ~R11, P0 ;  /* 0x000000ffff007224 */ /* 0x000fc800000e0e0b */
[----:B0-----:R-:W-:Y:S02]  /*0690*/  IMAD R0, R0, UR4, RZ ;  /* 0x0000000400007c24 */ /* 0x001fe4000f8e02ff */
[----:B------:R-:W-:-:S04]  /*06a0*/  IMAD.WIDE.U32 R14, R5, UR4, R14 ;  /* 0x00000004050e7c25 */ /* 0x000fc8000f8e000e */
[----:B------:R-:W-:-:S05]  /*06b0*/  IMAD R5, R5, UR5, R0 ;  /* 0x0000000505057c24 */ /* 0x000fca000f8e0200 */
[----:B------:R-:W-:Y:S01]  /*06c0*/  IADD3 R15, PT, PT, R15, R5, RZ ;  /* 0x000000050f0f7210 */ /* 0x000fe20007ffe0ff */
[----:B------:R-:W-:-:S07]  /*06d0*/  IMAD.MOV.U32 R5, RZ, RZ, R11 ;  /* 0x000000ffff057224 */ /* 0x000fce00078e000b */
.L_x_262:
        /* <DEDUP_REMOVED lines=27> */
.L_x_263:
[----:B------:R-:W0:Y:S01]  /*0890*/  LDCU.64 UR4, c[0x0][0x3b8] ;  /* 0x00007700ff0477ac */ /* 0x000e220008000a00 */
[----:B------:R-:W-:Y:S01]  /*08a0*/  IMAD.MOV.U32 R24, RZ, RZ, R4 ;  /* 0x000000ffff187224 */ /* 0x000fe200078e0004 */
[----:B------:R-:W-:Y:S02]  /*08b0*/  MOV R25, R5 ;  /* 0x0000000500197202 */ /* 0x000fe40000000f00 */
[----:B------:R-:W-:Y:S01]  /*08c0*/  MOV R12, 0x900 ;  /* 0x00000900000c7802 */ /* 0x000fe20000000f00 */
[----:B0-----:R-:W-:Y:S02]  /*08d0*/  IMAD.U32 R10, RZ, RZ, UR4 ;  /* 0x00000004ff0a7e24 */ /* 0x001fe4000f8e00ff */
[----:B------:R-:W-:-:S07]  /*08e0*/  IMAD.U32 R11, RZ, RZ, UR5 ;  /* 0x00000005ff0b7e24 */ /* 0x000fce000f8e00ff */
[----:B------:R-:W-:Y:S05]  /*08f0*/  CALL.REL.NOINC `($__internal_20_$__cuda_sm20_div_u64) ;  /* 0x0000003400987944 */ /* 0x000fea0003c00000 */
[----:B------:R-:W0:Y:S01]  /*0900*/  LDCU.64 UR4, c[0x0][0x3b8] ;  /* 0x00007700ff0477ac */ /* 0x000e220008000a00 */
[----:B------:R-:W-:-:S05]  /*0910*/  IADD3 R7, P0, PT, RZ, -R10, RZ ;  /* 0x8000000aff077210 */ /* 0x000fca0007f1e0ff */
[----:B------:R-:W-:-:S04]  /*0920*/  IMAD.X R0, RZ, RZ, ~R11, P0 ;  /* 0x000000ffff007224 */ /* 0x000fc800000e0e0b */
[----:B0-----:R-:W-:Y:S02]  /*0930*/  IMAD R0, R0, UR4, RZ ;  /* 0x0000000400007c24 */ /* 0x001fe4000f8e02ff */
[----:B------:R-:W-:-:S04]  /*0940*/  IMAD.WIDE.U32 R4, R7, UR4, R4 ;  /* 0x0000000407047c25 */ /* 0x000fc8000f8e0004 */
[----:B------:R-:W-:-:S04]  /*0950*/  IMAD R7, R7, UR5, R0 ;  /* 0x0000000507077c24 */ /* 0x000fc8000f8e0200 */
[----:B------:R-:W-:-:S07]  /*0960*/  IMAD.IADD R0, R5, 0x1, R7 ;  /* 0x0000000105007824 */ /* 0x000fce00078e0207 */
.L_x_264:
        /* <DEDUP_REMOVED lines=23> */
.L_x_265:
[----:B------:R-:W0:Y:S01]  /*0ae0*/  LDCU.64 UR4, c[0x0][0x3a8] ;  /* 0x00007500ff0477ac */ /* 0x000e220008000a00 */
[----:B------:R-:W-:Y:S01]  /*0af0*/  IMAD.MOV.U32 R24, RZ, RZ, R10 ;  /* 0x000000ffff187224 */ /* 0x000fe200078e000a */
[----:B------:R-:W-:Y:S01]  /*0b00*/  MOV R18, 0xb50 ;  /* 0x00000b5000127802 */ /* 0x000fe20000000f00 */
[----:B------:R-:W-:Y:S01]  /*0b10*/  IMAD.MOV.U32 R25, RZ, RZ, R11 ;  /* 0x000000ffff197224 */ /* 0x000fe200078e000b */
[----:B0-----:R-:W-:Y:S01]  /*0b20*/  MOV R10, UR4 ;  /* 0x00000004000a7c02 */ /* 0x001fe20008000f00 */
[----:B------:R-:W-:-:S07]  /*0b30*/  IMAD.U32 R11, RZ, RZ, UR5 ;  /* 0x00000005ff0b7e24 */ /* 0x000fce000f8e00ff */
[----:B------:R-:W-:Y:S05]  /*0b40*/  CALL.REL.NOINC `($__internal_21_$__cuda_sm20_rem_u64) ;  /* 0x0000003800107944 */ /* 0x000fea0003c00000 */
.L_x_266:
        /* <DEDUP_REMOVED lines=14> */
[----:B------:R-:W1:Y:S02]  /*0c30*/  LDCU.64 UR6, c[0x0][0x3c0] ;  /* 0x00007800ff0677ac */ /* 0x000e640008000a00 */
[----:B------:R-:W-:-:S03]  /*0c40*/  IMAD.IADD R5, R7, 0x1, R5 ;  /* 0x0000000107057824 */ /* 0x000fc600078e0205 */
[----:B------:R-:W-:Y:S01]  /*0c50*/  IMAD R11, R4, UR4, RZ ;  /* 0x00000004040b7c24 */ /* 0x000fe2000f8e02ff */
[----:B------:R-:W2:Y:S01]  /*0c60*/  LDCU.64 UR18, c[0x0][0x390] ;  /* 0x00007200ff1277ac */ /* 0x000ea20008000a00 */
[----:B------:R-:W-:Y:S02]  /*0c70*/  IMAD R7, R5, UR10, RZ ;  /* 0x0000000a05077c24 */ /* 0x000fe4000f8e02ff */
[----:B------:R-:W-:Y:S01]  /*0c80*/  IMAD R11, R0, UR10, R11 ;  /* 0x0000000a000b7c24 */ /* 0x000fe2000f8e020b */
[----:B------:R-:W3:Y:S01]  /*0c90*/  LDCU.64 UR20, c[0x0][0x3e8] ;  /* 0x00007d00ff1477ac */ /* 0x000ee20008000a00 */
[C---:B------:R-:W-:Y:S02]  /*0ca0*/  IMAD R7, R6.reuse, UR4, R7 ;  /* 0x0000000406077c24 */ /* 0x040fe4000f8e0207 */
[----:B------:R-:W-:Y:S01]  /*0cb0*/  IMAD.IADD R9, R9, 0x1, R11 ;  /* 0x0000000109097824 */ /* 0x000fe200078e020b */
[----:B------:R-:W-:Y:S02]  /*0cc0*/  ULOP3.LUT UR14, UR8, 0x3, URZ, 0xc0, !UPT ;  /* 0x00000003080e7892 */ /* 0x000fe4000f8ec0ff */
[----:B------:R-:W-:Y:S01]  /*0cd0*/  ULOP3.LUT UR8, UR8, 0xfffffffc, URZ, 0xc0, !UPT ;  /* 0xfffffffc08087892 */ /* 0x000fe2000f8ec0ff */
[----:B------:R-:W-:Y:S01]  /*0ce0*/  IMAD.WIDE.U32 R10, R6, UR10, R8 ;  /* 0x0000000a060a7c25 */ /* 0x000fe2000f8e0008 */
[----:B------:R-:W4:Y:S04]  /*0cf0*/  LDCU.64 UR12, c[0x0][0x358] ;  /* 0x00006b00ff0c77ac */ /* 0x000f280008000a00 */
[----:B------:R-:W-:Y:S01]  /*0d00*/  IADD3 R7, PT, PT, R11, R7, RZ ;  /* 0x000000070b077210 */ /* 0x000fe20007ffe0ff */
[----:B-1----:R-:W-:Y:S01]  /*0d10*/  IMAD.WIDE.U32 R8, R10, UR6, R14 ;  /* 0x000000060a087c25 */ /* 0x002fe2000f8e000e */
[----:B0-----:R-:W-:-:S02]  /*0d20*/  UIMAD UR4, UR7, UR16, URZ ;  /* 0x00000010070472a4 */ /* 0x001fc4000f8e02ff */
[----:B------:R-:W-:Y:S02]  /*0d30*/  UIMAD.WIDE.U32 UR10, UR6, UR16, URZ ;  /* 0x00000010060a72a5 */ /* 0x000fe4000f8e00ff */
[----:B------:R-:W-:Y:S01]  /*0d40*/  IMAD R7, R7, UR6, RZ ;  /* 0x0000000607077c24 */ /* 0x000fe2000f8e02ff */
[----:B------:R-:W-:Y:S01]  /*0d50*/  UIMAD UR4, UR6, UR17, UR4 ;  /* 0x00000011060472a4 */ /* 0x000fe2000f8e0204 */
[----:B------:R-:W-:Y:S02]  /*0d60*/  UMOV UR5, URZ ;  /* 0x000000ff00057c82 */ /* 0x000fe40008000000 */
[----:B------:R-:W-:Y:S01]  /*0d70*/  IMAD R7, R10, UR7, R7 ;  /* 0x000000070a077c24 */ /* 0x000fe2000f8e0207 */
[----:B------:R-:W-:Y:S01]  /*0d80*/  UIADD3 UR9, UPT, UPT, UR11, UR4, URZ ;  /* 0x000000040b097290 */ /* 0x000fe2000fffe0ff */
[----:B------:R-:W-:Y:S02]  /*0d90*/  IMAD.WIDE.U32 R10, R8, UR16, R2 ;  /* 0x00000010080a7c25 */ /* 0x000fe4000f8e0002 */
[----:B------:R-:W-:Y:S01]  /*0da0*/  UMOV UR4, URZ ;  /* 0x000000ff00047c82 */ /* 0x000fe20008000000 */
[----:B------:R-:W-:Y:S01]  /*0db0*/  USHF.L.U64.HI UR15, UR10, 0x3, UR9 ;  /* 0x000000030a0f7899 */ /* 0x000fe20008010209 */
[----:B------:R-:W-:Y:S01]  /*0dc0*/  IMAD.IADD R7, R9, 0x1, R7 ;  /* 0x0000000109077824 */ /* 0x000fe200078e0207 */
[----:B------:R-:W-:-:S02]  /*0dd0*/  IADD3 R9, P2, PT, R4, R6, RZ ;  /* 0x0000000604097210 */ /* 0x000fc40007f5e0ff */
[----:B---3--:R-:W-:Y:S01]  /*0de0*/  LEA R6, P3, R10, UR20, 0x1 ;  /* 0x000000140a067c11 */ /* 0x008fe2000f8608ff */
[----:B------:R-:W-:Y:S01]  /*0df0*/  IMAD R7, R7, UR16, RZ ;  /* 0x0000001007077c24 */ /* 0x000fe2000f8e02ff */
[----:B------:R-:W-:Y:S01]  /*0e00*/  USHF.L.U64.HI UR16, UR10, 0x2, UR9 ;  /* 0x000000020a107899 */ /* 0x000fe20008010209 */
[----:B------:R-:W-:Y:S02]  /*0e10*/  IMAD.X R4, R0, 0x1, R5, P2 ;  /* 0x0000000100047824 */ /* 0x000fe400010e0605 */
[----:B------:R-:W-:Y:S01]  /*0e20*/  IMAD R13, R8, UR17, R7 ;  /* 0x00000011080d7c24 */ /* 0x000fe2000f8e0207 */
[----:B--2---:R-:W-:Y:S01]  /*0e30*/  IADD3 R8, P0, PT, R14, UR18, RZ ;  /* 0x000000120e087c10 */ /* 0x004fe2000ff1e0ff */
[----:B------:R-:W-:Y:S01]  /*0e40*/  USHF.L.U32 UR17, UR10, 0x1, URZ ;  /* 0x000000010a117899 */ /* 0x000fe200080006ff */
[----:B------:R-:W-:Y:S01]  /*0e50*/  IADD3 R7, P1, PT, R2, UR18, RZ ;  /* 0x0000001202077c10 */ /* 0x000fe2000ff3e0ff */
[----:B------:R-:W-:Y:S01]  /*0e60*/  IMAD.IADD R11, R11, 0x1, R13 ;  /* 0x000000010b0b7824 */ /* 0x000fe200078e020d */
[----:B------:R-:W-:Y:S01]  /*0e70*/  IADD3.X R2, PT, PT, R15, UR19, RZ, P0, !PT ;  /* 0x000000130f027c10 */ /* 0x000fe200087fe4ff */
[----:B------:R-:W-:Y:S01]  /*0e80*/  USHF.L.U64.HI UR18, UR10, 0x1, UR9 ;  /* 0x000000010a127899 */ /* 0x000fe20008010209 */
[----:B------:R-:W-:-:S02]  /*0e90*/  IADD3.X R0, PT, PT, R3, UR19, RZ, P1, !PT ;  /* 0x0000001303007c10 */ /* 0x000fc40008ffe4ff */
[----:B----4-:R-:W-:-:S09]  /*0ea0*/  LEA.HI.X R5, R10, UR21, R11, 0x1, P3 ;  /* 0x000000150a057c11 */ /* 0x010fd200098f0c0b */
.L_x_334:
[----:B0-----:R-:W0:Y:S01]  /*0eb0*/  LDCU UR6, c[0x0][0x38c] ;  /* 0x00007180ff0677ac */ /* 0x001e220008000800 */
[----:B------:R-:W-:Y:S01]  /*0ec0*/  IADD3 R24, P0, PT, R8, -UR4, RZ ;  /* 0x8000000408187c10 */ /* 0x000fe2000ff1e0ff */
[----:B------:R-:W-:Y:S03]  /*0ed0*/  BSSY.RECONVERGENT B0, `(.L_x_267) ;  /* 0x0000021000007945 */ /* 0x000fe60003800200 */
[----:B------:R-:W-:-:S04]  /*0ee0*/  IADD3.X R25, PT, PT, R2, ~UR5, RZ, P0, !PT ;  /* 0x8000000502197c10 */ /* 0x000fc800087fe4ff */
[----:B0-----:R-:W-:-:S04]  /*0ef0*/  LOP3.LUT R3, R25, UR6, RZ, 0xfc, !PT ;  /* 0x0000000619037c12 */ /* 0x001fc8000f8efcff */
[----:B------:R-:W-:-:S13]  /*0f00*/  ISETP.NE.U32.AND P3, PT, R3, RZ, PT ;  /* 0x000000ff0300720c */ /* 0x000fda0003f65070 */
[----:B-1-34-:R-:W-:Y:S05]  /*0f10*/  @P3 BRA `(.L_x_268) ;  /* 0x0000000000543947 */ /* 0x01afea0003800000 */
        /* <DEDUP_REMOVED lines=21> */
.L_x_268:
[----:B------:R-:W0:Y:S01]  /*1070*/  LDCU.64 UR6, c[0x0][0x388] ;  /* 0x00007100ff0677ac */ /* 0x000e220008000a00 */
[----:B------:R-:W-:Y:S02]  /*1080*/  MOV R12, 0x10c0 ;  /* 0x000010c0000c7802 */ /* 0x000fe40000000f00 */
[----:B0-----:R-:W-:Y:S01]  /*1090*/  MOV R10, UR6 ;  /* 0x00000006000a7c02 */ /* 0x001fe20008000f00 */
[----:B------:R-:W-:-:S07]  /*10a0*/  IMAD.U32 R11, RZ, RZ, UR7 ;  /* 0x00000007ff0b7e24 */ /* 0x000fce000f8e00ff */
[----:B------:R-:W-:Y:S05]  /*10b0*/  CALL.REL.NOINC `($__internal_20_$__cuda_sm20_div_u64) ;  /* 0x0000002c00a87944 */ /* 0x000fea0003c00000 */
[----:B------:R-:W-:Y:S02]  /*10c0*/  IMAD.MOV.U32 R12, RZ, RZ, R10 ;  /* 0x000000ffff0c7224 */ /* 0x000fe400078e000a */
[----:B------:R-:W-:-:S07]  /*10d0*/  IMAD.MOV.U32 R13, RZ, RZ, R11 ;  /* 0x000000ffff0d7224 */ /* 0x000fce00078e000b */
.L_x_269:
[----:B------:R-:W-:Y:S05]  /*10e0*/  BSYNC.RECONVERGENT B0 ;  /* 0x0000000000007941 */ /* 0x000fea0003800200 */
.L_x_267:
[----:B------:R-:W-:Y:S01]  /*10f0*/  ISETP.GE.U32.AND P1, PT, R8, UR4, PT ;  /* 0x0000000408007c0c */ /* 0x000fe2000bf26070 */
[----:B------:R-:W-:Y:S01]  /*1100*/  BSSY.RECONVERGENT B0, `(.L_x_270) ;  /* 0x0000026000007945 */ /* 0x000fe20003800200 */
[----:B------:R-:W-:Y:S02]  /*1110*/  PLOP3.LUT P0, PT, PT, PT, PT, 0x80, 0x8 ;  /* 0x000000000008781c */ /* 0x000fe40003f0f070 */
[----:B------:R-:W-:-:S13]  /*1120*/  ISETP.GE.U32.AND.EX P1, PT, R2, UR5, PT, P1 ;  /* 0x0000000502007c0c */ /* 0x000fda000bf26110 */
[----:B------:R-:W-:Y:S05]  /*1130*/  @!P1 BRA `(.L_x_271) ;  /* 0x0000000000889947 */ /* 0x000fea0003800000 */
[----:B------:R-:W-:Y:S04]  /*1140*/  BSSY.RECONVERGENT B1, `(.L_x_272) ;  /* 0x000001e000017945 */ /* 0x000fe80003800200 */
        /* <DEDUP_REMOVED lines=22> */
.L_x_273:
[----:B------:R-:W0:Y:S01]  /*12b0*/  LDCU.64 UR6, c[0x0][0x388] ;  /* 0x00007100ff0677ac */ /* 0x000e220008000a00 */
[----:B------:R-:W-:Y:S01]  /*12c0*/  MOV R18, 0x1300 ;  /* 0x0000130000127802 */ /* 0x000fe20000000f00 */
[----:B0-----:R-:W-:Y:S02]  /*12d0*/  IMAD.U32 R10, RZ, RZ, UR6 ;  /* 0x00000006ff0a7e24 */ /* 0x001fe4000f8e00ff */
[----:B------:R-:W-:-:S07]  /*12e0*/  IMAD.U32 R11, RZ, RZ, UR7 ;  /* 0x00000007ff0b7e24 */ /* 0x000fce000f8e00ff */
[----:B------:R-:W-:Y:S05]  /*12f0*/  CALL.REL.NOINC `($__internal_21_$__cuda_sm20_rem_u64) ;  /* 0x0000003000247944 */ /* 0x000fea0003c00000 */
[----:B------:R-:W-:-:S04]  /*1300*/  ISETP.NE.U32.AND P0, PT, R22, RZ, PT ;  /* 0x000000ff1600720c */ /* 0x000fc80003f05070 */
[----:B------:R-:W-:-:S13]  /*1310*/  ISETP.NE.AND.EX P0, PT, R23, RZ, PT, P0 ;  /* 0x000000ff1700720c */ /* 0x000fda0003f05300 */
.L_x_274:
[----:B------:R-:W-:Y:S05]  /*1320*/  BSYNC.RECONVERGENT B1 ;  /* 0x0000000000017941 */ /* 0x000fea0003800200 */
.L_x_272:
[----:B------:R-:W0:Y:S02]  /*1330*/  LDCU.64 UR6, c[0x0][0x3c8] ;  /* 0x00007900ff0677ac */ /* 0x000e240008000a00 */
[----:B0-----:R-:W-:-:S04]  /*1340*/  ISETP.GE.U32.AND P1, PT, R12, UR6, PT ;  /* 0x000000060c007c0c */ /* 0x001fc8000bf26070 */
[----:B------:R-:W-:-:S13]  /*1350*/  ISETP.GE.U32.OR.EX P0, PT, R13, UR7, P0, P1 ;  /* 0x000000070d007c0c */ /* 0x000fda0008706510 */
.L_x_271:
[----:B------:R-:W-:Y:S05]  /*1360*/  BSYNC.RECONVERGENT B0 ;  /* 0x0000000000007941 */ /* 0x000fea0003800200 */
.L_x_270:
[----:B------:R-:W0:Y:S01]  /*1370*/  LDCU.64 UR6, c[0x0][0x380] ;  /* 0x00007000ff0677ac */ /* 0x000e220008000a00 */
[----:B------:R-:W-:Y:S01]  /*1380*/  MOV R14, R12 ;  /* 0x0000000c000e7202 */ /* 0x000fe20000000f00 */
        /* <DEDUP_REMOVED lines=18> */
.L_x_308:
[----:B------:R-:W-:Y:S01]  /*14b0*/  IADD3 R24, P1, PT, R7, -UR6, RZ ;  /* 0x8000000607187c10 */ /* 0x000fe2000ff3e0ff */
[----:B------:R-:W-:Y:S03]  /*14c0*/  BSSY.RECONVERGENT B0, `(.L_x_276) ;  /* 0x0000020000007945 */ /* 0x000fe60003800200 */
[----:B------:R-:W-:-:S04]  /*14d0*/  IADD3.X R25, PT, PT, R0, ~UR7, RZ, P1, !PT ;  /* 0x8000000700197c10 */ /* 0x000fc80008ffe4ff */
[----:B-12---:R-:W-:-:S04]  /*14e0*/  LOP3.LUT R10, R25, UR26, RZ, 0xfc, !PT ;  /* 0x0000001a190a7c12 */ /* 0x006fc8000f8efcff */
[----:B------:R-:W-:-:S13]  /*14f0*/  ISETP.NE.U32.AND P1, PT, R10, RZ, PT ;  /* 0x000000ff0a00720c */ /* 0x000fda0003f25070 */
[----:B------:R-:W-:Y:S05]  /*1500*/  @P1 BRA `(.L_x_277) ;  /* 0x0000000000501947 */ /* 0x000fea0003800000 */
[----:B-1----:R-:W1:Y:S01]  /*1510*/  I2F.U32.RP R13, UR27 ;  /* 0x0000001b000d7d06 */ /* 0x002e620008209000 */
[----:B------:R-:W-:Y:S01]  /*1520*/  IMAD.MOV.U32 R10, RZ, RZ, RZ ;  /* 0x000000ffff0a7224 */ /* 0x000fe200078e00ff */
[----:B------:R-:W-:-:S06]  /*1530*/  ISETP.NE.U32.AND P3, PT, RZ, UR27, PT ;  /* 0x0000001bff007c0c */ /* 0x000fcc000bf65070 */
[----:B-1----:R-:W1:Y:S02]  /*1540*/  MUFU.RCP R13, R13 ;  /* 0x0000000d000d7308 */ /* 0x002e640000001000 */
[----:B-1----:R-:W-:Y:S02]  /*1550*/  VIADD R18, R13, 0xffffffe ;  /* 0x0ffffffe0d127836 */ /* 0x002fe40000000000 */
[----:B------:R-:W-:-:S04]  /*1560*/  IMAD.MOV.U32 R13, RZ, RZ, RZ ;  /* 0x000000ffff0d7224 */ /* 0x000fc800078e00ff */
[----:B------:R-:W1:Y:S02]  /*1570*/  F2I.FTZ.U32.TRUNC.NTZ R11, R18 ;  /* 0x00000012000b7305 */ /* 0x000e64000021f000 */
        /* <DEDUP_REMOVED lines=13> */
.L_x_277:
[----:B------:R-:W2:Y:S01]  /*1650*/  LDCU.64 UR20, c[0x0][0x388] ;  /* 0x00007100ff1477ac */ /* 0x000ea20008000a00 */
[----:B------:R-:W-:Y:S01]  /*1660*/  MOV R12, 0x16a0 ;  /* 0x000016a0000c7802 */ /* 0x000fe20000000f00 */
[----:B--2---:R-:W-:Y:S01]  /*1670*/  IMAD.U32 R10, RZ, RZ, UR20 ;  /* 0x00000014ff0a7e24 */ /* 0x004fe2000f8e00ff */
[----:B------:R-:W-:-:S07]  /*1680*/  MOV R11, UR21 ;  /* 0x00000015000b7c02 */ /* 0x000fce0008000f00 */
[----:B01-34-:R-:W-:Y:S05]  /*1690*/  CALL.REL.NOINC `($__internal_20_$__cuda_sm20_div_u64) ;  /* 0x0000002800307944 */ /* 0x01bfea0003c00000 */
[----:B------:R-:W-:Y:S02]  /*16a0*/  IMAD.MOV.U32 R12, RZ, RZ, R10 ;  /* 0x000000ffff0c7224 */ /* 0x000fe400078e000a */
[----:B------:R-:W-:-:S07]  /*16b0*/  IMAD.MOV.U32 R13, RZ, RZ, R11 ;  /* 0x000000ffff0d7224 */ /* 0x000fce00078e000b */
.L_x_278:
[----:B---34-:R-:W-:Y:S05]  /*16c0*/  BSYNC.RECONVERGENT B0 ;  /* 0x0000000000007941 */ /* 0x018fea0003800200 */
.L_x_276:
[----:B------:R-:W-:Y:S01]  /*16d0*/  ISETP.LT.U32.AND P1, PT, R7, UR6, PT ;  /* 0x0000000607007c0c */ /* 0x000fe2000bf21070 */
[----:B------:R-:W-:Y:S01]  /*16e0*/  BSSY.RECONVERGENT B0, `(.L_x_279) ;  /* 0x0000031000007945 */ /* 0x000fe20003800200 */
[----:B------:R-:W-:Y:S02]  /*16f0*/  PRMT R19, RZ, 0x7610, R19 ;  /* 0x00007610ff137816 */ /* 0x000fe40000000013 */
        /* <DEDUP_REMOVED lines=26> */
.L_x_282:
[----:B------:R-:W1:Y:S01]  /*18a0*/  LDCU.64 UR20, c[0x0][0x388] ;  /* 0x00007100ff1477ac */ /* 0x000e620008000a00 */
[----:B------:R-:W-:Y:S01]  /*18b0*/  MOV R18, 0x18f0 ;  /* 0x000018f000127802 */ /* 0x000fe20000000f00 */
[----:B-1----:R-:W-:Y:S02]  /*18c0*/  IMAD.U32 R10, RZ, RZ, UR20 ;  /* 0x00000014ff0a7e24 */ /* 0x002fe4000f8e00ff */
[----:B------:R-:W-:-:S07]  /*18d0*/  IMAD.U32 R11, RZ, RZ, UR21 ;  /* 0x00000015ff0b7e24 */ /* 0x000fce000f8e00ff */
[----:B0-----:R-:W-:Y:S05]  /*18e0*/  CALL.REL.NOINC `($__internal_21_$__cuda_sm20_rem_u64) ;  /* 0x0000002800a87944 */ /* 0x001fea0003c00000 */
[----:B------:R-:W-:-:S04]  /*18f0*/  ISETP.NE.U32.AND P1, PT, R22, RZ, PT ;  /* 0x000000ff1600720c */ /* 0x000fc80003f25070 */
[----:B------:R-:W-:-:S13]  /*1900*/  ISETP.NE.AND.EX P1, PT, R23, RZ, PT, P1 ;  /* 0x000000ff1700720c */ /* 0x000fda0003f25310 */
.L_x_283:
[----:B------:R-:W-:Y:S05]  /*1910*/  BSYNC.RECONVERGENT B1 ;  /* 0x0000000000017941 */ /* 0x000fea0003800200 */
.L_x_281:
[----:B0-----:R-:W-:Y:S02]  /*1920*/  ISETP.GE.U32.AND P2, PT, R12, R16, PT ;  /* 0x000000100c00720c */ /* 0x001fe40003f46070 */
[----:B------:R-:W-:Y:S02]  /*1930*/  PRMT R19, RZ, 0x7610, R19 ;  /* 0x00007610ff137816 */ /* 0x000fe40000000013 */
        /* <DEDUP_REMOVED lines=10> */
[----:B------:R1:W5:Y:S04]  /*19e0*/  LDG.E.U16 R19, desc[UR12][R12.64] ;  /* 0x0000000c0c137981 */ /* 0x000368000c1e1500 */
.L_x_280:
[----:B------:R-:W-:Y:S05]  /*19f0*/  BSYNC.RECONVERGENT B0 ;  /* 0x0000000000007941 */ /* 0x000fea0003800200 */
.L_x_279:
[----:B------:R-:W-:Y:S01]  /*1a00*/  ULOP3.LUT UR19, URZ, UR6, URZ, 0x33, !UPT ;  /* 0x00000006ff137292 */ /* 0x000fe2000f8e33ff */
[----:B------:R-:W-:Y:S01]  /*1a10*/  IMAD.MOV.U32 R10, RZ, RZ, R6 ;  /* 0x000000ffff0a7224 */ /* 0x000fe200078e0006 */
[----:B------:R-:W-:Y:S01]  /*1a20*/  ULOP3.LUT UR20, URZ, UR7, URZ, 0x33, !UPT ;  /* 0x00000007ff147292 */ /* 0x000fe2000f8e33ff */
[----:B------:R-:W-:Y:S01]  /*1a30*/  IMAD.MOV.U32 R11, RZ, RZ, R5 ;  /* 0x000000ffff0b7224 */ /* 0x000fe200078e0005 */
[----:B------:R-:W-:Y:S02]  /*1a40*/  BSSY.RECONVERGENT B0, `(.L_x_284) ;  /* 0x0000022000007945 */ /* 0x000fe40003800200 */
[----:B------:R-:W-:Y:S02]  /*1a50*/  IADD3 R24, P1, PT, R7, UR19, RZ ;  /* 0x0000001307187c10 */ /* 0x000fe4000ff3e0ff */
[----:B-----5:R2:W-:Y:S02]  /*1a60*/  STG.E.U16 desc[UR12][R10.64], R19 ;  /* 0x000000130a007986 */ /* 0x0205e4000c10150c */
[----:B------:R-:W-:-:S04]  /*1a70*/  IADD3.X R25, PT, PT, R0, UR20, RZ, P1, !PT ;  /* 0x0000001400197c10 */ /* 0x000fc80008ffe4ff */
[----:B-1----:R-:W-:-:S04]  /*1a80*/  LOP3.LUT R12, R25, UR26, RZ, 0xfc, !PT ;  /* 0x0000001a190c7c12 */ /* 0x002fc8000f8efcff */
[----:B------:R-:W-:-:S13]  /*1a90*/  ISETP.NE.U32.AND P1, PT, R12, RZ, PT ;  /* 0x000000ff0c00720c */ /* 0x000fda0003f25070 */
[----:B--2---:R-:W-:Y:S05]  /*1aa0*/  @P1 BRA `(.L_x_285) ;  /* 0x0000000000501947 */ /* 0x004fea0003800000 */
[----:B------:R-:W1:Y:S01]  /*1ab0*/  I2F.U32.RP R13, UR27 ;  /* 0x0000001b000d7d06 */ /* 0x000e620008209000 */
[----:B------:R-:W-:Y:S01]  /*1ac0*/  IMAD.MOV.U32 R10, RZ, RZ, RZ ;  /* 0x000000ffff0a7224 */ /* 0x000fe200078e00ff */
[----:B------:R-:W-:-:S06]  /*1ad0*/  ISETP.NE.U32.AND P3, PT, RZ, UR27, PT ;  /* 0x0000001bff007c0c */ /* 0x000fcc000bf65070 */
[----:B-1----:R-:W1:Y:S02]  /*1ae0*/  MUFU.RCP R13, R13 ;  /* 0x0000000d000d7308 */ /* 0x002e640000001000 */
[----:B-1----:R-:W-:Y:S01]  /*1af0*/  IADD3 R18, PT, PT, R13, 0xffffffe, RZ ;  /* 0x0ffffffe0d127810 */ /* 0x002fe20007ffe0ff */
[----:B------:R-:W-:-:S05]  /*1b00*/  IMAD.MOV.U32 R13, RZ, RZ, RZ ;  /* 0x000000ffff0d7224 */ /* 0x000fca00078e00ff */
        /* <DEDUP_REMOVED lines=14> */
.L_x_285:
[----:B------:R-:W1:Y:S01]  /*1bf0*/  LDCU.64 UR20, c[0x0][0x388] ;  /* 0x00007100ff1477ac */ /* 0x000e620008000a00 */
[----:B------:R-:W-:Y:S02]  /*1c00*/  MOV R12, 0x1c40 ;  /* 0x00001c40000c7802 */ /* 0x000fe40000000f00 */
[----:B-1----:R-:W-:Y:S01]  /*1c10*/  MOV R10, UR20 ;  /* 0x00000014000a7c02 */ /* 0x002fe20008000f00 */
[----:B------:R-:W-:-:S07]  /*1c20*/  IMAD.U32 R11, RZ, RZ, UR21 ;  /* 0x00000015ff0b7e24 */ /* 0x000fce000f8e00ff */
[----:B0-----:R-:W-:Y:S05]  /*1c30*/  CALL.REL.NOINC `($__internal_20_$__cuda_sm20_div_u64) ;  /* 0x0000002000c87944 */ /* 0x001fea0003c00000 */
[----:B------:R-:W-:Y:S02]  /*1c40*/  IMAD.MOV.U32 R12, RZ, RZ, R10 ;  /* 0x000000ffff0c7224 */ /* 0x000fe400078e000a */
[----:B------:R-:W-:-:S07]  /*1c50*/  IMAD.MOV.U32 R13, RZ, RZ, R11 ;  /* 0x000000ffff0d7224 */ /* 0x000fce00078e000b */
.L_x_286:
[----:B------:R-:W-:Y:S05]  /*1c60*/  BSYNC.RECONVERGENT B0 ;  /* 0x0000000000007941 */ /* 0x000fea0003800200 */
.L_x_284:
[----:B------:R-:W-:Y:S01]  /*1c70*/  ISETP.LE.U32.AND P1, PT, R7, UR6, PT ;  /* 0x0000000607007c0c */ /* 0x000fe2000bf23070 */
[----:B------:R-:W-:Y:S01]  /*1c80*/  BSSY.RECONVERGENT B0, `(.L_x_287) ;  /* 0x0000031000007945 */ /* 0x000fe20003800200 */
[----:B------:R-:W-:Y:S02]  /*1c90*/  PRMT R19, RZ, 0x7610, R19 ;  /* 0x00007610ff137816 */ /* 0x000fe40000000013 */
        /* <DEDUP_REMOVED lines=26> */
.L_x_290:
[----:B------:R-:W1:Y:S01]  /*1e40*/  LDCU.64 UR20, c[0x0][0x388] ;  /* 0x00007100ff1477ac */ /* 0x000e620008000a00 */
[----:B------:R-:W-:Y:S01]  /*1e50*/  MOV R18, 0x1e90 ;  /* 0x00001e9000127802 */ /* 0x000fe20000000f00 */
[----:B-1----:R-:W-:Y:S02]  /*1e60*/  IMAD.U32 R10, RZ, RZ, UR20 ;  /* 0x00000014ff0a7e24 */ /* 0x002fe4000f8e00ff */
[----:B------:R-:W-:-:S07]  /*1e70*/  IMAD.U32 R11, RZ, RZ, UR21 ;  /* 0x00000015ff0b7e24 */ /* 0x000fce000f8e00ff */
[----:B0-----:R-:W-:Y:S05]  /*1e80*/  CALL.REL.NOINC `($__internal_21_$__cuda_sm20_rem_u64) ;  /* 0x0000002400407944 */ /* 0x001fea0003c00000 */
[----:B------:R-:W-:-:S04]  /*1e90*/  ISETP.NE.U32.AND P1, PT, R22, RZ, PT ;  /* 0x000000ff1600720c */ /* 0x000fc80003f25070 */
[----:B------:R-:W-:-:S13]  /*1ea0*/  ISETP.NE.AND.EX P1, PT, R23, RZ, PT, P1 ;  /* 0x000000ff1700720c */ /* 0x000fda0003f25310 */
.L_x_291:
[----:B------:R-:W-:Y:S05]  /*1eb0*/  BSYNC.RECONVERGENT B1 ;  /* 0x0000000000017941 */ /* 0x000fea0003800200 */
.L_x_289:
        /* <DEDUP_REMOVED lines=13> */
.L_x_288:
[----:B------:R-:W-:Y:S05]  /*1f90*/  BSYNC.RECONVERGENT B0 ;  /* 0x0000000000007941 */ /* 0x000fea0003800200 */
.L_x_287:
[----:B------:R-:W-:Y:S01]  /*1fa0*/  UIADD3 UR19, UP0, UPT, UR6, 0x2, URZ ;  /* 0x0000000206137890 */ /* 0x000fe2000ff1e0ff */
[----:B------:R-:W-:Y:S01]  /*1fb0*/  IADD3 R10, P1, PT, R6, UR17, RZ ;  /* 0x00000011060a7c10 */ /* 0x000fe2000ff3e0ff */
[----:B------:R-:W-:Y:S02]  /*1fc0*/  BSSY.RECONVERGENT B0, `(.L_x_292) ;  /* 0x0000024000007945 */ /* 0x000fe40003800200 */
[----:B------:R-:W-:Y:S01]  /*1fd0*/  UIADD3.X UR20, UPT, UPT, URZ, UR7, URZ, UP0, !UPT ;  /* 0x00000007ff147290 */ /* 0x000fe200087fe4ff */
[----:B------:R-:W-:Y:S02]  /*1fe0*/  IADD3.X R11, PT, PT, R5, UR18, RZ, P1, !PT ;  /* 0x00000012050b7c10 */ /* 0x000fe40008ffe4ff */
[----:B------:R-:W-:-:S03]  /*1ff0*/  IADD3 R24, P1, PT, R7, -UR19, RZ ;  /* 0x8000001307187c10 */ /* 0x000fc6000ff3e0ff */
[----:B-----5:R2:W-:Y:S01]  /*2000*/  STG.E.U16 desc[UR12][R10.64], R19 ;  /* 0x000000130a007986 */ /* 0x0205e2000c10150c */
[----:B------:R-:W-:-:S04]  /*2010*/  IADD3.X R25, PT, PT, R0, ~UR20, RZ, P1, !PT ;  /* 0x8000001400197c10 */ /* 0x000fc80008ffe4ff */
[----:B-1----:R-:W-:-:S04]  /*2020*/  LOP3.LUT R12, R25, UR26, RZ, 0xfc, !PT ;  /* 0x0000001a190c7c12 */ /* 0x002fc8000f8efcff */
[----:B------:R-:W-:-:S13]  /*2030*/  ISETP.NE.U32.AND P1, PT, R12, RZ, PT ;  /* 0x000000ff0c00720c */ /* 0x000fda0003f25070 */
[----:B--2---:R-:W-:Y:S05]  /*2040*/  @P1 BRA `(.L_x_293) ;  /* 0x0000000000501947 */ /* 0x004fea0003800000 */
[----:B------:R-:W1:Y:S01]  /*2050*/  I2F.U32.RP R13, UR27 ;  /* 0x0000001b000d7d06 */ /* 0x000e620008209000 */
        /* <DEDUP_REMOVED lines=19> */
.L_x_293:
[----:B------:R-:W1:Y:S01]  /*2190*/  LDCU.64 UR24, c[0x0][0x388] ;  /* 0x00007100ff1877ac */ /* 0x000e620008000a00 */
[----:B------:R-:W-:Y:S01]  /*21a0*/  MOV R12, 0x21e0 ;  /* 0x000021e0000c7802 */ /* 0x000fe20000000f00 */
[----:B-1----:R-:W-:Y:S01]  /*21b0*/  IMAD.U32 R10, RZ, RZ, UR24 ;  /* 0x00000018ff0a7e24 */ /* 0x002fe2000f8e00ff */
[----:B------:R-:W-:-:S07]  /*21c0*/  MOV R11, UR25 ;  /* 0x00000019000b7c02 */ /* 0x000fce0008000f00 */
[----:B0-----:R-:W-:Y:S05]  /*21d0*/  CALL.REL.NOINC `($__internal_20_$__cuda_sm20_div_u64) ;  /* 0x0000001c00607944 */ /* 0x001fea0003c00000 */
[----:B------:R-:W-:Y:S02]  /*21e0*/  IMAD.MOV.U32 R12, RZ, RZ, R10 ;  /* 0x000000ffff0c7224 */ /* 0x000fe400078e000a */
[----:B------:R-:W-:-:S07]  /*21f0*/  IMAD.MOV.U32 R13, RZ, RZ, R11 ;  /* 0x000000ffff0d7224 */ /* 0x000fce00078e000b */
.L_x_294:
[----:B------:R-:W-:Y:S05]  /*2200*/  BSYNC.RECONVERGENT B0 ;  /* 0x0000000000007941 */ /* 0x000fea0003800200 */
.L_x_292:
        /* <DEDUP_REMOVED lines=29> */
.L_x_298:
[----:B------:R-:W1:Y:S01]  /*23e0*/  LDCU.64 UR20, c[0x0][0x388] ;  /* 0x00007100ff1477ac */ /* 0x000e620008000a00 */
[----:B------:R-:W-:Y:S01]  /*23f0*/  MOV R18, 0x2430 ;  /* 0x0000243000127802 */ /* 0x000fe20000000f00 */
[----:B-1----:R-:W-:Y:S01]  /*2400*/  IMAD.U32 R10, RZ, RZ, UR20 ;  /* 0x00000014ff0a7e24 */ /* 0x002fe2000f8e00ff */
[----:B------:R-:W-:-:S07]  /*2410*/  MOV R11, UR21 ;  /* 0x00000015000b7c02 */ /* 0x000fce0008000f00 */
[----:B0-----:R-:W-:Y:S05]  /*2420*/  CALL.REL.NOINC `($__internal_21_$__cuda_sm20_rem_u64) ;  /* 0x0000001c00d87944 */ /* 0x001fea0003c00000 */
[----:B------:R-:W-:-:S04]  /*2430*/  ISETP.NE.U32.AND P1, PT, R22, RZ, PT ;  /* 0x000000ff1600720c */ /* 0x000fc80003f25070 */
[----:B------:R-:W-:-:S13]  /*2440*/  ISETP.NE.AND.EX P1, PT, R23, RZ, PT, P1 ;  /* 0x000000ff1700720c */ /* 0x000fda0003f25310 */
.L_x_299:
[----:B------:R-:W-:Y:S05]  /*2450*/  BSYNC.RECONVERGENT B1 ;  /* 0x0000000000017941 */ /* 0x000fea0003800200 */
.L_x_297:
[----:B0-----:R-:W-:Y:S02]  /*2460*/  ISETP.GE.U32.AND P2, PT, R12, R16, PT ;  /* 0x000000100c00720c */ /* 0x001fe40003f46070 */
[----:B------:R-:W-:Y:S02]  /*2470*/  PRMT R19, RZ, 0x7610, R19 ;  /* 0x00007610ff137816 */ /* 0x000fe40000000013 */
        /* <DEDUP_REMOVED lines=10> */
[----:B------:R1:W5:Y:S04]  /*2520*/  LDG.E.U16 R19, desc[UR12][R12.64] ;  /* 0x0000000c0c137981 */ /* 0x000368000c1e1500 */
.L_x_296:
[----:B------:R-:W-:Y:S05]  /*2530*/  BSYNC.RECONVERGENT B0 ;  /* 0x0000000000007941 */ /* 0x000fea0003800200 */
.L_x_295:
[----:B------:R-:W-:Y:S01]  /*2540*/  IMAD.U32 R11, RZ, RZ, UR10 ;  /* 0x0000000aff0b7e24 */ /* 0x000fe2000f8e00ff */
[----:B------:R-:W-:Y:S01]  /*2550*/  MOV R25, UR7 ;  /* 0x0000000700197c02 */ /* 0x000fe20008000f00 */
[----:B------:R-:W-:Y:S01]  /*2560*/  IMAD.U32 R24, RZ, RZ, UR6 ;  /* 0x00000006ff187e24 */ /* 0x000fe2000f8e00ff */
[----:B------:R-:W-:Y:S02]  /*2570*/  BSSY.RECONVERGENT B0, `(.L_x_300) ;  /* 0x0000024000007945 */ /* 0x000fe40003800200 */
[----:B------:R-:W-:-:S04]  /*2580*/  LEA R10, P1, R11, R6, 0x2 ;  /* 0x000000060b0a7211 */ /* 0x000fc800078210ff */
[----:B------:R-:W-:Y:S02]  /*2590*/  IADD3.X R11, PT, PT, R5, UR16, RZ, P1, !PT ;  /* 0x00000010050b7c10 */ /* 0x000fe40008ffe4ff */
[----:B------:R-:W-:-:S03]  /*25a0*/  IADD3 R24, P1, P2, R7, -0x3, -R24 ;  /* 0xfffffffd07187810 */ /* 0x000fc60007a3e818 */
[----:B-----5:R2:W-:Y:S01]  /*25b0*/  STG.E.U16 desc[UR12][R10.64], R19 ;  /* 0x000000130a007986 */ /* 0x0205e2000c10150c */
[----:B------:R-:W-:-:S04]  /*25c0*/  IADD3.X R25, PT, PT, R0, -0x1, ~R25, P1, P2 ;  /* 0xffffffff00197810 */ /* 0x000fc80000fe4c19 */
[----:B-1----:R-:W-:-:S04]  /*25d0*/  LOP3.LUT R12, R25, UR26, RZ, 0xfc, !PT ;  /* 0x0000001a190c7c12 */ /* 0x002fc8000f8efcff */
[----:B------:R-:W-:-:S13]  /*25e0*/  ISETP.NE.U32.AND P1, PT, R12, RZ, PT ;  /* 0x000000ff0c00720c */ /* 0x000fda0003f25070 */
[----:B--2---:R-:W-:Y:S05]  /*25f0*/  @P1 BRA `(.L_x_301) ;  /* 0x0000000000501947 */ /* 0x004fea0003800000 */
        /* <DEDUP_REMOVED lines=20> */
.L_x_301:
[----:B------:R-:W1:Y:S01]  /*2740*/  LDCU.64 UR20, c[0x0][0x388] ;  /* 0x00007100ff1477ac */ /* 0x000e620008000a00 */
[----:B------:R-:W-:Y:S02]  /*2750*/  MOV R12, 0x2790 ;  /* 0x00002790000c7802 */ /* 0x000fe40000000f00 */
[----:B-1----:R-:W-:Y:S01]  /*2760*/  MOV R10, UR20 ;  /* 0x00000014000a7c02 */ /* 0x002fe20008000f00 */
[----:B------:R-:W-:-:S07]  /*2770*/  IMAD.U32 R11, RZ, RZ, UR21 ;  /* 0x00000015ff0b7e24 */ /* 0x000fce000f8e00ff */
[----:B0-----:R-:W-:Y:S05]  /*2780*/  CALL.REL.NOINC `($__internal_20_$__cuda_sm20_div_u64) ;  /* 0x0000001400f47944 */ /* 0x001fea0003c00000 */
[----:B------:R-:W-:Y:S01]  /*2790*/  IMAD.MOV.U32 R12, RZ, RZ, R10 ;  /* 0x000000ffff0c7224 */ /* 0x000fe200078e000a */
[----:B------:R-:W-:-:S07]  /*27a0*/  MOV R13, R11 ;  /* 0x0000000b000d7202 */ /* 0x000fce0000000f00 */
.L_x_302:
[----:B------:R-:W-:Y:S05]  /*27b0*/  BSYNC.RECONVERGENT B0 ;  /* 0x0000000000007941 */ /* 0x000fea0003800200 */
.L_x_300:
[----:B------:R-:W-:Y:S01]  /*27c0*/  UIADD3 UR19, UP0, UPT, UR6, 0x3, URZ ;  /* 0x0000000306137890 */ /* 0x000fe2000ff1e0ff */
[----:B------:R-:W-:Y:S01]  /*27d0*/  BSSY.RECONVERGENT B0, `(.L_x_303) ;  /* 0x0000033000007945 */ /* 0x000fe20003800200 */
[----:B------:R-:W-:Y:S02]  /*27e0*/  PRMT R19, RZ, 0x7610, R19 ;  /* 0x00007610ff137816 */ /* 0x000fe40000000013 */
        /* <DEDUP_REMOVED lines=28> */
.L_x_306:
[----:B------:R-:W1:Y:S01]  /*29b0*/  LDCU.64 UR20, c[0x0][0x388] ;  /* 0x00007100ff1477ac */ /* 0x000e620008000a00 */
[----:B------:R-:W-:Y:S01]  /*29c0*/  MOV R18, 0x2a00 ;  /* 0x00002a0000127802 */ /* 0x000fe20000000f00 */
[----:B-1----:R-:W-:Y:S02]  /*29d0*/  IMAD.U32 R10, RZ, RZ, UR20 ;  /* 0x00000014ff0a7e24 */ /* 0x002fe4000f8e00ff */
[----:B------:R-:W-:-:S07]  /*29e0*/  IMAD.U32 R11, RZ, RZ, UR21 ;  /* 0x00000015ff0b7e24 */ /* 0x000fce000f8e00ff */
[----:B0-----:R-:W-:Y:S05]  /*29f0*/  CALL.REL.NOINC `($__internal_21_$__cuda_sm20_rem_u64) ;  /* 0x0000001800647944 */ /* 0x001fea0003c00000 */
[----:B------:R-:W-:-:S04]  /*2a00*/  ISETP.NE.U32.AND P1, PT, R22, RZ, PT ;  /* 0x000000ff1600720c */ /* 0x000fc80003f25070 */
[----:B------:R-:W-:-:S13]  /*2a10*/  ISETP.NE.AND.EX P1, PT, R23, RZ, PT, P1 ;  /* 0x000000ff1700720c */ /* 0x000fda0003f25310 */
.L_x_307:
[----:B------:R-:W-:Y:S05]  /*2a20*/  BSYNC.RECONVERGENT B1 ;  /* 0x0000000000017941 */ /* 0x000fea0003800200 */
.L_x_305:
        /* <DEDUP_REMOVED lines=13> */
.L_x_304:
[----:B------:R-:W-:Y:S05]  /*2b00*/  BSYNC.RECONVERGENT B0 ;  /* 0x0000000000007941 */ /* 0x000fea0003800200 */
.L_x_303:
[----:B-1----:R-:W-:Y:S01]  /*2b10*/  MOV R13, UR10 ;  /* 0x0000000a000d7c02 */ /* 0x002fe20008000f00 */
[----:B------:R-:W-:Y:S01]  /*2b20*/  IMAD.MOV.U32 R10, RZ, RZ, R6 ;  /* 0x000000ffff0a7224 */ /* 0x000fe200078e0006 */
[----:B------:R-:W-:Y:S01]  /*2b30*/  UIMAD UR19, UR9, 0x6, URZ ;  /* 0x00000006091378a4 */ /* 0x000fe2000f8e02ff */
[----:B------:R-:W-:Y:S01]  /*2b40*/  IMAD.MOV.U32 R11, RZ, RZ, R5 ;  /* 0x000000ffff0b7224 */ /* 0x000fe200078e0005 */
[----:B------:R-:W-:Y:S01]  /*2b50*/  UIADD3 UR6, UP0, UPT, UR6, 0x4, URZ ;  /* 0x0000000406067890 */ /* 0x000fe2000ff1e0ff */
[----:B------:R-:W-:-:S03]  /*2b60*/  IMAD.WIDE.U32 R10, R13, 0x6, R10 ;  /* 0x000000060d0a7825 */ /* 0x000fc600078e000a */
[----:B------:R-:W-:Y:S02]  /*2b70*/  UIADD3.X UR7, UPT, UPT, URZ, UR7, URZ, UP0, !UPT ;  /* 0x00000007ff077290 */ /* 0x000fe400087fe4ff */
[----:B------:R-:W-:Y:S01]  /*2b80*/  UISETP.NE.U32.AND UP0, UPT, UR6, UR8, UPT ;  /* 0x000000080600728c */ /* 0x000fe2000bf05070 */
[----:B------:R-:W-:Y:S01]  /*2b90*/  IMAD.U32 R13, RZ, RZ, UR10 ;  /* 0x0000000aff0d7e24 */ /* 0x000fe2000f8e00ff */
[----:B------:R-:W-:Y:S02]  /*2ba0*/  IADD3 R11, PT, PT, R11, UR19, RZ ;  /* 0x000000130b0b7c10 */ /* 0x000fe4000fffe0ff */
[----:B------:R-:W-:Y:S02]  /*2bb0*/  UISETP.NE.AND.EX UP0, UPT, UR7, UR28, UPT, UP0 ;  /* 0x0000001c0700728c */ /* 0x000fe4000bf05300 */
[----:B------:R-:W-:Y:S01]  /*2bc0*/  LEA R6, P1, R13, R6, 0x3 ;  /* 0x000000060d067211 */ /* 0x000fe200078218ff */
[----:B-----5:R1:W-:Y:S03]  /*2bd0*/  STG.E.U16 desc[UR12][R10.64], R19 ;  /* 0x000000130a007986 */ /* 0x0203e6000c10150c */
[----:B------:R-:W-:-:S03]  /*2be0*/  IADD3.X R5, PT, PT, R5, UR15, RZ, P1, !PT ;  /* 0x0000000f05057c10 */ /* 0x000fc60008ffe4ff */
[----:B------:R-:W-:Y:S06]  /*2bf0*/  BRA.U UP0, `(.L_x_308) ;  /* 0xffffffe9002c7547 */ /* 0x000fec000b83ffff */
[----:B------:R-:W2:Y:S01]  /*2c00*/  LDCU UR7, c[0x0][0x384] ;  /* 0x00007080ff0777ac */ /* 0x000ea20008000800 */
[----:B------:R-:W-:-:S05]  /*2c10*/  UMOV UR6, UR8 ;  /* 0x0000000800067c82 */ /* 0x000fca0008000000 */
.L_x_275:
        /* <DEDUP_REMOVED lines=10> */
[----:B------:R-:W1:Y:S01]  /*2cc0*/  LDCU UR19, c[0x0][0x388] ;  /* 0x00007100ff1377ac */ /* 0x000e620008000800 */
[----:B------:R-:W-:Y:S01]  /*2cd0*/  IMAD.MOV.U32 R10, RZ, RZ, RZ ;  /* 0x000000ffff0a7224 */ /* 0x000fe200078e00ff */
[----:B-1----:R-:W1:Y:S01]  /*2ce0*/  I2F.U32.RP R13, UR19 ;  /* 0x00000013000d7d06 */ /* 0x002e620008209000 */
[----:B------:R-:W-:-:S07]  /*2cf0*/  ISETP.NE.U32.AND P3, PT, RZ, UR19, PT ;  /* 0x00000013ff007c0c */ /* 0x000fce000bf65070 */
[----:B-1----:R-:W0:Y:S02]  /*2d00*/  MUFU.RCP R13, R13 ;  /* 0x0000000d000d7308 */ /* 0x002e240000001000 */
[----:B0-----:R-:W-:Y:S02]  /*2d10*/  VIADD R16, R13, 0xffffffe ;  /* 0x0ffffffe0d107836 */ /* 0x001fe40000000000 */
[----:B------:R-:W-:-:S04]  /*2d20*/  HFMA2 R13, -RZ, RZ, 0, 0 ;  /* 0x00000000ff0d7431 */ /* 0x000fc800000001ff */
[----:B------:R-:W0:Y:S02]  /*2d30*/  F2I.FTZ.U32.TRUNC.NTZ R11, R16 ;  /* 0x00000010000b7305 */ /* 0x000e24000021f000 */
[----:B0-----:R-:W-:-:S05]  /*2d40*/  IADD3 R17, PT, PT, RZ, -R11, RZ ;  /* 0x8000000bff117210 */ /* 0x001fca0007ffe0ff */
        /* <DEDUP_REMOVED lines=12> */
.L_x_311:
[----:B------:R-:W1:Y:S01]  /*2e10*/  LDCU.64 UR20, c[0x0][0x388] ;  /* 0x00007100ff1477ac */ /* 0x000e620008000a00 */
[----:B------:R-:W-:Y:S01]  /*2e20*/  MOV R12, 0x2e60 ;  /* 0x00002e60000c7802 */ /* 0x000fe20000000f00 */
[----:B-1----:R-:W-:Y:S02]  /*2e30*/  IMAD.U32 R10, RZ, RZ, UR20 ;  /* 0x00000014ff0a7e24 */ /* 0x002fe4000f8e00ff */
[----:B------:R-:W-:-:S07]  /*2e40*/  IMAD.U32 R11, RZ, RZ, UR21 ;  /* 0x00000015ff0b7e24 */ /* 0x000fce000f8e00ff */
[----:B0-----:R-:W-:Y:S05]  /*2e50*/  CALL.REL.NOINC `($__internal_20_$__cuda_sm20_div_u64) ;  /* 0x0000001000407944 */ /* 0x001fea0003c00000 */
[----:B------:R-:W-:Y:S01]  /*2e60*/  MOV R12, R10 ;  /* 0x0000000a000c7202 */ /* 0x000fe20000000f00 */
[----:B------:R-:W-:-:S07]  /*2e70*/  IMAD.MOV.U32 R13, RZ, RZ, R11 ;  /* 0x000000ffff0d7224 */ /* 0x000fce00078e000b */
.L_x_312:
[----:B------:R-:W-:Y:S05]  /*2e80*/  BSYNC.RECONVERGENT B0 ;  /* 0x0000000000007941 */ /* 0x000fea0003800200 */
.L_x_310:
[----:B------:R-:W-:Y:S01]  /*2e90*/  ISETP.LT.U32.AND P1, PT, R7, UR6, PT ;  /* 0x0000000607007c0c */ /* 0x000fe2000bf21070 */
[----:B------:R-:W-:Y:S01]  /*2ea0*/  BSSY.RECONVERGENT B0, `(.L_x_313) ;  /* 0x0000033000007945 */ /* 0x000fe20003800200 */
[----:B------:R-:W-:Y:S02]  /*2eb0*/  PRMT R17, RZ, 0x7610, R17 ;  /* 0x00007610ff117816 */ /* 0x000fe40000000011 */
        /* <DEDUP_REMOVED lines=28> */
.L_x_316:
[----:B------:R-:W0:Y:S01]  /*3080*/  LDCU.64 UR20, c[0x0][0x388] ;  /* 0x00007100ff1477ac */ /* 0x000e220008000a00 */
[----:B------:R-:W-:Y:S01]  /*3090*/  MOV R18, 0x30d0 ;  /* 0x000030d000127802 */ /* 0x000fe20000000f00 */
[----:B0-----:R-:W-:Y:S01]  /*30a0*/  IMAD.U32 R10, RZ, RZ, UR20 ;  /* 0x00000014ff0a7e24 */ /* 0x001fe2000f8e00ff */
[----:B------:R-:W-:-:S07]  /*30b0*/  MOV R11, UR21 ;  /* 0x00000015000b7c02 */ /* 0x000fce0008000f00 */
[----:B------:R-:W-:Y:S05]  /*30c0*/  CALL.REL.NOINC `($__internal_21_$__cuda_sm20_rem_u64) ;  /* 0x0000001000b07944 */ /* 0x000fea0003c00000 */
[----:B------:R-:W-:-:S04]  /*30d0*/  ISETP.NE.U32.AND P1, PT, R22, RZ, PT ;  /* 0x000000ff1600720c */ /* 0x000fc80003f25070 */
[----:B------:R-:W-:-:S13]  /*30e0*/  ISETP.NE.AND.EX P1, PT, R23, RZ, PT, P1 ;  /* 0x000000ff1700720c */ /* 0x000fda0003f25310 */
.L_x_317:
[----:B------:R-:W-:Y:S05]  /*30f0*/  BSYNC.RECONVERGENT B1 ;  /* 0x0000000000017941 */ /* 0x000fea0003800200 */
.L_x_315:
[----:B------:R-:W0:Y:S01]  /*3100*/  LDC.64 R10, c[0x0][0x3d8] ;  /* 0x0000f600ff0a7b82 */ /* 0x000e220000000a00 */
[----:B------:R-:W-:Y:S02]  /*3110*/  PRMT R17, RZ, 0x7610, R17 ;  /* 0x00007610ff117816 */ /* 0x000fe40000000011 */
[----:B0-----:R-:W-:-:S04]  /*3120*/  ISETP.GE.U32.AND P2, PT, R12, R10, PT ;  /* 0x0000000a0c00720c */ /* 0x001fc80003f46070 */
[----:B------:R-:W-:-:S13]  /*3130*/  ISETP.GE.U32.OR.EX P1, PT, R13, R11, P1, P2 ;  /* 0x0000000b0d00720c */ /* 0x000fda0000f26520 */
[----:B------:R-:W-:Y:S05]  /*3140*/  @P1 BRA `(.L_x_314) ;  /* 0x0000000000201947 */ /* 0x000fea0003800000 */
[----:B------:R-:W0:Y:S01]  /*3150*/  LDCU.64 UR20, c[0x0][0x3e0] ;  /* 0x00007c00ff1477ac */ /* 0x000e220008000a00 */
[-C--:B------:R-:W-:Y:S02]  /*3160*/  IMAD R16, R3, R10.reuse, RZ ;  /* 0x0000000a03107224 */ /* 0x080fe400078e02ff */
[----:B------:R-:W-:-:S04]  /*3170*/  IMAD.WIDE.U32 R12, R14, R10, R12 ;  /* 0x0000000a0e0c7225 */ /* 0x000fc800078e000c */
[----:B------:R-:W-:-:S04]  /*3180*/  IMAD R11, R14, R11, R16 ;  /* 0x0000000b0e0b7224 */ /* 0x000fc800078e0210 */
[----:B------:R-:W-:Y:S01]  /*3190*/  IMAD.IADD R11, R11, 0x1, R13 ;  /* 0x000000010b0b7824 */ /* 0x000fe200078e020d */
[----:B0-----:R-:W-:-:S04]  /*31a0*/  LEA R10, P1, R12, UR20, 0x1 ;  /* 0x000000140c0a7c11 */ /* 0x001fc8000f8208ff */
[----:B------:R-:W-:-:S05]  /*31b0*/  LEA.HI.X R11, R12, UR21, R11, 0x1, P1 ;  /* 0x000000150c0b7c11 */ /* 0x000fca00088f0c0b */
[----:B------:R0:W5:Y:S04]  /*31c0*/  LDG.E.U16 R17, desc[UR12][R10.64] ;  /* 0x0000000c0a117981 */ /* 0x000168000c1e1500 */
.L_x_314:
[----:B------:R-:W-:Y:S05]  /*31d0*/  BSYNC.RECONVERGENT B0 ;  /* 0x0000000000007941 */ /* 0x000fea0003800200 */
.L_x_313:
[----:B0-----:R-:W-:Y:S01]  /*31e0*/  IMAD.MOV.U32 R10, RZ, RZ, R6 ;  /* 0x000000ffff0a7224 */ /* 0x001fe200078e0006 */
[----:B------:R-:W-:Y:S01]  /*31f0*/  MOV R11, R5 ;  /* 0x00000005000b7202 */ /* 0x000fe20000000f00 */
[----:B------:R-:W-:Y:S01]  /*3200*/  UISETP.NE.U32.AND UP0, UPT, UR14, 0x1, UPT ;  /* 0x000000010e00788c */ /* 0x000fe2000bf05070 */
[----:B------:R-:W-:Y:S02]  /*3210*/  IMAD.U32 R13, RZ, RZ, UR10 ;  /* 0x0000000aff0d7e24 */ /* 0x000fe4000f8e00ff */
[----:B------:R-:W-:Y:S01]  /*3220*/  IMAD.U32 R12, RZ, RZ, UR10 ;  /* 0x0000000aff0c7e24 */ /* 0x000fe2000f8e00ff */
[----:B-----5:R3:W-:Y:S01]  /*3230*/  STG.E.U16 desc[UR12][R10.64], R17 ;  /* 0x000000110a007986 */ /* 0x0207e2000c10150c */
[----:B------:R-:W-:Y:S01]  /*3240*/  UISETP.NE.AND.EX UP0, UPT, URZ, URZ, UPT, UP0 ;  /* 0x000000ffff00728c */ /* 0x000fe2000bf05300 */
[----:B------:R-:W-:Y:S02]  /*3250*/  LEA R6, P1, R13, R6, 0x1 ;  /* 0x000000060d067211 */ /* 0x000fe400078208ff */
[----:B------:R-:W-:-:S04]  /*3260*/  MOV R13, UR9 ;  /* 0x00000009000d7c02 */ /* 0x000fc80008000f00 */
        /* <DEDUP_REMOVED lines=11> */
[----:B------:R-:W-:Y:S01]  /*3320*/  HFMA2 R10, -RZ, RZ, 0, 0 ;  /* 0x00000000ff0a7431 */ /* 0x000fe200000001ff */
[----:B0-----:R-:W0:Y:S01]  /*3330*/  I2F.U32.RP R13, UR17 ;  /* 0x00000011000d7d06 */ /* 0x001e220008209000 */
[----:B------:R-:W-:-:S07]  /*3340*/  ISETP.NE.U32.AND P3, PT, RZ, UR17, PT ;  /* 0x00000011ff007c0c */ /* 0x000fce000bf65070 */
[----:B0-----:R-:W0:Y:S02]  /*3350*/  MUFU.RCP R13, R13 ;  /* 0x0000000d000d7308 */ /* 0x001e240000001000 */
[----:B0-----:R-:W-:Y:S02]  /*3360*/  VIADD R17, R13, 0xffffffe ;  /* 0x0ffffffe0d117836 */ /* 0x001fe40000000000 */
[----:B------:R-:W-:-:S04]  /*3370*/  IMAD.MOV.U32 R13, RZ, RZ, RZ ;  /* 0x000000ffff0d7224 */ /* 0x000fc800078e00ff */
[----:B------:R-:W0:Y:S02]  /*3380*/  F2I.FTZ.U32.TRUNC.NTZ R11, R17 ;  /* 0x00000011000b7305 */ /* 0x000e24000021f000 */
[----:B0-----:R-:W-:-:S04]  /*3390*/  IMAD.MOV R19, RZ, RZ, -R11 ;  /* 0x000000ffff137224 */ /* 0x001fc800078e0a0b */
        /* <DEDUP_REMOVED lines=12> */
.L_x_319:
[----:B------:R-:W0:Y:S01]  /*3460*/  LDCU.64 UR18, c[0x0][0x388] ;  /* 0x00007100ff1277ac */ /* 0x000e220008000a00 */
[----:B------:R-:W-:Y:S02]  /*3470*/  MOV R24, R16 ;  /* 0x0000001000187202 */ /* 0x000fe40000000f00 */
[----:B------:R-:W-:Y:S01]  /*3480*/  MOV R12, 0x34c0 ;  /* 0x000034c0000c7802 */ /* 0x000fe20000000f00 */
[----:B0-----:R-:W-:Y:S02]  /*3490*/  IMAD.U32 R10, RZ, RZ, UR18 ;  /* 0x00000012ff0a7e24 */ /* 0x001fe4000f8e00ff */
[----:B------:R-:W-:-:S07]  /*34a0*/  IMAD.U32 R11, RZ, RZ, UR19 ;  /* 0x00000013ff0b7e24 */ /* 0x000fce000f8e00ff */
[----:B------:R-:W-:Y:S05]  /*34b0*/  CALL.REL.NOINC `($__internal_20_$__cuda_sm20_div_u64) ;  /* 0x0000000800a87944 */ /* 0x000fea0003c00000 */
[----:B------:R-:W-:Y:S01]  /*34c0*/  MOV R12, R10 ;  /* 0x0000000a000c7202 */ /* 0x000fe20000000f00 */
[----:B------:R-:W-:-:S07]  /*34d0*/  IMAD.MOV.U32 R13, RZ, RZ, R11 ;  /* 0x000000ffff0d7224 */ /* 0x000fce00078e000b */
.L_x_320:
[----:B------:R-:W-:Y:S05]  /*34e0*/  BSYNC.RECONVERGENT B0 ;  /* 0x0000000000007941 */ /* 0x000fea0003800200 */
.L_x_318:
[----:B------:R-:W-:Y:S01]  /*34f0*/  ISETP.LT.U32.AND P1, PT, R7, UR7, PT ;  /* 0x0000000707007c0c */ /* 0x000fe2000bf21070 */
[----:B------:R-:W-:Y:S01]  /*3500*/  BSSY.RECONVERGENT B0, `(.L_x_321) ;  /* 0x0000034000007945 */ /* 0x000fe20003800200 */
[----:B------:R-:W-:Y:S02]  /*3510*/  PRMT R17, RZ, 0x7610, R17 ;  /* 0x00007610ff117816 */ /* 0x000fe40000000011 */
        /* <DEDUP_REMOVED lines=28> */
.L_x_324:
[----:B------:R-:W0:Y:S01]  /*36e0*/  LDCU.64 UR18, c[0x0][0x388] ;  /* 0x00007100ff1277ac */ /* 0x000e220008000a00 */
[----:B------:R-:W-:Y:S01]  /*36f0*/  IMAD.MOV.U32 R24, RZ, RZ, R16 ;  /* 0x000000ffff187224 */ /* 0x000fe200078e0010 */
[----:B------:R-:W-:Y:S02]  /*3700*/  MOV R18, 0x3740 ;  /* 0x0000374000127802 */ /* 0x000fe40000000f00 */
[----:B0-----:R-:W-:Y:S01]  /*3710*/  MOV R10, UR18 ;  /* 0x00000012000a7c02 */ /* 0x001fe20008000f00 */
[----:B------:R-:W-:-:S07]  /*3720*/  IMAD.U32 R11, RZ, RZ, UR19 ;  /* 0x00000013ff0b7e24 */ /* 0x000fce000f8e00ff */
[----:B------:R-:W-:Y:S05]  /*3730*/  CALL.REL.NOINC `($__internal_21_$__cuda_sm20_rem_u64) ;  /* 0x0000000c00147944 */ /* 0x000fea0003c00000 */
[----:B------:R-:W-:-:S04]  /*3740*/  ISETP.NE.U32.AND P1, PT, R22, RZ, PT ;  /* 0x000000ff1600720c */ /* 0x000fc80003f25070 */
[----:B------:R-:W-:-:S13]  /*3750*/  ISETP.NE.AND.EX P1, PT, R23, RZ, PT, P1 ;  /* 0x000000ff1700720c */ /* 0x000fda0003f25310 */
.L_x_325:
[----:B------:R-:W-:Y:S05]  /*3760*/  BSYNC.RECONVERGENT B1 ;  /* 0x0000000000017941 */ /* 0x000fea0003800200 */
.L_x_323:
        /* <DEDUP_REMOVED lines=13> */
.L_x_322:
[----:B------:R-:W-:Y:S05]  /*3840*/  BSYNC.RECONVERGENT B0 ;  /* 0x0000000000007941 */ /* 0x000fea0003800200 */
.L_x_321:
[----:B0-----:R-:W-:Y:S01]  /*3850*/  MOV R10, R6 ;  /* 0x00000006000a7202 */ /* 0x001fe20000000f00 */
[----:B------:R-:W-:Y:S01]  /*3860*/  IMAD.MOV.U32 R11, RZ, RZ, R5 ;  /* 0x000000ffff0b7224 */ /* 0x000fe200078e0005 */
[----:B------:R-:W-:Y:S02]  /*3870*/  UISETP.NE.U32.AND UP0, UPT, UR14, 0x2, UPT ;  /* 0x000000020e00788c */ /* 0x000fe4000bf05070 */
[----:B------:R-:W-:Y:S02]  /*3880*/  USHF.L.U32 UR17, UR10, 0x1, URZ ;  /* 0x000000010a117899 */ /* 0x000fe400080006ff */
[----:B-----5:R4:W-:Y:S01]  /*3890*/  STG.E.U16 desc[UR12][R10.64], R17 ;  /* 0x000000110a007986 */ /* 0x0209e2000c10150c */
[----:B------:R-:W-:Y:S02]  /*38a0*/  UISETP.NE.AND.EX UP0, UPT, URZ, URZ, UPT, UP0 ;  /* 0x000000ffff00728c */ /* 0x000fe4000bf05300 */
[----:B------:R-:W-:Y:S01]  /*38b0*/  USHF.L.U64.HI UR18, UR10, 0x1, UR9 ;  /* 0x000000010a127899 */ /* 0x000fe20008010209 */
[----:B------:R-:W-:-:S05]  /*38c0*/  IADD3 R6, P1, PT, R6, UR17, RZ ;  /* 0x0000001106067c10 */ /* 0x000fca000ff3e0ff */
[----:B------:R-:W-:Y:S01]  /*38d0*/  IADD3.X R5, PT, PT, R5, UR18, RZ, P1, !PT ;  /* 0x0000001205057c10 */ /* 0x000fe20008ffe4ff */
[----:B------:R-:W-:Y:S07]  /*38e0*/  BRA.U !UP0, `(.L_x_309) ;  /* 0x0000000508807547 */ /* 0x000fee000b800000 */
[----:B------:R-:W0:Y:S01]  /*38f0*/  LDCU UR7, c[0x0][0x38c] ;  /* 0x00007180ff0777ac */ /* 0x000e220008000800 */
[----:B------:R-:W-:Y:S01]  /*3900*/  BSSY.RECONVERGENT B0, `(.L_x_326) ;  /* 0x0000025000007945 */ /* 0x000fe20003800200 */
[----:B------:R-:W-:-:S06]  /*3910*/  UIADD3 UR6, UPT, UPT, UR6, 0x2, URZ ;  /* 0x0000000206067890 */ /* 0x000fcc000fffe0ff */
[----:B------:R-:W-:-:S04]  /*3920*/  IADD3 R16, P1, PT, R7, -UR6, RZ ;  /* 0x8000000607107c10 */ /* 0x000fc8000ff3e0ff */
[----:B----4-:R-:W-:-:S04]  /*3930*/  IADD3.X R17, PT, PT, R0, -0x1, RZ, P1, !PT ;  /* 0xffffffff00117810 */ /* 0x010fc80000ffe4ff */
[----:B0-----:R-:W-:-:S04]  /*3940*/  LOP3.LUT R10, R17, UR7, RZ, 0xfc, !PT ;  /* 0x00000007110a7c12 */ /* 0x001fc8000f8efcff */
[----:B------:R-:W-:-:S13]  /*3950*/  ISETP.NE.U32.AND P3, PT, R10, RZ, PT ;  /* 0x000000ff0a00720c */ /* 0x000fda0003f65070 */
[----:B------:R-:W-:Y:S05]  /*3960*/  @P3 BRA `(.L_x_327) ;  /* 0x0000000000543947 */ /* 0x000fea0003800000 */
[----:B------:R-:W0:Y:S01]  /*3970*/  LDCU UR7, c[0x0][0x388] ;  /* 0x00007100ff0777ac */ /* 0x000e220008000800 */
[----:B------:R-:W-:Y:S01]  /*3980*/  IMAD.MOV.U32 R10, RZ, RZ, RZ ;  /* 0x000000ffff0a7224 */ /* 0x000fe200078e00ff */
[----:B0-----:R-:W0:Y:S01]  /*3990*/  I2F.U32.RP R13, UR7 ;  /* 0x00000007000d7d06 */ /* 0x001e220008209000 */
[----:B------:R-:W-:-:S07]  /*39a0*/  ISETP.NE.U32.AND P4, PT, RZ, UR7, PT ;  /* 0x00000007ff007c0c */ /* 0x000fce000bf85070 */
[----:B0-----:R-:W0:Y:S02]  /*39b0*/  MUFU.RCP R13, R13 ;  /* 0x0000000d000d7308 */ /* 0x001e240000001000 */
        /* <DEDUP_REMOVED lines=16> */
.L_x_327:
[----:B------:R-:W0:Y:S01]  /*3ac0*/  LDCU.64 UR20, c[0x0][0x388] ;  /* 0x00007100ff1477ac */ /* 0x000e220008000a00 */
[----:B------:R-:W-:Y:S01]  /*3ad0*/  IMAD.MOV.U32 R24, RZ, RZ, R16 ;  /* 0x000000ffff187224 */ /* 0x000fe200078e0010 */
[----:B------:R-:W-:Y:S01]  /*3ae0*/  MOV R12, 0x3b30 ;  /* 0x00003b30000c7802 */ /* 0x000fe20000000f00 */
[----:B------:R-:W-:Y:S02]  /*3af0*/  IMAD.MOV.U32 R25, RZ, RZ, R17 ;  /* 0x000000ffff197224 */ /* 0x000fe400078e0011 */
[----:B0-----:R-:W-:Y:S01]  /*3b00*/  IMAD.U32 R10, RZ, RZ, UR20 ;  /* 0x00000014ff0a7e24 */ /* 0x001fe2000f8e00ff */
[----:B------:R-:W-:-:S07]  /*3b10*/  MOV R11, UR21 ;  /* 0x00000015000b7c02 */ /* 0x000fce0008000f00 */
[----:B------:R-:W-:Y:S05]  /*3b20*/  CALL.REL.NOINC `($__internal_20_$__cuda_sm20_div_u64) ;  /* 0x00000004000c7944 */ /* 0x000fea0003c00000 */
[----:B------:R-:W-:Y:S01]  /*3b30*/  IMAD.MOV.U32 R12, RZ, RZ, R10 ;  /* 0x000000ffff0c7224 */ /* 0x000fe200078e000a */
[----:B------:R-:W-:-:S07]  /*3b40*/  MOV R13, R11 ;  /* 0x0000000b000d7202 */ /* 0x000fce0000000f00 */
.L_x_328:
[----:B------:R-:W-:Y:S05]  /*3b50*/  BSYNC.RECONVERGENT B0 ;  /* 0x0000000000007941 */ /* 0x000fea0003800200 */
.L_x_326:
[----:B------:R-:W-:Y:S01]  /*3b60*/  ISETP.LT.U32.AND P1, PT, R7, UR6, PT ;  /* 0x0000000607007c0c */ /* 0x000fe2000bf21070 */
[----:B------:R-:W-:Y:S01]  /*3b70*/  BSSY.RECONVERGENT B0, `(.L_x_329) ;  /* 0x0000032000007945 */ /* 0x000fe20003800200 */
[----:B------:R-:W-:Y:S02]  /*3b80*/  PRMT R19, RZ, 0x7610, R19 ;  /* 0x00007610ff137816 */ /* 0x000fe40000000013 */
[----:B------:R-:W-:-:S13]  /*3b90*/  ISETP.LT.U32.OR.EX P0, PT, R0, RZ, P0, P1 ;  /* 0x000000ff0000720c */ /* 0x000fda0000701510 */
[----:B------:R-:W-:Y:S05]  /*3ba0*/  @P0 BRA `(.L_x_330) ;  /* 0x0000000000b80947 */ /* 0x000fea0003800000 */
[----:B------:R-:W-:Y:S04]  /*3bb0*/  BSSY.RECONVERGENT B1, `(.L_x_331) ;  /* 0x0000020000017945 */ /* 0x000fe80003800200 */
        /* <DEDUP_REMOVED lines=22> */
.L_x_332:
[----:B------:R-:W0:Y:S01]  /*3d20*/  LDCU.64 UR6, c[0x0][0x388] ;  /* 0x00007100ff0677ac */ /* 0x000e220008000a00 */
[----:B------:R-:W-:Y:S01]  /*3d30*/  IMAD.MOV.U32 R24, RZ, RZ, R16 ;  /* 0x000000ffff187224 */ /* 0x000fe200078e0010 */
[----:B------:R-:W-:Y:S01]  /*3d40*/  MOV R18, 0x3d90 ;  /* 0x00003d9000127802 */ /* 0x000fe20000000f00 */
[----:B------:R-:W-:Y:S02]  /*3d50*/  IMAD.MOV.U32 R25, RZ, RZ, R17 ;  /* 0x000000ffff197224 */ /* 0x000fe400078e0011 */
[----:B0-----:R-:W-:Y:S01]  /*3d60*/  IMAD.U32 R10, RZ, RZ, UR6 ;  /* 0x00000006ff0a7e24 */ /* 0x001fe2000f8e00ff */
[----:B------:R-:W-:-:S07]  /*3d70*/  MOV R11, UR7 ;  /* 0x00000007000b7c02 */ /* 0x000fce0008000f00 */
[----:B------:R-:W-:Y:S05]  /*3d80*/  CALL.REL.NOINC `($__internal_21_$__cuda_sm20_rem_u64) ;  /* 0x0000000400807944 */ /* 0x000fea0003c00000 */
[----:B------:R-:W-:-:S04]  /*3d90*/  ISETP.NE.U32.AND P0, PT, R22, RZ, PT ;  /* 0x000000ff1600720c */ /* 0x000fc80003f05070 */
[----:B------:R-:W-:-:S13]  /*3da0*/  ISETP.NE.AND.EX P0, PT, R23, RZ, PT, P0 ;  /* 0x000000ff1700720c */ /* 0x000fda0003f05300 */
.L_x_333:
[----:B------:R-:W-:Y:S05]  /*3db0*/  BSYNC.RECONVERGENT B1 ;  /* 0x0000000000017941 */ /* 0x000fea0003800200 */
.L_x_331:
        /* <DEDUP_REMOVED lines=13> */
.L_x_330:
[----:B------:R-:W-:Y:S05]  /*3e90*/  BSYNC.RECONVERGENT B0 ;  /* 0x0000000000007941 */ /* 0x000fea0003800200 */
.L_x_329:
[----:B0-----:R-:W-:Y:S01]  /*3ea0*/  MOV R10, R6 ;  /* 0x00000006000a7202 */ /* 0x001fe20000000f00 */
[----:B------:R-:W-:Y:S01]  /*3eb0*/  IMAD.MOV.U32 R11, RZ, RZ, R5 ;  /* 0x000000ffff0b7224 */ /* 0x000fe200078e0005 */
[----:B------:R-:W-:-:S04]  /*3ec0*/  IADD3 R6, P0, PT, R6, UR17, RZ ;  /* 0x0000001106067c10 */ /* 0x000fc8000ff1e0ff */
[----:B-----5:R0:W-:Y:S01]  /*3ed0*/  STG.E.U16 desc[UR12][R10.64], R19 ;  /* 0x000000130a007986 */ /* 0x0201e2000c10150c */
[----:B------:R-:W-:-:S08]  /*3ee0*/  IADD3.X R5, PT, PT, R5, UR18, RZ, P0, !PT ;  /* 0x0000001205057c10 */ /* 0x000fd000087fe4ff */
.L_x_309:
[----:B--2---:R-:W2:Y:S01]  /*3ef0*/  LDCU.64 UR6, c[0x0][0x380] ;  /* 0x00007000ff0677ac */ /* 0x004ea20008000a00 */
[----:B------:R-:W-:-:S04]  /*3f00*/  UIADD3 UR4, UP0, UPT, UR4, 0x1, URZ ;  /* 0x0000000104047890 */ /* 0x000fc8000ff1e0ff */
[----:B------:R-:W-:Y:S02]  /*3f10*/  UIADD3.X UR5, UPT, UPT, URZ, UR5, URZ, UP0, !UPT ;  /* 0x00000005ff057290 */ /* 0x000fe400087fe4ff */
[----:B--2---:R-:W-:-:S04]  /*3f20*/  UISETP.GE.U32.AND UP0, UPT, UR4, UR6, UPT ;  /* 0x000000060400728c */ /* 0x004fc8000bf06070 */
[----:B------:R-:W-:-:S09]  /*3f30*/  UISETP.GE.U32.AND.EX UP0, UPT, UR5, UR7, UPT, UP0 ;  /* 0x000000070500728c */ /* 0x000fd2000bf06100 */
[----:B------:R-:W-:Y:S05]  /*3f40*/  BRA.U !UP0, `(.L_x_334) ;  /* 0xffffffcd08d87547 */ /* 0x000fea000b83ffff */
[----:B------:R-:W-:Y:S05]  /*3f50*/  EXIT ;  /* 0x000000000000794d */ /* 0x000fea0003800000 */
        .weak           $__internal_20_$__cuda_sm20_div_u64
        .type           $__internal_20_$__cuda_sm20_div_u64,@function
        .size           $__internal_20_$__cuda_sm20_div_u64,($__internal_21_$__cuda_sm20_rem_u64 - $__internal_20_$__cuda_sm20_div_u64)
$__internal_20_$__cuda_sm20_div_u64:
[----:B------:R-:W0:Y:S01]  /*3f60*/  I2F.U64.RP R20, R10 ;  /* 0x0000000a00147312 */ /* 0x000e220000309000 */
[----:B------:R-:W-:-:S07]  /*3f70*/  IMAD.MOV.U32 R21, RZ, RZ, RZ ;  /* 0x000000ffff157224 */ /* 0x000fce00078e00ff */
        /* <DEDUP_REMOVED lines=38> */
[----:B------:R-:W-:Y:S01]  /*41e0*/  IMAD.X R19, RZ, RZ, R18, P2 ;  /* 0x000000ffff137224 */ /* 0x000fe200010e0612 */
[----:B------:R-:W-:Y:S01]  /*41f0*/  IADD3 R23, P2, PT, -R20, R24, RZ ;  /* 0x0000001814177210 */ /* 0x000fe20007f5e1ff */
[C---:B------:R-:W-:Y:S01]  /*4200*/  IMAD R18, R13.reuse, R11, R21 ;  /* 0x0000000b0d127224 */ /* 0x040fe200078e0215 */
[----:B------:R-:W-:Y:S02]  /*4210*/  IADD3 R20, P4, PT, R13, 0x1, RZ ;  /* 0x000000010d147810 */ /* 0x000fe40007f9e0ff */
[-C--:B------:R-:W-:Y:S01]  /*4220*/  ISETP.GE.U32.AND P1, PT, R23, R10.reuse, PT ;  /* 0x0000000a1700720c */ /* 0x080fe20003f26070 */
[----:B------:R-:W-:-:S04]  /*4230*/  IMAD R18, R19, R10, R18 ;  /* 0x0000000a13127224 */ /* 0x000fc800078e0212 */
[----:B------:R-:W-:Y:S01]  /*4240*/  IMAD.X R18, R25, 0x1, ~R18, P2 ;  /* 0x0000000119127824 */ /* 0x000fe200010e0e12 */
[----:B------:R-:W-:-:S04]  /*4250*/  IADD3 R22, P2, PT, -R10, R23, RZ ;  /* 0x000000170a167210 */ /* 0x000fc80007f5e1ff */
[----:B------:R-:W-:Y:S02]  /*4260*/  ISETP.GE.U32.AND.EX P1, PT, R18, R11, PT, P1 ;  /* 0x0000000b1200720c */ /* 0x000fe40003f26110 */
[-C--:B------:R-:W-:Y:S02]  /*4270*/  IADD3.X R21, PT, PT, ~R11, R18.reuse, RZ, P2, !PT ;  /* 0x000000120b157210 */ /* 0x080fe400017fe5ff */
[----:B------:R-:W-:Y:S01]  /*4280*/  SEL R23, R22, R23, P1 ;  /* 0x0000001716177207 */ /* 0x000fe20000800000 */
[----:B------:R-:W-:Y:S01]  /*4290*/  IMAD.X R22, RZ, RZ, R19, P4 ;  /* 0x000000ffff167224 */ /* 0x000fe200020e0613 */
[----:B------:R-:W-:Y:S02]  /*42a0*/  SEL R20, R20, R13, P1 ;  /* 0x0000000d14147207 */ /* 0x000fe40000800000 */
[----:B------:R-:W-:Y:S02]  /*42b0*/  SEL R18, R21, R18, P1 ;  /* 0x0000001215127207 */ /* 0x000fe40000800000 */
[----:B------:R-:W-:-:S02]  /*42c0*/  SEL R22, R22, R19, P1 ;  /* 0x0000001316167207 */ /* 0x000fc40000800000 */
[----:B------:R-:W-:Y:S02]  /*42d0*/  ISETP.GE.U32.AND P1, PT, R23, R10, PT ;  /* 0x0000000a1700720c */ /* 0x000fe40003f26070 */
[----:B------:R-:W-:Y:S02]  /*42e0*/  IADD3 R13, P4, PT, R20, 0x1, RZ ;  /* 0x00000001140d7810 */ /* 0x000fe40007f9e0ff */
[----:B------:R-:W-:Y:S02]  /*42f0*/  ISETP.NE.U32.AND P2, PT, R10, RZ, PT ;  /* 0x000000ff0a00720c */ /* 0x000fe40003f45070 */
[----:B------:R-:W-:Y:S01]  /*4300*/  ISETP.GE.U32.AND.EX P1, PT, R18, R11, PT, P1 ;  /* 0x0000000b1200720c */ /* 0x000fe20003f26110 */
[----:B------:R-:W-:Y:S01]  /*4310*/  IMAD.X R19, RZ, RZ, R22, P4 ;  /* 0x000000ffff137224 */ /* 0x000fe200020e0616 */
[----:B------:R-:W-:Y:S02]  /*4320*/  ISETP.NE.AND.EX P2, PT, R11, RZ, PT, P2 ;  /* 0x000000ff0b00720c */ /* 0x000fe40003f45320 */
[----:B------:R-:W-:-:S02]  /*4330*/  SEL R13, R13, R20, P1 ;  /* 0x000000140d0d7207 */ /* 0x000fc40000800000 */
[----:B------:R-:W-:Y:S02]  /*4340*/  SEL R19, R19, R22, P1 ;  /* 0x0000001613137207 */ /* 0x000fe40000800000 */
[----:B------:R-:W-:Y:S01]  /*4350*/  SEL R10, R13, 0xffffffff, P2 ;  /* 0xffffffff0d0a7807 */ /* 0x000fe20001000000 */
[----:B------:R-:W-:Y:S01]  /*4360*/  HFMA2 R13, -RZ, RZ, 0, 0 ;  /* 0x00000000ff0d7431 */ /* 0x000fe200000001ff */
[----:B------:R-:W-:-:S03]  /*4370*/  SEL R11, R19, 0xffffffff, P2 ;  /* 0xffffffff130b7807 */ /* 0x000fc60001000000 */
[----:B------:R-:W-:Y:S05]  /*4380*/  RET.REL.NODEC R12 `(unfold_output_into_patches_f16) ;  /* 0xffffffbc0c1c7950 */ /* 0x000fea0003c3ffff */
        .weak           $__internal_21_$__cuda_sm20_rem_u64
        .type           $__internal_21_$__cuda_sm20_rem_u64,@function
        .size           $__internal_21_$__cuda_sm20_rem_u64,(.L_x_372 - $__internal_21_$__cuda_sm20_rem_u64)
$__internal_21_$__cuda_sm20_rem_u64:
        /* <DEDUP_REMOVED lines=31> */
[----:B------:R-:W-:Y:S01]  /*4580*/  IMAD.HI.U32 R22, R21, R24, RZ ;  /* 0x0000001815167227 */ /* 0x000fe200078e00ff */
[----:B------:R-:W-:-:S03]  /*4590*/  IADD3.X R20, PT, PT, RZ, RZ, R20, P3, P2 ;  /* 0x000000ffff147210 */ /* 0x000fc60001fe4414 */
        /* <DEDUP_REMOVED lines=26> */
[----:B------:R-:W-:Y:S01]  /*4740*/  SEL R23, R19, 0xffffffff, P2 ;  /* 0xffffffff13177807 */ /* 0x000fe20001000000 */
[----:B------:R-:W-:Y:S01]  /*4750*/  IMAD.MOV.U32 R19, RZ, RZ, 0x0 ;  /* 0x00000000ff137424 */ /* 0x000fe200078e00ff */
[----:B------:R-:W-:-:S03]  /*4760*/  SEL R22, R22, 0xffffffff, P2 ;  /* 0xffffffff16167807 */ /* 0x000fc60001000000 */
[----:B------:R-:W-:Y:S05]  /*4770*/  RET.REL.NODEC R18 `(unfold_output_into_patches_f16) ;  /* 0xffffffb812207950 */ /* 0x000fea0003c3ffff */
.L_x_335:
        /* <DEDUP_REMOVED lines=16> */
.L_x_372:


//--------------------- .text.unfold_input_into_patches_f16 --------------------------
	.section	.text.unfold_input_into_patches_f16,"ax",@progbits
	.align	128
        .global         unfold_input_into_patches_f16
        .type           unfold_input_into_patches_f16,@function
        .size           unfold_input_into_patches_f16,(.L_x_374 - unfold_input_into_patches_f16)
        .other          unfold_input_into_patches_f16,@"STO_CUDA_ENTRY STV_DEFAULT"
unfold_input_into_patches_f16:
.text.unfold_input_into_patches_f16:
        /* <DEDUP_REMOVED lines=50> */
.L_x_336:
[----:B------:R-:W-:Y:S01]  /*0320*/  MOV R11, R2 ;  /* 0x00000002000b7202 */ /* 0x000fe20000000f00 */
[----:B------:R-:W-:Y:S01]  /*0330*/  IMAD.MOV.U32 R12, RZ, RZ, RZ ;  /* 0x000000ffff0c7224 */ /* 0x000fe200078e00ff */
[----:B------:R-:W-:Y:S01]  /*0340*/  MOV R10, 0x370 ;  /* 0x00000370000a7802 */ /* 0x000fe20000000f00 */
[----:B------:R-:W0:Y:S06]  /*0350*/  LDCU.64 UR4, c[0x0][0x3d8] ;  /* 0x00007b00ff0477ac */ /* 0x000e2c0008000a00 */
[----:B0-----:R-:W-:Y:S05]  /*0360*/  CALL.REL.NOINC `($__internal_22_$__cuda_sm20_div_u64) ;  /* 0x0000002400d07944 */ /* 0x001fea0003c00000 */
        /* <DEDUP_REMOVED lines=11> */
.L_x_337:
[----:B------:R-:W0:Y:S02]  /*0420*/  LDCU UR4, c[0x0][0x3cc] ;  /* 0x00007980ff0477ac */ /* 0x000e240008000800 */
[----:B0-----:R-:W-:-:S09]  /*0430*/  UISETP.NE.U32.AND UP0, UPT, UR4, URZ, UPT ;  /* 0x000000ff0400728c */ /* 0x001fd2000bf05070 */
[----:B------:R-:W-:Y:S05]  /*0440*/  BRA.U UP0, `(.L_x_338) ;  /* 0x0000000100607547 */ /* 0x000fea000b800000 */
[----:B------:R-:W0:Y:S02]  /*0450*/  LDCU UR4, c[0x0][0x3c8] ;  /* 0x00007900ff0477ac */ /* 0x000e240008000800 */
        /* <DEDUP_REMOVED lines=23> */
.L_x_338:
[----:B------:R-:W-:Y:S01]  /*05d0*/  MOV R11, R4 ;  /* 0x00000004000b7202 */ /* 0x000fe20000000f00 */
[----:B------:R-:W-:Y:S01]  /*05e0*/  IMAD.MOV.U32 R12, RZ, RZ, R5 ;  /* 0x000000ffff0c7224 */ /* 0x000fe200078e0005 */
[----:B------:R-:W-:Y:S01]  /*05f0*/  MOV R10, 0x620 ;  /* 0x00000620000a7802 */ /* 0x000fe20000000f00 */
[----:B------:R-:W0:Y:S06]  /*0600*/  LDCU.64 UR4, c[0x0][0x3c8] ;  /* 0x00007900ff0477ac */ /* 0x000e2c0008000a00 */
[----:B0-----:R-:W-:Y:S05]  /*0610*/  CALL.REL.NOINC `($__internal_22_$__cuda_sm20_div_u64) ;  /* 0x0000002400247944 */ /* 0x001fea0003c00000 */
        /* <DEDUP_REMOVED lines=9> */
.L_x_339:
        /* <DEDUP_REMOVED lines=27> */
.L_x_340:
[----:B------:R-:W-:Y:S01]  /*0860*/  MOV R11, R6 ;  /* 0x00000006000b7202 */ /* 0x000fe20000000f00 */
[----:B------:R-:W-:Y:S01]  /*0870*/  IMAD.MOV.U32 R12, RZ, RZ, R7 ;  /* 0x000000ffff0c7224 */ /* 0x000fe200078e0007 */
[----:B------:R-:W-:Y:S01]  /*0880*/  MOV R10, 0x8b0 ;  /* 0x000008b0000a7802 */ /* 0x000fe20000000f00 */
[----:B------:R-:W0:Y:S06]  /*0890*/  LDCU.64 UR4, c[0x0][0x3b0] ;  /* 0x00007600ff0477ac */ /* 0x000e2c0008000a00 */
[----:B0-----:R-:W-:Y:S05]  /*08a0*/  CALL.REL.NOINC `($__internal_22_$__cuda_sm20_div_u64) ;  /* 0x0000002000807944 */ /* 0x001fea0003c00000 */
[----:B------:R-:W0:Y:S01]  /*08b0*/  LDCU.64 UR4, c[0x0][0x3b0] ;  /* 0x00007600ff0477ac */ /* 0x000e220008000a00 */
[----:B------:R-:W-:-:S04]  /*08c0*/  IADD3 R11, P0, PT, RZ, -R8, RZ ;  /* 0x80000008ff0b7210 */ /* 0x000fc80007f1e0ff */
[----:B------:R-:W-:-:S05]  /*08d0*/  IADD3.X R2, PT, PT, RZ, ~R9, RZ, P0, !PT ;  /* 0x80000009ff027210 */ /* 0x000fca00007fe4ff */
[----:B0-----:R-:W-:Y:S02]  /*08e0*/  IMAD R2, R2, UR4, RZ ;  /* 0x0000000402027c24 */ /* 0x001fe4000f8e02ff */
[----:B------:R-:W-:-:S04]  /*08f0*/  IMAD.WIDE.U32 R6, R11, UR4, R6 ;  /* 0x000000040b067c25 */ /* 0x000fc8000f8e0006 */
[----:B------:R-:W-:-:S04]  /*0900*/  IMAD R11, R11, UR5, R2 ;  /* 0x000000050b0b7c24 */ /* 0x000fc8000f8e0202 */
[----:B------:R-:W-:-:S07]  /*0910*/  IMAD.IADD R2, R7, 0x1, R11 ;  /* 0x0000000107027824 */ /* 0x000fce00078e020b */
.L_x_341:
        /* <DEDUP_REMOVED lines=24> */
.L_x_342:
[----:B------:R-:W-:Y:S01]  /*0aa0*/  IMAD.MOV.U32 R12, RZ, RZ, R8 ;  /* 0x000000ffff0c7224 */ /* 0x000fe200078e0008 */
[----:B------:R-:W-:Y:S02]  /*0ab0*/  MOV R7, R9 ;  /* 0x0000000900077202 */ /* 0x000fe40000000f00 */
[----:B------:R-:W-:-:S07]  /*0ac0*/  MOV R14, 0xae0 ;  /* 0x00000ae0000e7802 */ /* 0x000fce0000000f00 */
[----:B------:R-:W-:Y:S05]  /*0ad0*/  CALL.REL.NOINC `($__internal_23_$__cuda_sm20_rem_u64) ;  /* 0x0000002400007944 */ /* 0x000fea0003c00000 */
.L_x_343:
        /* <DEDUP_REMOVED lines=12> */
[----:B--2---:R-:W-:-:S04]  /*0ba0*/  UIMAD.WIDE.U32 UR6, UR4, UR8, URZ ;  /* 0x00000008040672a5 */ /* 0x004fc8000f8e00ff */
[----:B------:R-:W-:Y:S01]  /*0bb0*/  IMAD R7, R6, UR5, RZ ;  /* 0x0000000506077c24 */ /* 0x000fe2000f8e02ff */
[----:B------:R-:W-:Y:S01]  /*0bc0*/  MOV R14, R12 ;  /* 0x0000000c000e7202 */ /* 0x000fe20000000f00 */
[----:B------:R-:W-:Y:S02]  /*0bd0*/  UIMAD UR5, UR5, UR8, URZ ;  /* 0x00000008050572a4 */ /* 0x000fe4000f8e02ff */
[----:B------:R-:W-:Y:S02]  /*0be0*/  IMAD R7, R2, UR4, R7 ;  /* 0x0000000402077c24 */ /* 0x000fe4000f8e0207 */
[----:B------:R-:W-:Y:S02]  /*0bf0*/  UIMAD UR4, UR4, UR9, UR5 ;  /* 0x00000009040472a4 */ /* 0x000fe4000f8e0205 */
[----:B------:R-:W-:Y:S01]  /*0c00*/  IMAD.IADD R15, R13, 0x1, R7 ;  /* 0x000000010d0f7824 */ /* 0x000fe200078e0207 */
[----:B------:R-:W1:Y:S01]  /*0c10*/  LDCU.64 UR8, c[0x0][0x3c8] ;  /* 0x00007900ff0877ac */ /* 0x000e620008000a00 */
        /* <DEDUP_REMOVED lines=8> */
[----:B-----5:R-:W-:Y:S01]  /*0ca0*/  IMAD R21, R21, R18, RZ ;  /* 0x0000001215157224 */ /* 0x020fe200078e02ff */
[----:B------:R-:W3:Y:S01]  /*0cb0*/  LDCU.64 UR6, c[0x0][0x3f0] ;  /* 0x00007e00ff0677ac */ /* 0x000ee20008000a00 */
[----:B------:R-:W-:Y:S02]  /*0cc0*/  IMAD.IADD R7, R15, 0x1, R7 ;  /* 0x000000010f077824 */ /* 0x000fe400078e0207 */
[----:B------:R-:W-:-:S02]  /*0cd0*/  IMAD R9, R9, R6, RZ ;  /* 0x0000000609097224 */ /* 0x000fc400078e02ff */
[----:B------:R-:W-:Y:S02]  /*0ce0*/  IMAD R15, R7, UR8, RZ ;  /* 0x00000008070f7c24 */ /* 0x000fe4000f8e02ff */
[----:B------:R-:W-:-:S04]  /*0cf0*/  IMAD.WIDE.U32 R10, R20, R18, RZ ;  /* 0x00000012140a7225 */ /* 0x000fc800078e00ff */
[----:B------:R-:W-:Y:S02]  /*0d00*/  IMAD R21, R20, R19, R21 ;  /* 0x0000001314157224 */ /* 0x000fe400078e0215 */
[----:B------:R-:W-:Y:S01]  /*0d10*/  IMAD.WIDE.U32 R18, R8, R6, RZ ;  /* 0x0000000608127225 */ /* 0x000fe200078e00ff */
[----:B-1----:R-:W-:-:S03]  /*0d20*/  UIADD3 UR4, UP0, UPT, URZ, -UR4, URZ ;  /* 0x80000004ff047290 */ /* 0x002fc6000ff1e0ff */
[----:B------:R-:W-:Y:S01]  /*0d30*/  IMAD.WIDE.U32 R6, R14, UR8, R4 ;  /* 0x000000080e067c25 */ /* 0x000fe2000f8e0004 */
[----:B------:R-:W-:Y:S01]  /*0d40*/  UIADD3.X UR5, UPT, UPT, URZ, ~UR5, URZ, UP0, !UPT ;  /* 0x80000005ff057290 */ /* 0x000fe200087fe4ff */
[----:B------:R-:W-:Y:S02]  /*0d50*/  IADD3 R10, P1, PT, R10, R18, RZ ;  /* 0x000000120a0a7210 */ /* 0x000fe40007f3e0ff */
[----:B------:R-:W-:Y:S02]  /*0d60*/  IMAD R15, R14, UR9, R15 ;  /* 0x000000090e0f7c24 */ /* 0x000fe4000f8e020f */
[----:B------:R-:W-:Y:S01]  /*0d70*/  IMAD R9, R8, R2, R9 ;  /* 0x0000000208097224 */ /* 0x000fe200078e0209 */
[----:B------:R-:W-:Y:S01]  /*0d80*/  IADD3 R2, PT, PT, R11, R21, RZ ;  /* 0x000000150b027210 */ /* 0x000fe20007ffe0ff */
[----:B------:R-:W-:Y:S02]  /*0d90*/  IMAD.IADD R11, R7, 0x1, R15 ;  /* 0x00000001070b7824 */ /* 0x000fe400078e020f */
[----:B------:R-:W-:Y:S01]  /*0da0*/  IMAD.MOV.U32 R8, RZ, RZ, R0 ;  /* 0x000000ffff087224 */ /* 0x000fe200078e0000 */
[----:B------:R-:W-:Y:S01]  /*0db0*/  IADD3 R19, PT, PT, R19, R9, RZ ;  /* 0x0000000913137210 */ /* 0x000fe20007ffe0ff */
[----:B--2---:R-:W-:Y:S01]  /*0dc0*/  IMAD R11, R11, R12, RZ ;  /* 0x0000000c0b0b7224 */ /* 0x004fe200078e02ff */
[----:B------:R-:W-:Y:S01]  /*0dd0*/  MOV R9, R3 ;  /* 0x0000000300097202 */ /* 0x000fe20000000f00 */
[----:B------:R-:W-:-:S02]  /*0de0*/  IMAD R14, R12, UR9, RZ ;  /* 0x000000090c0e7c24 */ /* 0x000fc4000f8e02ff */
[----:B0-----:R-:W-:Y:S02]  /*0df0*/  IMAD R5, R5, R16, RZ ;  /* 0x0000001005057224 */ /* 0x001fe400078e02ff */
[----:B------:R-:W-:-:S04]  /*0e00*/  IMAD.WIDE.U32 R8, R6, R12, R8 ;  /* 0x0000000c06087225 */ /* 0x000fc800078e0008 */
[----:B------:R-:W-:Y:S02]  /*0e10*/  IMAD R11, R6, R13, R11 ;  /* 0x0000000d060b7224 */ /* 0x000fe400078e020b */
[----:B------:R-:W-:Y:S02]  /*0e20*/  IMAD R7, R13, UR8, R14 ;  /* 0x000000080d077c24 */ /* 0x000fe4000f8e020e */
[----:B------:R-:W-:Y:S02]  /*0e30*/  IMAD R14, R3, R16, RZ ;  /* 0x00000010030e7224 */ /* 0x000fe400078e02ff */
[-C--:B------:R-:W-:Y:S01]  /*0e40*/  IMAD R3, R4, R17.reuse, R5 ;  /* 0x0000001104037224 */ /* 0x080fe200078e0205 */
[----:B---3--:R-:W-:Y:S01]  /*0e50*/  LEA R5, P0, R8, UR6, 0x1 ;  /* 0x0000000608057c11 */ /* 0x008fe2000f8008ff */
[----:B------:R-:W-:Y:S01]  /*0e60*/  IMAD.IADD R9, R9, 0x1, R11 ;  /* 0x0000000109097824 */ /* 0x000fe200078e020b */
[----:B------:R-:W-:Y:S01]  /*0e70*/  IADD3.X R11, PT, PT, R19, R2, RZ, P1, !PT ;  /* 0x00000002130b7210 */ /* 0x000fe20000ffe4ff */
[----:B------:R-:W-:Y:S01]  /*0e80*/  IMAD R21, R0, R17, R14 ;  /* 0x0000001100157224 */ /* 0x000fe200078e020e */
[----:B------:R-:W-:Y:S01]  /*0e90*/  UMOV UR6, URZ ;  /* 0x000000ff00067c82 */ /* 0x000fe20008000000 */
[----:B------:R-:W-:Y:S01]  /*0ea0*/  IMAD.WIDE.U32 R14, R4, R16, UR4 ;  /* 0x00000004040e7e25 */ /* 0x000fe2000f8e0010 */
[----:B------:R-:W-:Y:S01]  /*0eb0*/  LEA.HI.X R9, R8, UR7, R9, 0x1, P0 ;  /* 0x0000000708097c11 */ /* 0x000fe200080f0c09 */
[----:B------:R-:W-:Y:S01]  /*0ec0*/  UMOV UR7, URZ ;  /* 0x000000ff00077c82 */ /* 0x000fe20008000000 */
[----:B------:R-:W-:Y:S01]  /*0ed0*/  MOV R8, R5 ;  /* 0x0000000500087202 */ /* 0x000fe20000000f00 */
[----:B------:R-:W-:Y:S01]  /*0ee0*/  IMAD.WIDE.U32 R12, R12, UR8, RZ ;  /* 0x000000080c0c7c25 */ /* 0x000fe2000f8e00ff */
[----:B------:R-:W-:-:S03]  /*0ef0*/  IADD3 R2, PT, PT, R15, R3, RZ ;  /* 0x000000030f027210 */ /* 0x000fc60007ffe0ff */
[----:B------:R-:W-:-:S04]  /*0f00*/  IMAD.WIDE.U32 R16, R0, R16, UR4 ;  /* 0x0000000400107e25 */ /* 0x000fc8000f8e0010 */
[----:B------:R-:W-:Y:S02]  /*0f10*/  IMAD.IADD R0, R13, 0x1, R7 ;  /* 0x000000010d007824 */ /* 0x000fe400078e0207 */
[----:B------:R-:W-:Y:S02]  /*0f20*/  IMAD.IADD R3, R17, 0x1, R21 ;  /* 0x0000000111037824 */ /* 0x000fe400078e0215 */
[----:B------:R-:W-:-:S07]  /*0f30*/  IMAD.MOV.U32 R5, RZ, RZ, R9 ;  /* 0x000000ffff057224 */ /* 0x000fce00078e0009 */
.L_x_349:
        /* <DEDUP_REMOVED lines=21> */
.L_x_345:
        /* <DEDUP_REMOVED lines=8> */
[----:B0-----:R-:W-:Y:S01]  /*1110*/  PRMT R26, RZ, 0x7610, R26 ;  /* 0x00007610ff1a7816 */ /* 0x001fe2000000001a */
        /* <DEDUP_REMOVED lines=9> */
[----:B------:R-:W-:-:S05]  /*11b0*/  @!P1 LEA.HI.X R19, R20, R19, R9, 0x1, P2 ;  /* 0x0000001314139211 */ /* 0x000fca00010f0c09 */
[----:B------:R0:W2:Y:S01]  /*11c0*/  @!P1 LDG.E.U16 R26, desc[UR10][R18.64] ;  /* 0x0000000a121a9981 */ /* 0x0000a2000c1e1500 */
[----:B------:R-:W-:Y:S01]  /*11d0*/  IADD3 R27, P2, PT, R24, 0x1, RZ ;  /* 0x00000001181b7810 */ /* 0x000fe20007f5e0ff */
[----:B------:R-:W-:-:S03]  /*11e0*/  IMAD.MOV.U32 R9, RZ, RZ, R5 ;  /* 0x000000ffff097224 */ /* 0x000fc600078e0005 */
[----:B------:R-:W-:Y:S02]  /*11f0*/  ISETP.GE.U32.AND P1, PT, R27, UR12, PT ;  /* 0x0000000c1b007c0c */ /* 0x000fe4000bf26070 */
[----:B------:R-:W-:-:S04]  /*1200*/  IADD3.X R25, PT, PT, RZ, R7, RZ, P2, !PT ;  /* 0x00000007ff197210 */ /* 0x000fc800017fe4ff */
[----:B------:R-:W-:-:S13]  /*1210*/  ISETP.GE.U32.OR.EX P1, PT, R25, UR13, P0, P1 ;  /* 0x0000000d19007c0c */ /* 0x000fda0008726510 */
[----:B------:R-:W1:Y:S08]  /*1220*/  @!P1 LDC.64 R28, c[0x0][0x3e8] ;  /* 0x0000fa00ff1c9b82 */ /* 0x000e700000000a00 */
[----:B0-----:R-:W0:Y:S01]  /*1230*/  @!P1 LDC.64 R18, c[0x0][0x3e0] ;  /* 0x0000f800ff129b82 */ /* 0x001e220000000a00 */
[----:B--2---:R2:W-:Y:S04]  /*1240*/  STG.E.U16 desc[UR10][R8.64], R26 ;  /* 0x0000001a08007986 */ /* 0x0045e8000c10150a */
[----:B-1----:R-:W3:Y:S04]  /*1250*/  @!P1 LDG.E.64 R20, desc[UR10][R28.64+0x10] ;  /* 0x0000100a1c149981 */ /* 0x002ee8000c1e1b00 */
[----:B------:R-:W4:Y:S01]  /*1260*/  @!P1 LDG.E.64 R22, desc[UR10][R28.64+0x18] ;  /* 0x0000180a1c169981 */ /* 0x000f22000c1e1b00 */
[----:B--2---:R-:W-:Y:S01]  /*1270*/  PRMT R26, RZ, 0x7610, R26 ;  /* 0x00007610ff1a7816 */ /* 0x004fe2000000001a */
        /* <DEDUP_REMOVED lines=10> */
[----:B------:R0:W2:Y:S01]  /*1320*/  @!P1 LDG.E.U16 R26, desc[UR10][R18.64] ;  /* 0x0000000a121a9981 */ /* 0x0000a2000c1e1500 */
        /* <DEDUP_REMOVED lines=8> */
[----:B--2---:R2:W-:Y:S04]  /*13b0*/  STG.E.U16 desc[UR10][R22.64], R26 ;  /* 0x0000001a16007986 */ /* 0x0045e8000c10150a */
[----:B-1----:R-:W3:Y:S04]  /*13c0*/  @!P1 LDG.E.64 R20, desc[UR10][R28.64+0x10] ;  /* 0x0000100a1c149981 */ /* 0x002ee8000c1e1b00 */
[----:B--2---:R-:W2:Y:S01]  /*13d0*/  @!P1 LDG.E.64 R22, desc[UR10][R28.64+0x18] ;  /* 0x0000180a1c169981 */ /* 0x004ea2000c1e1b00 */
[----:B------:R-:W-:Y:S01]  /*13e0*/  PRMT R26, RZ, 0x7610, R26 ;  /* 0x00007610ff1a7816 */ /* 0x000fe2000000001a */
        /* <DEDUP_REMOVED lines=10> */
[----:B------:R0:W2:Y:S01]  /*1490*/  @!P1 LDG.E.U16 R26, desc[UR10][R18.64] ;  /* 0x0000000a121a9981 */ /* 0x0000a2000c1e1500 */
        /* <DEDUP_REMOVED lines=22> */
[----:B------:R0:W2:Y:S01]  /*1600*/  @!P1 LDG.E.U16 R26, desc[UR10][R18.64] ;  /* 0x0000000a121a9981 */ /* 0x0000a2000c1e1500 */
        /* <DEDUP_REMOVED lines=47> */
[----:B------:R-:W2:Y:S01]  /*1900*/  @!P1 LDG.E.U16 R26, desc[UR10][R20.64] ;  /* 0x0000000a141a9981 */ /* 0x000ea2000c1e1500 */
        /* <DEDUP_REMOVED lines=10> */
[----:B--2---:R2:W-:Y:S04]  /*19b0*/  STG.E.U16 desc[UR10][R18.64], R26 ;  /* 0x0000001a12007986 */ /* 0x0045e8000c10150a */
[----:B0-----:R-:W3:Y:S04]  /*19c0*/  @!P1 LDG.E.64 R20, desc[UR10][R28.64+0x10] ;  /* 0x0000100a1c149981 */ /* 0x001ee8000c1e1b00 */
        /* <DEDUP_REMOVED lines=12> */
[----:B------:R-:W2:Y:S01]  /*1a90*/  @!P1 LDG.E.U16 R26, desc[UR10][R18.64] ;  /* 0x0000000a121a9981 */ /* 0x000ea2000c1e1500 */
        /* <DEDUP_REMOVED lines=8> */
[----:B------:R-:W0:Y:S08]  /*1b20*/  @!P1 LDC.64 R28, c[0x0][0x3e8] ;  /* 0x0000fa00ff1c9b82 */ /* 0x000e300000000a00 */
[----:B------:R-:W1:Y:S01]  /*1b30*/  @!P1 LDC.64 R20, c[0x0][0x3e0] ;  /* 0x0000f800ff149b82 */ /* 0x000e620000000a00 */
[----:B--2---:R2:W-:Y:S04]  /*1b40*/  STG.E.U16 desc[UR10][R22.64], R26 ;  /* 0x0000001a16007986 */ /* 0x0045e8000c10150a */
[----:B0-----:R-:W3:Y:S04]  /*1b50*/  @!P1 LDG.E.64 R18, desc[UR10][R28.64+0x10] ;  /* 0x0000100a1c129981 */ /* 0x001ee8000c1e1b00 */
[----:B--2---:R-:W2:Y:S01]  /*1b60*/  @!P1 LDG.E.64 R22, desc[UR10][R28.64+0x18] ;  /* 0x0000180a1c169981 */ /* 0x004ea2000c1e1b00 */
        /* <DEDUP_REMOVED lines=8> */
[----:B-1----:R-:W-:-:S04]  /*1bf0*/  @!P1 LEA R20, P2, R18, R20, 0x1 ;  /* 0x0000001412149211 */ /* 0x002fc800078408ff */
[--C-:B------:R-:W-:Y:S02]  /*1c00*/  @!P1 LEA.HI.X R21, R18, R21, R7.reuse, 0x1, P2 ;  /* 0x0000001512159211 */ /* 0x100fe400010f0c07 */
[----:B------:R-:W-:-:S06]  /*1c10*/  PRMT R7, RZ, 0x7610, R7 ;  /* 0x00007610ff077816 */ /* 0x000fcc0000000007 */
[----:B------:R0:W2:Y:S01]  /*1c20*/  @!P1 LDG.E.U16 R7, desc[UR10][R20.64] ;  /* 0x0000000a14079981 */ /* 0x0000a2000c1e1500 */
        /* <DEDUP_REMOVED lines=12> */
[----:B--2---:R0:W-:Y:S06]  /*1cf0*/  STG.E.U16 desc[UR10][R18.64], R7 ;  /* 0x0000000712007986 */ /* 0x0041ec000c10150a */
[----:B------:R-:W-:Y:S05]  /*1d00*/  BRA.U UP1, `(.L_x_345) ;  /* 0xfffffff101e07547 */ /* 0x000fea000b83ffff */
[----:B------:R-:W1:Y:S01]  /*1d10*/  LDCU UR4, c[0x0][0x380] ;  /* 0x00007000ff0477ac */ /* 0x000e620008000800 */
[----:B------:R-:W2:Y:S01]  /*1d20*/  LDCU UR5, c[0x0][0x384] ;  /* 0x00007080ff0577ac */ /* 0x000ea20008000800 */
[----:B-1----:R-:W-:-:S12]  /*1d30*/  ULOP3.LUT UR4, UR4, 0xfffffff8, URZ, 0xc0, !UPT ;  /* 0xfffffff804047892 */ /* 0x002fd8000f8ec0ff */
.L_x_344:
        /* <DEDUP_REMOVED lines=26> */
[----:B------:R-:W-:Y:S01]  /*1ee0*/  PRMT R29, RZ, 0x7610, R29 ;  /* 0x00007610ff1d7816 */ /* 0x000fe2000000001d */
        /* <DEDUP_REMOVED lines=11> */
[----:B------:R0:W2:Y:S01]  /*1fa0*/  @!P1 LDG.E.U16 R29, desc[UR10][R18.64] ;  /* 0x0000000a121d9981 */ /* 0x0000a2000c1e1500 */
        /* <DEDUP_REMOVED lines=12> */
[----:B------:R-:W-:Y:S01]  /*2070*/  UIADD3 UR5, UPT, UPT, UR4, 0x2, URZ ;  /* 0x0000000204057890 */ /* 0x000fe2000fffe0ff */
[----:B---3--:R-:W-:-:S04]  /*2080*/  @!P1 IMAD R23, R23, R6, RZ ;  /* 0x0000000617179224 */ /* 0x008fc800078e02ff */
[C---:B------:R-:W-:Y:S02]  /*2090*/  @!P1 IMAD R28, R22.reuse, R4, R23 ;  /* 0x00000004161c9224 */ /* 0x040fe400078e0217 */
[----:B------:R-:W-:-:S04]  /*20a0*/  @!P1 IMAD.WIDE.U32 R22, R22, R6, R10 ;  /* 0x0000000616169225 */ /* 0x000fc800078e000a */
[----:B----4-:R-:W-:Y:S02]  /*20b0*/  @!P1 IMAD R21, R21, R9, RZ ;  /* 0x0000000915159224 */ /* 0x010fe400078e02ff */
[----:B------:R-:W-:Y:S02]  /*20c0*/  @!P1 IMAD.IADD R23, R23, 0x1, R28 ;  /* 0x0000000117179824 */ /* 0x000fe400078e021c */
[C---:B------:R-:W-:Y:S02]  /*20d0*/  @!P1 IMAD R7, R20.reuse, R7, R21 ;  /* 0x0000000714079224 */ /* 0x040fe400078e0215 */
[----:B------:R-:W-:-:S05]  /*20e0*/  @!P1 IMAD.WIDE.U32 R20, R20, R9, R22 ;  /* 0x0000000914149225 */ /* 0x000fca00078e0016 */
[----:B------:R-:W-:Y:S02]  /*20f0*/  @!P1 IADD3 R7, PT, PT, R21, R7, RZ ;  /* 0x0000000715079210 */ /* 0x000fe40007ffe0ff */
[----:B0-----:R-:W-:-:S04]  /*2100*/  @!P1 LEA R22, P2, R20, R18, 0x1 ;  /* 0x0000001214169211 */ /* 0x001fc800078408ff */
[----:B------:R-:W-:-:S05]  /*2110*/  @!P1 LEA.HI.X R23, R20, R19, R7, 0x1, P2 ;  /* 0x0000001314179211 */ /* 0x000fca00010f0c07 */
[----:B------:R0:W2:Y:S01]  /*2120*/  @!P1 LDG.E.U16 R29, desc[UR10][R22.64] ;  /* 0x0000000a161d9981 */ /* 0x0000a2000c1e1500 */
        /* <DEDUP_REMOVED lines=17> */
[C---:B------:R-:W-:Y:S01]  /*2240*/  @!P1 IMAD R5, R24.reuse, R27, R5 ;  /* 0x0000001b18059224 */ /* 0x040fe200078e0205 */
[----:B------:R-:W-:Y:S01]  /*2250*/  PRMT R27, RZ, 0x7610, R27 ;  /* 0x00007610ff1b7816 */ /* 0x000fe2000000001b */
[----:B------:R-:W-:-:S04]  /*2260*/  @!P1 IMAD.WIDE.U32 R20, R24, R7, R20 ;  /* 0x0000000718149225 */ /* 0x000fc800078e0014 */
[----:B------:R-:W-:Y:S01]  /*2270*/  @!P1 IMAD.IADD R5, R21, 0x1, R5 ;  /* 0x0000000115059824 */ /* 0x000fe200078e0205 */
[----:B0-----:R-:W-:-:S04]  /*2280*/  @!P1 LEA R18, P2, R20, R22, 0x1 ;  /* 0x0000001614129211 */ /* 0x001fc800078408ff */
[----:B------:R-:W-:-:S05]  /*2290*/  @!P1 LEA.HI.X R19, R20, R23, R5, 0x1, P2 ;  /* 0x0000001714139211 */ /* 0x000fca00010f0c05 */
[----:B------:R0:W3:Y:S01]  /*22a0*/  @!P1 LDG.E.U16 R27, desc[UR10][R18.64] ;  /* 0x0000000a121b9981 */ /* 0x0000e2000c1e1500 */
[----:B------:R-:W-:-:S04]  /*22b0*/  IADD3 R7, P2, PT, R16, UR5, RZ ;  /* 0x0000000510077c10 */ /* 0x000fc8000ff5e0ff */
[----:B------:R-:W-:Y:S02]  /*22c0*/  ISETP.GE.U32.AND P1, PT, R7, UR16, PT ;  /* 0x0000001007007c0c */ /* 0x000fe4000bf26070 */
[----:B------:R-:W-:-:S04]  /*22d0*/  IADD3.X R5, PT, PT, RZ, R3, RZ, P2, !PT ;  /* 0x00000003ff057210 */ /* 0x000fc800017fe4ff */
[----:B------:R-:W-:Y:S02]  /*22e0*/  ISETP.GE.U32.OR.EX P0, PT, R5, UR17, P0, P1 ;  /* 0x0000001105007c0c */ /* 0x000fe40008706510 */
[----:B--2---:R-:W-:-:S04]  /*22f0*/  LEA R8, P1, R12, R8, 0x1 ;  /* 0x000000080c087211 */ /* 0x004fc800078208ff */
[----:B------:R-:W-:-:S07]  /*2300*/  LEA.HI.X R9, R12, R9, R0, 0x1, P1 ;  /* 0x000000090c097211 */ /* 0x000fce00008f0c00 */
[----:B------:R-:W1:Y:S08]  /*2310*/  @!P0 LDC.64 R24, c[0x0][0x3e8] ;  /* 0x0000fa00ff188b82 */ /* 0x000e700000000a00 */
[----:B0-----:R-:W0:Y:S01]  /*2320*/  @!P0 LDC.64 R18, c[0x0][0x3e0] ;  /* 0x0000f800ff128b82 */ /* 0x001e220000000a00 */
[----:B---3--:R2:W-:Y:S04]  /*2330*/  STG.E.U16 desc[UR10][R8.64], R27 ;  /* 0x0000001b08007986 */ /* 0x0085e8000c10150a */
[----:B-1----:R-:W3:Y:S04]  /*2340*/  @!P0 LDG.E.64 R22, desc[UR10][R24.64+0x10] ;  /* 0x0000100a18168981 */ /* 0x002ee8000c1e1b00 */
[----:B------:R-:W4:Y:S01]  /*2350*/  @!P0 LDG.E.64 R20, desc[UR10][R24.64+0x18] ;  /* 0x0000180a18148981 */ /* 0x000f22000c1e1b00 */
[----:B---3--:R-:W-:-:S04]  /*2360*/  @!P0 IMAD R23, R23, R6, RZ ;  /* 0x0000000617178224 */ /* 0x008fc800078e02ff */
[C---:B------:R-:W-:Y:S02]  /*2370*/  @!P0 IMAD R29, R22.reuse, R4, R23 ;  /* 0x00000004161d8224 */ /* 0x040fe400078e0217 */
[----:B------:R-:W-:-:S04]  /*2380*/  @!P0 IMAD.WIDE.U32 R22, R22, R6, R10 ;  /* 0x0000000616168225 */ /* 0x000fc800078e000a */
[----:B----4-:R-:W-:Y:S02]  /*2390*/  @!P0 IMAD R21, R21, R7, RZ ;  /* 0x0000000715158224 */ /* 0x010fe400078e02ff */
[----:B------:R-:W-:Y:S02]  /*23a0*/  @!P0 IMAD.IADD R23, R23, 0x1, R29 ;  /* 0x0000000117178824 */ /* 0x000fe400078e021d */
[C---:B------:R-:W-:Y:S02]  /*23b0*/  @!P0 IMAD R5, R20.reuse, R5, R21 ;  /* 0x0000000514058224 */ /* 0x040fe400078e0215 */
[----:B------:R-:W-:Y:S01]  /*23c0*/  @!P0 IMAD.WIDE.U32 R20, R20, R7, R22 ;  /* 0x0000000714148225 */ /* 0x000fe200078e0016 */
[----:B------:R-:W-:-:S04]  /*23d0*/  PRMT R7, RZ, 0x7610, R7 ;  /* 0x00007610ff077816 */ /* 0x000fc80000000007 */
[----:B------:R-:W-:Y:S02]  /*23e0*/  @!P0 IADD3 R5, PT, PT, R21, R5, RZ ;  /* 0x0000000515058210 */ /* 0x000fe40007ffe0ff */
[----:B0-----:R-:W-:-:S04]  /*23f0*/  @!P0 LEA R18, P1, R20, R18, 0x1 ;  /* 0x0000001214128211 */ /* 0x001fc800078208ff */
[----:B------:R-:W-:-:S05]  /*2400*/  @!P0 LEA.HI.X R19, R20, R19, R5, 0x1, P1 ;  /* 0x0000001314138211 */ /* 0x000fca00008f0c05 */
[----:B------:R-:W3:Y:S01]  /*2410*/  @!P0 LDG.E.U16 R7, desc[UR10][R18.64] ;  /* 0x0000000a12078981 */ /* 0x000ee2000c1e1500 */
        /* <DEDUP_REMOVED lines=8> */
[----:B---3--:R1:W-:Y:S07]  /*24a0*/  STG.E.U16 desc[UR10][R20.64], R7 ;  /* 0x0000000714007986 */ /* 0x0083ee000c10150a */
.L_x_347:
        /* <DEDUP_REMOVED lines=41> */
[----:B-1----:R-:W2:Y:S04]  /*2740*/  @!P0 LDG.E.64 R22, desc[UR10][R24.64+0x10] ;  /* 0x0000100a18168981 */ /* 0x002ea8000c1e1b00 */
[----:B------:R-:W4:Y:S01]  /*2750*/  @!P0 LDG.E.64 R20, desc[UR10][R24.64+0x18] ;  /* 0x0000180a18148981 */ /* 0x000f22000c1e1b00 */
[----:B--2---:R-:W-:-:S04]  /*2760*/  @!P0 IMAD R23, R23, R6, RZ ;  /* 0x0000000617178224 */ /* 0x004fc800078e02ff */
        /* <DEDUP_REMOVED lines=8> */
[--C-:B------:R-:W-:Y:S02]  /*27f0*/  @!P0 LEA.HI.X R19, R20, R19, R7.reuse, 0x1, P1 ;  /* 0x0000001314138211 */ /* 0x100fe400008f0c07 */
[----:B------:R-:W-:-:S06]  /*2800*/  PRMT R7, RZ, 0x7610, R7 ;  /* 0x00007610ff077816 */ /* 0x000fcc0000000007 */
[----:B------:R-:W2:Y:S01]  /*2810*/  @!P0 LDG.E.U16 R7, desc[UR10][R18.64] ;  /* 0x0000000a12078981 */ /* 0x000ea2000c1e1500 */
        /* <DEDUP_REMOVED lines=8> */
[----:B--2---:R3:W-:Y:S07]  /*28a0*/  STG.E.U16 desc[UR10][R20.64], R7 ;  /* 0x0000000714007986 */ /* 0x0047ee000c10150a */
.L_x_348:
        /* <DEDUP_REMOVED lines=19> */
[----:B------:R-:W-:Y:S01]  /*29e0*/  @!P0 IMAD.WIDE.U32 R6, R20, R9, R6 ;  /* 0x0000000914068225 */ /* 0x000fe200078e0006 */
[----:B------:R-:W-:-:S03]  /*29f0*/  PRMT R9, RZ, 0x7610, R9 ;  /* 0x00007610ff097816 */ /* 0x000fc60000000009 */
[----:B------:R-:W-:Y:S01]  /*2a00*/  @!P0 IMAD.IADD R4, R7, 0x1, R27 ;  /* 0x0000000107048824 */ /* 0x000fe200078e021b */
[----:B0-----:R-:W-:-:S04]  /*2a10*/  @!P0 LEA R18, P1, R6, R18, 0x1 ;  /* 0x0000001206128211 */ /* 0x001fc800078208ff */
[----:B------:R-:W-:-:S05]  /*2a20*/  @!P0 LEA.HI.X R19, R6, R19, R4, 0x1, P1 ;  /* 0x0000001306138211 */ /* 0x000fca00008f0c04 */
[----:B------:R-:W2:Y:S01]  /*2a30*/  @!P0 LDG.E.U16 R9, desc[UR10][R18.64] ;  /* 0x0000000a12098981 */ /* 0x000ea2000c1e1500 */
[-C--:B------:R-:W-:Y:S01]  /*2a40*/  MOV R6, R8.reuse ;  /* 0x0000000800067202 */ /* 0x080fe20000000f00 */
[----:B------:R-:W-:Y:S01]  /*2a50*/  IMAD.MOV.U32 R7, RZ, RZ, R5 ;  /* 0x000000ffff077224 */ /* 0x000fe200078e0005 */
[----:B------:R-:W-:-:S04]  /*2a60*/  LEA R8, P0, R12, R8, 0x1 ;  /* 0x000000080c087211 */ /* 0x000fc800078008ff */
[----:B------:R-:W-:Y:S01]  /*2a70*/  LEA.HI.X R5, R12, R5, R0, 0x1, P0 ;  /* 0x000000050c057211 */ /* 0x000fe200000f0c00 */
[----:B--2---:R4:W-:Y:S08]  /*2a80*/  STG.E.U16 desc[UR10][R6.64], R9 ;  /* 0x0000000906007986 */ /* 0x0049f0000c10150a */
.L_x_346:
[----:B------:R-:W-:Y:S05]  /*2a90*/  BRA.U !UP0, `(.L_x_349) ;  /* 0xffffffe508287547 */ /* 0x000fea000b83ffff */
[----:B--2---:R-:W-:Y:S05]  /*2aa0*/  EXIT ;  /* 0x000000000000794d */ /* 0x004fea0003800000 */
        .weak           $__internal_22_$__cuda_sm20_div_u64
        .type           $__internal_22_$__cuda_sm20_div_u64,@function
        .size           $__internal_22_$__cuda_sm20_div_u64,($__internal_23_$__cuda_sm20_rem_u64 - $__internal_22_$__cuda_sm20_div_u64)
$__internal_22_$__cuda_sm20_div_u64:
        /* <DEDUP_REMOVED lines=66> */
[----:B------:R-:W-:Y:S06]  /*2ed0*/  RET.REL.NODEC R10 `(unfold_input_into_patches_f16) ;  /* 0xffffffd00a487950 */ /* 0x000fec0003c3ffff */
        .weak           $__internal_23_$__cuda_sm20_rem_u64
        .type           $__internal_23_$__cuda_sm20_rem_u64,@function
        .size           $__internal_23_$__cuda_sm20_rem_u64,(.L_x_374 - $__internal_23_$__cuda_sm20_rem_u64)
$__internal_23_$__cuda_sm20_rem_u64:
        /* <DEDUP_REMOVED lines=64> */
[----:B------:R-:W-:Y:S06]  /*32e0*/  RET.REL.NODEC R14 `(unfold_input_into_patches_f16) ;  /* 0xffffffcc0e447950 */ /* 0x000fec0003c3ffff */
.L_x_350:
        /* <DEDUP_REMOVED lines=9> */
.L_x_374:


//--------------------- .nv.shared.reserved.0     --------------------------
	.section	.nv.shared.reserved.0,"aw",@nobits
	.weak		__nv_reservedSMEM_offset_0_alias
	.size		__nv_reservedSMEM_offset_0_alias, 0, 64
	.other		__nv_reservedSMEM_offset_0_alias,@"STO_CUDA_RESERVED_SHARED STV_DEFAULT"
__nv_reservedSMEM_offset_0_alias:
	.zero		0
	.zero		64


//--------------------- .nv.constant0.sum_transposed_filters_f64 --------------------------
	.section	.nv.constant0.sum_transposed_filters_f64,"a",@progbits
	.sectionflags	@""
	.align	4
.nv.constant0.sum_transposed_filters_f64:
	.zero		1016


//--------------------- .nv.constant0.transpose_filters_f64 --------------------------
	.section	.nv.constant0.transpose_filters_f64,"a",@progbits
	.sectionflags	@""
	.align	4
.nv.constant0.transpose_filters_f64:
	.zero		1016


//--------------------- .nv.constant0.unfold_output_into_patches_f64 --------------------------
	.section	.nv.constant0.unfold_output_into_patches_f64,"a",@progbits
	.sectionflags	@""
	.align	4
.nv.constant0.unfold_output_into_patches_f64:
	.zero		1008


//--------------------- .nv.constant0.unfold_input_into_patches_f64 --------------------------
	.section	.nv.constant0.unfold_input_into_patches_f64,"a",@progbits
	.sectionflags	@""
	.align	4
.nv.constant0.unfold_input_into_patches_f64:
	.zero		1016


//--------------------- .nv.constant0.sum_transposed_filters_f32 --------------------------
	.section	.nv.constant0.sum_transposed_filters_f32,"a",@progbits
	.sectionflags	@""
	.align	4
.nv.constant0.sum_transposed_filters_f32:
	.zero		1016


//--------------------- .nv.constant0.transpose_filters_f32 --------------------------
	.section	.nv.constant0.transpose_filters_f32,"a",@progbits
	.sectionflags	@""
	.align	4
.nv.constant0.transpose_filters_f32:
	.zero		1016


//--------------------- .nv.constant0.unfold_output_into_patches_f32 --------------------------
	.section	.nv.constant0.unfold_output_into_patches_f32,"a",@progbits
	.sectionflags	@""
	.align	4
.nv.constant0.unfold_output_into_patches_f32:
	.zero		1008


//--------------------- .nv.constant0.unfold_input_into_patches_f32 --------------------------
	.section	.nv.constant0.unfold_input_into_patches_f32,"a",@progbits
	.sectionflags	@""
	.align	4
.nv.constant0.unfold_input_into_patches_f32:
	.zero		1016


//--------------------- .nv.constant0.sum_transposed_filters_f16 --------------------------
	.section	.nv.constant0.sum_transposed_filters_f16,"a",@progbits
	.sectionflags	@""
	.align	4
.nv.constant0.sum_transposed_filters_f16:
	.zero		1016


//--------------------- .nv.constant0.transpose_filters_f16 --------------------------
	.section	.nv.constant0.transpose_filters_f16,"a",@progbits
	.sectionflags	@""
	.align	4
.nv.constant0.transpose_filters_f16:
	.zero		1016


//--------------------- .nv.constant0.unfold_output_into_patches_f16 --------------------------
	.section	.nv.constant0.unfold_output_into_patches_f16,"a",@progbits
	.sectionflags	@""
	.align	4
.nv.constant0.unfold_output_into_patches_f16:
	.zero		1008


//--------------------- .nv.constant0.unfold_input_into_patches_f16 --------------------------
	.section	.nv.constant0.unfold_input_into_patches_f16,"a",@progbits
	.sectionflags	@""
	.align	4
.nv.constant0.unfold_input_into_patches_f16:
	.zero		1016


//--------------------- SYMBOLS --------------------------

	.type		.nv.reservedSmem.offset0,@object
	.size		.nv.reservedSmem.offset0,0x4
